	.target	sm_90a

	.elftype	@"ET_EXEC"


//--------------------- .note.nv.tkinfo           --------------------------
	.section	.note.nv.tkinfo,"",@"SHT_NOTE"
	.sectionflags	@"SHF_NOTE_NV_TKINFO"
	.tkinfo
        /*0018*/ 	.word	0x00000002
        /*0030*/ 	.string	""
        /*0030*/ 	.string	"ptxas"
        /*0030*/ 	.string	"Cuda compilation tools, release 13.0, V13.0.88"
        /*0030*/ 	.string	"Build cuda_13.0.r13.0/compiler.36424714_0"
        /*0030*/ 	.string	"-v  -suppress-debug-info  -lineinfo  -arch sm_90a "



//--------------------- .note.nv.cuinfo           --------------------------
	.section	.note.nv.cuinfo,"",@"SHT_NOTE"
	.sectionflags	@"SHF_NOTE_NV_CUINFO"
        /*0018*/ 	.short	0x0002
        /*001a*/ 	.short	0x005a
        /*001c*/ 	.short	0x0082
	.zero		2


//--------------------- .nv.info                  --------------------------
	.section	.nv.info,"",@"SHT_CUDA_INFO"
	.align	4


	//----- nvinfo : EIATTR_REGCOUNT
	.align		4
        /*0000*/ 	.byte	0x04, 0x2f
        /*0002*/ 	.short	(.L_1 - .L_0)
	.align		4
.L_0:
        /*0004*/ 	.word	index@(matmul_kernel)
        /*0008*/ 	.word	0x000000ff


	//----- nvinfo : EIATTR_FRAME_SIZE
	.align		4
.L_1:
        /*000c*/ 	.byte	0x04, 0x11
        /*000e*/ 	.short	(.L_3 - .L_2)
	.align		4
.L_2:
        /*0010*/ 	.word	index@(matmul_kernel)
        /*0014*/ 	.word	0x00001370


	//----- nvinfo : EIATTR_MIN_STACK_SIZE
	.align		4
.L_3:
        /*0018*/ 	.byte	0x04, 0x12
        /*001a*/ 	.short	(.L_5 - .L_4)
	.align		4
.L_4:
        /*001c*/ 	.word	index@(matmul_kernel)
        /*0020*/ 	.word	0x00001370
.L_5:


//--------------------- .nv.compat                --------------------------
	.section	.nv.compat,"",@"SHT_CUDA_COMPAT_INFO"
	.align	4
        /*0000*/ 	.byte	0x02, 0x09, 0x01, 0x00, 0x02, 0x02, 0x04, 0x00, 0x02, 0x05, 0x05, 0x00, 0x03, 0x07, 0x01, 0x01
        /*0010*/ 	.byte	0x02, 0x03, 0x00, 0x00, 0x02, 0x06, 0x01, 0x00, 0x04, 0x0b, 0x08, 0x00, 0x00, 0x00, 0x00, 0x00
        /*0020*/ 	.byte	0x00, 0x00, 0x00, 0x00


//--------------------- .nv.info.matmul_kernel    --------------------------
	.section	.nv.info.matmul_kernel,"",@"SHT_CUDA_INFO"
	.sectionflags	@""
	.align	4


	//----- nvinfo : EIATTR_CUDA_API_VERSION
	.align		4
        /*0000*/ 	.byte	0x04, 0x37
        /*0002*/ 	.short	(.L_7 - .L_6)
.L_6:
        /*0004*/ 	.word	0x00000082


	//----- nvinfo : EIATTR_KPARAM_INFO
	.align		4
.L_7:
        /*0008*/ 	.byte	0x04, 0x17
        /*000a*/ 	.short	(.L_9 - .L_8)
.L_8:
        /*000c*/ 	.word	0x00000000
        /*0010*/ 	.short	0x000d
        /*0012*/ 	.short	0x0048
        /*0014*/ 	.byte	0x00, 0xf4, 0x21, 0x00


	//----- nvinfo : EIATTR_KPARAM_INFO
	.align		4
.L_9:
        /*0018*/ 	.byte	0x04, 0x17
        /*001a*/ 	.short	(.L_11 - .L_10)
.L_10:
        /*001c*/ 	.word	0x00000000
        /*0020*/ 	.short	0x000c
        /*0022*/ 	.short	0x0040
        /*0024*/ 	.byte	0x00, 0xf4, 0x21, 0x00


	//----- nvinfo : EIATTR_KPARAM_INFO
	.align		4
.L_11:
        /*0028*/ 	.byte	0x04, 0x17
        /*002a*/ 	.short	(.L_13 - .L_12)
.L_12:
        /*002c*/ 	.word	0x00000000
        /*0030*/ 	.short	0x000b
        /*0032*/ 	.short	0x0038
        /*0034*/ 	.byte	0x00, 0xf0, 0x11, 0x00


	//----- nvinfo : EIATTR_KPARAM_INFO
	.align		4
.L_13:
        /*0038*/ 	.byte	0x04, 0x17
        /*003a*/ 	.short	(.L_15 - .L_14)
.L_14:
        /*003c*/ 	.word	0x00000000
        /*0040*/ 	.short	0x000a
        /*0042*/ 	.short	0x0034
        /*0044*/ 	.byte	0x00, 0xf0, 0x11, 0x00


	//----- nvinfo : EIATTR_KPARAM_INFO
	.align		4
.L_15:
        /*0048*/ 	.byte	0x04, 0x17
        /*004a*/ 	.short	(.L_17 - .L_16)
.L_16:
        /*004c*/ 	.word	0x00000000
        /*0050*/ 	.short	0x0009
        /*0052*/ 	.short	0x0030
        /*0054*/ 	.byte	0x00, 0xf0, 0x11, 0x00


	//----- nvinfo : EIATTR_KPARAM_INFO
	.align		4
.L_17:
        /*0058*/ 	.byte	0x04, 0x17
        /*005a*/ 	.short	(.L_19 - .L_18)
.L_18:
        /*005c*/ 	.word	0x00000000
        /*0060*/ 	.short	0x0008
        /*0062*/ 	.short	0x002c
        /*0064*/ 	.byte	0x00, 0xf0, 0x11, 0x00


	//----- nvinfo : EIATTR_KPARAM_INFO
	.align		4
.L_19:
        /*0068*/ 	.byte	0x04, 0x17
        /*006a*/ 	.short	(.L_21 - .L_20)
.L_20:
        /*006c*/ 	.word	0x00000000
        /*0070*/ 	.short	0x0007
        /*0072*/ 	.short	0x0028
        /*0074*/ 	.byte	0x00, 0xf0, 0x11, 0x00


	//----- nvinfo : EIATTR_KPARAM_INFO
	.align		4
.L_21:
        /*0078*/ 	.byte	0x04, 0x17
        /*007a*/ 	.short	(.L_23 - .L_22)
.L_22:
        /*007c*/ 	.word	0x00000000
        /*0080*/ 	.short	0x0006
        /*0082*/ 	.short	0x0024
        /*0084*/ 	.byte	0x00, 0xf0, 0x11, 0x00


	//----- nvinfo : EIATTR_KPARAM_INFO
	.align		4
.L_23:
        /*0088*/ 	.byte	0x04, 0x17
        /*008a*/ 	.short	(.L_25 - .L_24)
.L_24:
        /*008c*/ 	.word	0x00000000
        /*0090*/ 	.short	0x0005
        /*0092*/ 	.short	0x0020
        /*0094*/ 	.byte	0x00, 0xf0, 0x11, 0x00


	//----- nvinfo : EIATTR_KPARAM_INFO
	.align		4
.L_25:
        /*0098*/ 	.byte	0x04, 0x17
        /*009a*/ 	.short	(.L_27 - .L_26)
.L_26:
        /*009c*/ 	.word	0x00000000
        /*00a0*/ 	.short	0x0004
        /*00a2*/ 	.short	0x001c
        /*00a4*/ 	.byte	0x00, 0xf0, 0x11, 0x00


	//----- nvinfo : EIATTR_KPARAM_INFO
	.align		4
.L_27:
        /*00a8*/ 	.byte	0x04, 0x17
        /*00aa*/ 	.short	(.L_29 - .L_28)
.L_28:
        /*00ac*/ 	.word	0x00000000
        /*00b0*/ 	.short	0x0003
        /*00b2*/ 	.short	0x0018
        /*00b4*/ 	.byte	0x00, 0xf0, 0x11, 0x00


	//----- nvinfo : EIATTR_KPARAM_INFO
	.align		4
.L_29:
        /*00b8*/ 	.byte	0x04, 0x17
        /*00ba*/ 	.short	(.L_31 - .L_30)
.L_30:
        /*00bc*/ 	.word	0x00000000
        /*00c0*/ 	.short	0x0002
        /*00c2*/ 	.short	0x0010
        /*00c4*/ 	.byte	0x00, 0xf4, 0x21, 0x00


	//----- nvinfo : EIATTR_KPARAM_INFO
	.align		4
.L_31:
        /*00c8*/ 	.byte	0x04, 0x17
        /*00ca*/ 	.short	(.L_33 - .L_32)
.L_32:
        /*00cc*/ 	.word	0x00000000
        /*00d0*/ 	.short	0x0001
        /*00d2*/ 	.short	0x0008
        /*00d4*/ 	.byte	0x00, 0xf4, 0x21, 0x00


	//----- nvinfo : EIATTR_KPARAM_INFO
	.align		4
.L_33:
        /*00d8*/ 	.byte	0x04, 0x17
        /*00da*/ 	.short	(.L_35 - .L_34)
.L_34:
        /*00dc*/ 	.word	0x00000000
        /*00e0*/ 	.short	0x0000
        /*00e2*/ 	.short	0x0000
        /*00e4*/ 	.byte	0x00, 0xf4, 0x21, 0x00


	//----- nvinfo : EIATTR_SPARSE_MMA_MASK
	.align		4
.L_35:
        /*00e8*/ 	.byte	0x03, 0x50
        /*00ea*/ 	.short	0x0000


	//----- nvinfo : EIATTR_MAXREG_COUNT
	.align		4
        /*00ec*/ 	.byte	0x03, 0x1b
        /*00ee*/ 	.short	0x00ff


	//----- nvinfo : EIATTR_NUM_BARRIERS
	.align		4
        /*00f0*/ 	.byte	0x02, 0x4c
        /*00f2*/ 	.byte	0x01
	.zero		1


	//----- nvinfo : EIATTR_ANNOTATIONS
	.align		4
        /*00f4*/ 	.byte	0x04, 0x55
        /*00f6*/ 	.short	(.L_37 - .L_36)


	//   ....[0]....
.L_36:
        /*00f8*/ 	.word	0x00000001
        /*00fc*/ 	.byte	0x00, 0x08, 0x00, 0x00, 0x01, 0x00, 0x00, 0x00, 0x30, 0x08, 0x00, 0x00, 0x01, 0x00, 0x00, 0x00
        /* <DEDUP_REMOVED lines=2205> */
        /*8adc*/ 	.byte	0x00, 0x93, 0x03, 0x00


	//----- nvinfo : EIATTR_MERCURY_ISA_VERSION
	.align		4
.L_37:
        /*8ae0*/ 	.byte	0x03, 0x5f
        /*8ae2*/ 	.short	0x0101


	//----- nvinfo : EIATTR_EXIT_INSTR_OFFSETS
	.align		4
        /*8ae4*/ 	.byte	0x04, 0x1c
        /*8ae6*/ 	.short	(.L_39 - .L_38)


	//   ....[0]....
.L_38:
        /*8ae8*/ 	.word	0x000396d0


	//   ....[1]....
        /*8aec*/ 	.word	0x000396f0


	//----- nvinfo : EIATTR_REQNTID
	.align		4
.L_39:
        /*8af0*/ 	.byte	0x04, 0x10
        /*8af2*/ 	.short	(.L_41 - .L_40)
.L_40:
        /*8af4*/ 	.word	0x00000100
        /*8af8*/ 	.word	0x00000001
        /*8afc*/ 	.word	0x00000001


	//----- nvinfo : EIATTR_CBANK_PARAM_SIZE
	.align		4
.L_41:
        /*8b00*/ 	.byte	0x03, 0x19
        /*8b02*/ 	.short	0x0050


	//----- nvinfo : EIATTR_PARAM_CBANK
	.align		4
        /*8b04*/ 	.byte	0x04, 0x0a
        /*8b06*/ 	.short	(.L_43 - .L_42)
	.align		4
.L_42:
        /*8b08*/ 	.word	index@(.nv.constant0.matmul_kernel)
        /*8b0c*/ 	.short	0x0210
        /*8b0e*/ 	.short	0x0050


	//----- nvinfo : EIATTR_SW_WAR
	.align		4
.L_43:
        /*8b10*/ 	.byte	0x04, 0x36
        /*8b12*/ 	.short	(.L_45 - .L_44)
.L_44:
        /*8b14*/ 	.word	0x00000008
.L_45:


//--------------------- .nv.callgraph             --------------------------
	.section	.nv.callgraph,"",@"SHT_CUDA_CALLGRAPH"
	.align	4
	.sectionentsize	8
	.align		4
        /*0000*/ 	.word	0x00000000
	.align		4
        /*0004*/ 	.word	0xffffffff
	.align		4
        /*0008*/ 	.word	0x00000000
	.align		4
        /*000c*/ 	.word	0xfffffffe
	.align		4
        /*0010*/ 	.word	0x00000000
	.align		4
        /*0014*/ 	.word	0xfffffffd
	.align		4
        /*0018*/ 	.word	0x00000000
	.align		4
        /*001c*/ 	.word	0xfffffffc


//--------------------- .text.matmul_kernel       --------------------------
	.section	.text.matmul_kernel,"ax",@progbits
	.align	128
        .global         matmul_kernel
        .type           matmul_kernel,@function
        .size           matmul_kernel,(.L_x_4 - matmul_kernel)
        .other          matmul_kernel,@"STO_CUDA_ENTRY STV_DEFAULT"
matmul_kernel:
.text.matmul_kernel:
[----:B------:R-:W0:Y:S08]  /*0000*/  LDC R1, c[0x0][0x28] ;  /* 0x00000a00ff017b82 */ /* 0x000e300000000800 */
[----:B------:R-:W1:Y:S01]  /*0010*/  LDC.64 R126, c[0x0][0x228] ;  /* 0x00008a00ff7e7b82 */ /* 0x000e620000000a00 */
[----:B------:R-:W2:Y:S01]  /*0020*/  S2R R5, SR_CTAID.X ;  /* 0x0000000000057919 */ /* 0x000ea20000002500 */
[----:B0-----:R-:W-:Y:S01]  /*0030*/  VIADD R1, R1, 0xffffec90 ;  /* 0xffffec9001017836 */ /* 0x001fe20000000000 */
[----:B------:R-:W-:Y:S01]  /*0040*/  UMOV UR6, 0x400 ;  /* 0x0000040000067882 */ /* 0x000fe20000000000 */
[----:B------:R-:W-:Y:S01]  /*0050*/  ULDC.64 UR42, c[0x0][0x208] ;  /* 0x00008200002a7ab9 */ /* 0x000fe20000000a00 */
[----:B------:R-:W0:Y:S03]  /*0060*/  S2R R24, SR_TID.X ;  /* 0x0000000000187919 */ /* 0x000e260000002100 */
[----:B------:R-:W3:Y:S01]  /*0070*/  S2UR UR4, SR_CgaCtaId ;  /* 0x00000000000479c3 */ /* 0x000ee20000008800 */
[----:B-1----:R-:W-:-:S05]  /*0080*/  VIADD R0, R127, 0x1ff ;  /* 0x000001ff7f007836 */ /* 0x002fca0000000000 */
[----:B------:R-:W-:Y:S01]  /*0090*/  SHF.R.S32.HI R3, RZ, 0x1f, R0 ;  /* 0x0000001fff037819 */ /* 0x000fe20000011400 */
[----:B---3--:R-:W-:-:S03]  /*00a0*/  ULEA UR6, UR4, UR6, 0x18 ;  /* 0x0000000604067291 */ /* 0x008fc6000f8ec03f */
[----:B------:R-:W-:Y:S02]  /*00b0*/  LEA.HI R3, R3, R0, RZ, 0x9 ;  /* 0x0000000003037211 */ /* 0x000fe400078f48ff */
[----:B--2---:R-:W-:Y:S02]  /*00c0*/  IABS R8, R5 ;  /* 0x0000000500087213 */ /* 0x004fe40000000000 */
[----:B------:R-:W-:Y:S02]  /*00d0*/  SHF.R.S32.HI R3, RZ, 0x9, R3 ;  /* 0x00000009ff037819 */ /* 0x000fe40000011403 */
[----:B0-----:R-:W-:-:S03]  /*00e0*/  LOP3.LUT R25, R24, 0x7f, RZ, 0xc0, !PT ;  /* 0x0000007f18197812 */ /* 0x001fc600078ec0ff */
[----:B------:R-:W-:-:S05]  /*00f0*/  IMAD.SHL.U32 R4, R3, 0x8, RZ ;  /* 0x0000000803047824 */ /* 0x000fca00078e00ff */
[-C--:B------:R-:W-:Y:S02]  /*0100*/  IABS R7, R4.reuse ;  /* 0x0000000400077213 */ /* 0x080fe40000000000 */
[----:B------:R-:W-:Y:S02]  /*0110*/  IABS R10, R4 ;  /* 0x00000004000a7213 */ /* 0x000fe40000000000 */
[----:B------:R-:W0:Y:S08]  /*0120*/  I2F.RP R0, R7 ;  /* 0x0000000700007306 */ /* 0x000e300000209400 */
[----:B0-----:R-:W0:Y:S02]  /*0130*/  MUFU.RCP R0, R0 ;  /* 0x0000000000007308 */ /* 0x001e240000001000 */
[----:B0-----:R-:W-:-:S02]  /*0140*/  VIADD R2, R0, 0xffffffe ;  /* 0x0ffffffe00027836 */ /* 0x001fc40000000000 */
[----:B------:R-:W-:-:S04]  /*0150*/  IMAD.MOV R0, RZ, RZ, -R10 ;  /* 0x000000ffff007224 */ /* 0x000fc800078e0a0a */
[----:B------:R0:W1:Y:S02]  /*0160*/  F2I.FTZ.U32.TRUNC.NTZ R3, R2 ;  /* 0x0000000200037305 */ /* 0x000064000021f000 */
[----:B0-----:R-:W-:Y:S02]  /*0170*/  IMAD.MOV.U32 R2, RZ, RZ, RZ ;  /* 0x000000ffff027224 */ /* 0x001fe400078e00ff */
[----:B-1----:R-:W-:-:S04]  /*0180*/  IMAD.MOV R6, RZ, RZ, -R3 ;  /* 0x000000ffff067224 */ /* 0x002fc800078e0a03 */
[----:B------:R-:W-:Y:S02]  /*0190*/  IMAD R9, R6, R7, RZ ;  /* 0x0000000706097224 */ /* 0x000fe400078e02ff */
[----:B------:R-:W-:Y:S02]  /*01a0*/  IMAD.MOV.U32 R6, RZ, RZ, R8 ;  /* 0x000000ffff067224 */ /* 0x000fe400078e0008 */
[----:B------:R-:W-:-:S06]  /*01b0*/  IMAD.HI.U32 R3, R3, R9, R2 ;  /* 0x0000000903037227 */ /* 0x000fcc00078e0002 */
[----:B------:R-:W-:-:S04]  /*01c0*/  IMAD.HI.U32 R3, R3, R6, RZ ;  /* 0x0000000603037227 */ /* 0x000fc800078e00ff */
[----:B------:R-:W-:-:S05]  /*01d0*/  IMAD R0, R3, R0, R6 ;  /* 0x0000000003007224 */ /* 0x000fca00078e0206 */
[----:B------:R-:W-:-:S13]  /*01e0*/  ISETP.GT.U32.AND P1, PT, R7, R0, PT ;  /* 0x000000000700720c */ /* 0x000fda0003f24070 */
[----:B------:R-:W-:Y:S02]  /*01f0*/  @!P1 IMAD.IADD R0, R0, 0x1, -R7 ;  /* 0x0000000100009824 */ /* 0x000fe400078e0a07 */
[----:B------:R-:W-:Y:S01]  /*0200*/  @!P1 VIADD R3, R3, 0x1 ;  /* 0x0000000103039836 */ /* 0x000fe20000000000 */
[----:B------:R-:W-:Y:S02]  /*0210*/  ISETP.NE.AND P1, PT, R4, RZ, PT ;  /* 0x000000ff0400720c */ /* 0x000fe40003f25270 */
[----:B------:R-:W-:Y:S02]  /*0220*/  ISETP.GE.U32.AND P0, PT, R0, R7, PT ;  /* 0x000000070000720c */ /* 0x000fe40003f06070 */
[----:B------:R-:W-:-:S04]  /*0230*/  LOP3.LUT R0, R5, R4, RZ, 0x3c, !PT ;  /* 0x0000000405007212 */ /* 0x000fc800078e3cff */
[----:B------:R-:W-:Y:S01]  /*0240*/  ISETP.GE.AND P2, PT, R0, RZ, PT ;  /* 0x000000ff0000720c */ /* 0x000fe20003f46270 */
[----:B------:R-:W-:-:S06]  /*0250*/  VIADD R0, R126, 0x7f ;  /* 0x0000007f7e007836 */ /* 0x000fcc0000000000 */
[----:B------:R-:W-:-:S04]  /*0260*/  @P0 VIADD R3, R3, 0x1 ;  /* 0x0000000103030836 */ /* 0x000fc80000000000 */
[----:B------:R-:W-:Y:S01]  /*0270*/  IMAD.MOV.U32 R2, RZ, RZ, R3 ;  /* 0x000000ffff027224 */ /* 0x000fe200078e0003 */
[----:B------:R-:W-:-:S03]  /*0280*/  SHF.R.S32.HI R3, RZ, 0x1f, R0 ;  /* 0x0000001fff037819 */ /* 0x000fc60000011400 */
[----:B------:R-:W-:Y:S01]  /*0290*/  @!P2 IMAD.MOV R2, RZ, RZ, -R2 ;  /* 0x000000ffff02a224 */ /* 0x000fe200078e0a02 */
[----:B------:R-:W-:Y:S02]  /*02a0*/  @!P1 LOP3.LUT R2, RZ, R4, RZ, 0x33, !PT ;  /* 0x00000004ff029212 */ /* 0x000fe400078e33ff */
[----:B------:R-:W-:-:S03]  /*02b0*/  LEA.HI R3, R3, R0, RZ, 0x7 ;  /* 0x0000000003037211 */ /* 0x000fc600078f38ff */
[----:B------:R-:W-:Y:S02]  /*02c0*/  IMAD.SHL.U32 R6, R2, 0x8, RZ ;  /* 0x0000000802067824 */ /* 0x000fe400078e00ff */
[----:B------:R-:W-:-:S03]  /*02d0*/  IMAD.MOV R2, RZ, RZ, -R2 ;  /* 0x000000ffff027224 */ /* 0x000fc600078e0a02 */
[----:B------:R-:W-:Y:S01]  /*02e0*/  LEA.HI.SX32 R3, R3, -R6, 0x19 ;  /* 0x8000000603037211 */ /* 0x000fe200078fcaff */
[----:B------:R-:W-:-:S03]  /*02f0*/  IMAD R4, R4, R2, R5 ;  /* 0x0000000204047224 */ /* 0x000fc600078e0205 */
[----:B------:R-:W-:Y:S02]  /*0300*/  VIMNMX R11, R3, 0x8, PT ;  /* 0x00000008030b7848 */ /* 0x000fe40003fe0100 */
[----:B------:R-:W-:Y:S02]  /*0310*/  IABS R9, R4 ;  /* 0x0000000400097213 */ /* 0x000fe40000000000 */
[----:B------:R-:W-:-:S04]  /*0320*/  IABS R7, R11 ;  /* 0x0000000b00077213 */ /* 0x000fc80000000000 */
[----:B------:R-:W0:Y:S08]  /*0330*/  I2F.RP R0, R7 ;  /* 0x0000000700007306 */ /* 0x000e300000209400 */
[----:B0-----:R-:W0:Y:S02]  /*0340*/  MUFU.RCP R0, R0 ;  /* 0x0000000000007308 */ /* 0x001e240000001000 */
[----:B0-----:R-:W-:-:S06]  /*0350*/  VIADD R3, R0, 0xffffffe ;  /* 0x0ffffffe00037836 */ /* 0x001fcc0000000000 */
[----:B------:R-:W0:Y:S02]  /*0360*/  F2I.FTZ.U32.TRUNC.NTZ R3, R3 ;  /* 0x0000000300037305 */ /* 0x000e24000021f000 */
[----:B0-----:R-:W-:-:S04]  /*0370*/  IMAD.MOV R8, RZ, RZ, -R3 ;  /* 0x000000ffff087224 */ /* 0x001fc800078e0a03 */
[----:B------:R-:W-:Y:S01]  /*0380*/  IMAD.MOV.U32 R2, RZ, RZ, R8 ;  /* 0x000000ffff027224 */ /* 0x000fe200078e0008 */
[----:B------:R-:W-:-:S03]  /*0390*/  IABS R8, R11 ;  /* 0x0000000b00087213 */ /* 0x000fc60000000000 */
[----:B------:R-:W-:Y:S02]  /*03a0*/  IMAD R5, R2, R7, RZ ;  /* 0x0000000702057224 */ /* 0x000fe400078e02ff */
[----:B------:R-:W-:Y:S02]  /*03b0*/  IMAD.MOV.U32 R2, RZ, RZ, RZ ;  /* 0x000000ffff027224 */ /* 0x000fe400078e00ff */
[----:B------:R-:W-:Y:S02]  /*03c0*/  IMAD.MOV R0, RZ, RZ, -R8 ;  /* 0x000000ffff007224 */ /* 0x000fe400078e0a08 */
[----:B------:R-:W-:Y:S02]  /*03d0*/  IMAD.HI.U32 R2, R3, R5, R2 ;  /* 0x0000000503027227 */ /* 0x000fe400078e0002 */
[----:B------:R-:W0:Y:S04]  /*03e0*/  LDC R3, c[0x0][0x230] ;  /* 0x00008c00ff037b82 */ /* 0x000e280000000800 */
[----:B------:R-:W-:-:S04]  /*03f0*/  IMAD.HI.U32 R2, R2, R9, RZ ;  /* 0x0000000902027227 */ /* 0x000fc800078e00ff */
[----:B------:R-:W-:-:S05]  /*0400*/  IMAD R0, R2, R0, R9 ;  /* 0x0000000002007224 */ /* 0x000fca00078e0209 */
[----:B------:R-:W-:Y:S01]  /*0410*/  ISETP.GT.U32.AND P1, PT, R7, R0, PT ;  /* 0x000000000700720c */ /* 0x000fe20003f24070 */
[----:B0-----:R-:W-:-:S12]  /*0420*/  VIADD R12, R3, 0x7f ;  /* 0x0000007f030c7836 */ /* 0x001fd80000000000 */
[----:B------:R-:W-:Y:S02]  /*0430*/  @!P1 IMAD.IADD R0, R0, 0x1, -R7 ;  /* 0x0000000100009824 */ /* 0x000fe400078e0a07 */
[----:B------:R-:W-:Y:S01]  /*0440*/  @!P1 VIADD R2, R2, 0x1 ;  /* 0x0000000102029836 */ /* 0x000fe20000000000 */
[----:B------:R-:W-:Y:S02]  /*0450*/  ISETP.NE.AND P1, PT, R11, RZ, PT ;  /* 0x000000ff0b00720c */ /* 0x000fe40003f25270 */
[----:B------:R-:W-:Y:S02]  /*0460*/  ISETP.GE.U32.AND P0, PT, R0, R7, PT ;  /* 0x000000070000720c */ /* 0x000fe40003f06070 */
[----:B------:R-:W-:-:S04]  /*0470*/  LOP3.LUT R0, R4, R11, RZ, 0x3c, !PT ;  /* 0x0000000b04007212 */ /* 0x000fc800078e3cff */
[----:B------:R-:W-:-:S07]  /*0480*/  ISETP.GE.AND P2, PT, R0, RZ, PT ;  /* 0x000000ff0000720c */ /* 0x000fce0003f46270 */
[----:B------:R-:W-:Y:S01]  /*0490*/  @P0 VIADD R2, R2, 0x1 ;  /* 0x0000000102020836 */ /* 0x000fe20000000000 */
[----:B------:R-:W-:-:S05]  /*04a0*/  ISETP.GT.AND P0, PT, R12, 0x7f, PT ;  /* 0x0000007f0c00780c */ /* 0x000fca0003f04270 */
[----:B------:R-:W-:Y:S01]  /*04b0*/  @!P2 IMAD.MOV R2, RZ, RZ, -R2 ;  /* 0x000000ffff02a224 */ /* 0x000fe200078e0a02 */
[----:B------:R-:W-:-:S05]  /*04c0*/  @!P1 LOP3.LUT R2, RZ, R11, RZ, 0x33, !PT ;  /* 0x0000000bff029212 */ /* 0x000fca00078e33ff */
[----:B------:R-:W-:Y:S02]  /*04d0*/  IMAD.MOV R0, RZ, RZ, -R2 ;  /* 0x000000ffff007224 */ /* 0x000fe400078e0a02 */
[----:B------:R-:W-:Y:S02]  /*04e0*/  IMAD.SHL.U32 R2, R2, 0x200, RZ ;  /* 0x0000020002027824 */ /* 0x000fe400078e00ff */
[----:B------:R-:W-:Y:S01]  /*04f0*/  IMAD R0, R11, R0, R4 ;  /* 0x000000000b007224 */ /* 0x000fe200078e0204 */
[----:B------:R-:W-:-:S03]  /*0500*/  SHF.R.U32.HI R4, RZ, 0x7, R24 ;  /* 0x00000007ff047819 */ /* 0x000fc60000011618 */
[----:B------:R-:W-:Y:S01]  /*0510*/  IMAD.IADD R0, R6, 0x1, R0 ;  /* 0x0000000106007824 */ /* 0x000fe200078e0200 */
[----:B------:R-:W-:-:S03]  /*0520*/  SGXT.U32 R3, R4, 0x1 ;  /* 0x000000010403781a */ /* 0x000fc60000000000 */
[----:B------:R-:W-:Y:S01]  /*0530*/  IMAD R0, R0, 0x80, R25 ;  /* 0x0000008000007824 */ /* 0x000fe200078e0219 */
[C---:B------:R-:W-:Y:S02]  /*0540*/  LOP3.LUT R6, R3.reuse, 0x2, RZ, 0xfc, !PT ;  /* 0x0000000203067812 */ /* 0x040fe400078efcff */
[C---:B------:R-:W-:Y:S02]  /*0550*/  LOP3.LUT R5, R3.reuse, 0x6, RZ, 0xfc, !PT ;  /* 0x0000000603057812 */ /* 0x040fe400078efcff */
[C---:B------:R-:W-:Y:S02]  /*0560*/  LOP3.LUT R6, R3.reuse, 0x8, RZ, 0xfc, !PT ;  /* 0x0000000803067812 */ /* 0x040fe400078efcff */
[C---:B------:R-:W-:Y:S02]  /*0570*/  LOP3.LUT R5, R3.reuse, 0xc, RZ, 0xfc, !PT ;  /* 0x0000000c03057812 */ /* 0x040fe400078efcff */
[C---:B------:R-:W-:Y:S02]  /*0580*/  LOP3.LUT R6, R3.reuse, 0xe, RZ, 0xfc, !PT ;  /* 0x0000000e03067812 */ /* 0x040fe400078efcff */
[----:B------:R-:W-:-:S02]  /*0590*/  LOP3.LUT R5, R3, 0x12, RZ, 0xfc, !PT ;  /* 0x0000001203057812 */ /* 0x000fc400078efcff */
        /* <DEDUP_REMOVED lines=34> */
[----:B------:R-:W-:Y:S02]  /*07c0*/  LOP3.LUT R6, R3, 0x7c, RZ, 0xfc, !PT ;  /* 0x0000007c03067812 */ /* 0x000fe400078efcff */
[----:B------:R-:W-:-:S02]  /*07d0*/  LOP3.LUT R7, R2, 0x2, R3, 0xfe, !PT ;  /* 0x0000000202077812 */ /* 0x000fc400078efe03 */
[----:B------:R-:W-:Y:S02]  /*07e0*/  LOP3.LUT R5, R3, 0x7e, RZ, 0xfc, !PT ;  /* 0x0000007e03057812 */ /* 0x000fe400078efcff */
[C-C-:B------:R-:W-:Y:S01]  /*07f0*/  LOP3.LUT R6, R2.reuse, 0x4, R3.reuse, 0xfe, !PT ;  /* 0x0000000402067812 */ /* 0x140fe200078efe03 */
[----:B------:R0:W-:Y:S01]  /*0800*/  STL [R1+0xe20], R7 ;  /* 0x000e200701007387 */ /* 0x0001e20000100800 */
[C-C-:B------:R-:W-:Y:S02]  /*0810*/  LOP3.LUT R5, R2.reuse, 0x6, R3.reuse, 0xfe, !PT ;  /* 0x0000000602057812 */ /* 0x140fe400078efe03 */
[C-C-:B------:R-:W-:Y:S01]  /*0820*/  LOP3.LUT R232, R2.reuse, 0xe, R3.reuse, 0xfe, !PT ;  /* 0x0000000e02e87812 */ /* 0x140fe200078efe03 */
[----:B------:R1:W-:Y:S01]  /*0830*/  STL [R1+0xe1c], R6 ;  /* 0x000e1c0601007387 */ /* 0x0003e20000100800 */
[C-C-:B------:R-:W-:Y:S02]  /*0840*/  LOP3.LUT R235, R2.reuse, 0x10, R3.reuse, 0xfe, !PT ;  /* 0x0000001002eb7812 */ /* 0x140fe400078efe03 */
[C-C-:B------:R-:W-:Y:S01]  /*0850*/  LOP3.LUT R236, R2.reuse, 0x12, R3.reuse, 0xfe, !PT ;  /* 0x0000001202ec7812 */ /* 0x140fe200078efe03 */
[----:B------:R2:W-:Y:S01]  /*0860*/  STL [R1+0xe18], R5 ;  /* 0x000e180501007387 */ /* 0x0005e20000100800 */
[----:B------:R-:W-:-:S02]  /*0870*/  LOP3.LUT R237, R2, 0x14, R3, 0xfe, !PT ;  /* 0x0000001402ed7812 */ /* 0x000fc400078efe03 */
[C-C-:B0-----:R-:W-:Y:S02]  /*0880*/  LOP3.LUT R7, R2.reuse, 0x8, R3.reuse, 0xfe, !PT ;  /* 0x0000000802077812 */ /* 0x141fe400078efe03 */
[C-C-:B------:R-:W-:Y:S02]  /*0890*/  LOP3.LUT R238, R2.reuse, 0x16, R3.reuse, 0xfe, !PT ;  /* 0x0000001602ee7812 */ /* 0x140fe400078efe03 */
[C-C-:B-1----:R-:W-:Y:S01]  /*08a0*/  LOP3.LUT R6, R2.reuse, 0xa, R3.reuse, 0xfe, !PT ;  /* 0x0000000a02067812 */ /* 0x142fe200078efe03 */
[----:B------:R-:W-:Y:S01]  /*08b0*/  STL [R1+0xe14], R7 ;  /* 0x000e140701007387 */ /* 0x000fe20000100800 */
[C-C-:B------:R-:W-:Y:S02]  /*08c0*/  LOP3.LUT R239, R2.reuse, 0x18, R3.reuse, 0xfe, !PT ;  /* 0x0000001802ef7812 */ /* 0x140fe400078efe03 */
[C-C-:B--2---:R-:W-:Y:S01]  /*08d0*/  LOP3.LUT R5, R2.reuse, 0xc, R3.reuse, 0xfe, !PT ;  /* 0x0000000c02057812 */ /* 0x144fe200078efe03 */
[----:B------:R-:W-:Y:S01]  /*08e0*/  STL [R1+0xe10], R6 ;  /* 0x000e100601007387 */ /* 0x000fe20000100800 */
[----:B------:R-:W-:-:S02]  /*08f0*/  LOP3.LUT R240, R2, 0x1a, R3, 0xfe, !PT ;  /* 0x0000001a02f07812 */ /* 0x000fc400078efe03 */
[C-C-:B------:R-:W-:Y:S01]  /*0900*/  LOP3.LUT R241, R2.reuse, 0x1c, R3.reuse, 0xfe, !PT ;  /* 0x0000001c02f17812 */ /* 0x140fe200078efe03 */
[----:B------:R0:W-:Y:S01]  /*0910*/  STL [R1+0xe0c], R5 ;  /* 0x000e0c0501007387 */ /* 0x0001e20000100800 */
[C-C-:B------:R-:W-:Y:S02]  /*0920*/  LOP3.LUT R242, R2.reuse, 0x1e, R3.reuse, 0xfe, !PT ;  /* 0x0000001e02f27812 */ /* 0x140fe400078efe03 */
[C-C-:B------:R-:W-:Y:S01]  /*0930*/  LOP3.LUT R243, R2.reuse, 0x20, R3.reuse, 0xfe, !PT ;  /* 0x0000002002f37812 */ /* 0x140fe200078efe03 */
[----:B------:R-:W-:Y:S01]  /*0940*/  STL [R1+0xe08], R232 ;  /* 0x000e08e801007387 */ /* 0x000fe20000100800 */
[C-C-:B------:R-:W-:Y:S02]  /*0950*/  LOP3.LUT R244, R2.reuse, 0x22, R3.reuse, 0xfe, !PT ;  /* 0x0000002202f47812 */ /* 0x140fe400078efe03 */
[C-C-:B------:R-:W-:Y:S01]  /*0960*/  LOP3.LUT R199, R2.reuse, 0x24, R3.reuse, 0xfe, !PT ;  /* 0x0000002402c77812 */ /* 0x140fe200078efe03 */
[----:B------:R-:W-:Y:S01]  /*0970*/  STL [R1+0xe04], R235 ;  /* 0x000e04eb01007387 */ /* 0x000fe20000100800 */
[----:B------:R-:W-:-:S02]  /*0980*/  LOP3.LUT R245, R2, 0x26, R3, 0xfe, !PT ;  /* 0x0000002602f57812 */ /* 0x000fc400078efe03 */
[C-C-:B------:R-:W-:Y:S01]  /*0990*/  LOP3.LUT R246, R2.reuse, 0x28, R3.reuse, 0xfe, !PT ;  /* 0x0000002802f67812 */ /* 0x140fe200078efe03 */
[----:B------:R-:W-:Y:S01]  /*09a0*/  STL [R1+0xe00], R236 ;  /* 0x000e00ec01007387 */ /* 0x000fe20000100800 */
[C-C-:B------:R-:W-:Y:S02]  /*09b0*/  LOP3.LUT R247, R2.reuse, 0x2a, R3.reuse, 0xfe, !PT ;  /* 0x0000002a02f77812 */ /* 0x140fe400078efe03 */
[C-C-:B------:R-:W-:Y:S01]  /*09c0*/  LOP3.LUT R248, R2.reuse, 0x2c, R3.reuse, 0xfe, !PT ;  /* 0x0000002c02f87812 */ /* 0x140fe200078efe03 */
[----:B------:R-:W-:Y:S01]  /*09d0*/  STL [R1+0xdfc], R237 ;  /* 0x000dfced01007387 */ /* 0x000fe20000100800 */
[C-C-:B------:R-:W-:Y:S02]  /*09e0*/  LOP3.LUT R165, R2.reuse, 0x2e, R3.reuse, 0xfe, !PT ;  /* 0x0000002e02a57812 */ /* 0x140fe400078efe03 */
[C-C-:B------:R-:W-:Y:S01]  /*09f0*/  LOP3.LUT R249, R2.reuse, 0x30, R3.reuse, 0xfe, !PT ;  /* 0x0000003002f97812 */ /* 0x140fe200078efe03 */
[----:B------:R-:W-:Y:S01]  /*0a00*/  STL [R1+0xdf8], R238 ;  /* 0x000df8ee01007387 */ /* 0x000fe20000100800 */
[----:B0-----:R-:W-:-:S02]  /*0a10*/  LOP3.LUT R5, R2, 0x34, R3, 0xfe, !PT ;  /* 0x0000003402057812 */ /* 0x001fc400078efe03 */
        /* <DEDUP_REMOVED lines=21> */
[----:B------:R-:W-:Y:S01]  /*0b70*/  LOP3.LUT R23, R2, 0x58, R3, 0xfe, !PT ;  /* 0x0000005802177812 */ /* 0x000fe200078efe03 */
[----:B------:R-:W-:Y:S01]  /*0b80*/  STL [R1+0xdd8], R245 ;  /* 0x000dd8f501007387 */ /* 0x000fe20000100800 */
[C---:B------:R-:W-:Y:S02]  /*0b90*/  LOP3.LUT R4, R3.reuse, 0x4, RZ, 0xfc, !PT ;  /* 0x0000000403047812 */ /* 0x040fe400078efcff */
[C---:B------:R-:W-:Y:S01]  /*0ba0*/  LOP3.LUT R4, R3.reuse, 0xa, RZ, 0xfc, !PT ;  /* 0x0000000a03047812 */ /* 0x040fe200078efcff */
[----:B------:R-:W-:Y:S01]  /*0bb0*/  STL [R1+0xdd4], R246 ;  /* 0x000dd4f601007387 */ /* 0x000fe20000100800 */
[----:B------:R-:W-:-:S02]  /*0bc0*/  LOP3.LUT R4, R3, 0x10, RZ, 0xfc, !PT ;  /* 0x0000001003047812 */ /* 0x000fc400078efcff */
[C---:B------:R-:W-:Y:S01]  /*0bd0*/  LOP3.LUT R4, R3.reuse, 0x16, RZ, 0xfc, !PT ;  /* 0x0000001603047812 */ /* 0x040fe200078efcff */
[----:B------:R-:W-:Y:S01]  /*0be0*/  STL [R1+0xdcc], R247 ;  /* 0x000dccf701007387 */ /* 0x000fe20000100800 */
[C---:B------:R-:W-:Y:S02]  /*0bf0*/  LOP3.LUT R4, R3.reuse, 0x1c, RZ, 0xfc, !PT ;  /* 0x0000001c03047812 */ /* 0x040fe400078efcff */
[C---:B------:R-:W-:Y:S01]  /*0c00*/  LOP3.LUT R4, R3.reuse, 0x22, RZ, 0xfc, !PT ;  /* 0x0000002203047812 */ /* 0x040fe200078efcff */
        /* <DEDUP_REMOVED lines=9> */
[----:B------:R0:W-:Y:S01]  /*0ca0*/  STL [R1+0xdb8], R5 ;  /* 0x000db80501007387 */ /* 0x0001e20000100800 */
[C---:B------:R-:W-:Y:S02]  /*0cb0*/  LOP3.LUT R4, R3.reuse, 0x4c, RZ, 0xfc, !PT ;  /* 0x0000004c03047812 */ /* 0x040fe400078efcff */
[C---:B------:R-:W-:Y:S01]  /*0cc0*/  LOP3.LUT R4, R3.reuse, 0x52, RZ, 0xfc, !PT ;  /* 0x0000005203047812 */ /* 0x040fe200078efcff */
[----:B------:R-:W-:Y:S01]  /*0cd0*/  STL [R1+0xdbc], R250 ;  /* 0x000dbcfa01007387 */ /* 0x000fe20000100800 */
[----:B------:R-:W-:-:S02]  /*0ce0*/  LOP3.LUT R4, R3, 0x58, RZ, 0xfc, !PT ;  /* 0x0000005803047812 */ /* 0x000fc400078efcff */
[C---:B------:R-:W-:Y:S01]  /*0cf0*/  LOP3.LUT R4, R3.reuse, 0x5e, RZ, 0xfc, !PT ;  /* 0x0000005e03047812 */ /* 0x040fe200078efcff */
[----:B------:R-:W-:Y:S01]  /*0d00*/  STL [R1+0xdb4], R12 ;  /* 0x000db40c01007387 */ /* 0x000fe20000100800 */
[C---:B------:R-:W-:Y:S02]  /*0d10*/  LOP3.LUT R4, R3.reuse, 0x64, RZ, 0xfc, !PT ;  /* 0x0000006403047812 */ /* 0x040fe400078efcff */
[----:B0-----:R-:W-:Y:S01]  /*0d20*/  LOP3.LUT R5, R2, 0x42, R3, 0xfe, !PT ;  /* 0x0000004202057812 */ /* 0x001fe200078efe03 */
[----:B------:R-:W-:Y:S01]  /*0d30*/  STL [R1+0xdb0], R13 ;  /* 0x000db00d01007387 */ /* 0x000fe20000100800 */
[C---:B------:R-:W-:Y:S02]  /*0d40*/  LOP3.LUT R4, R3.reuse, 0x6a, RZ, 0xfc, !PT ;  /* 0x0000006a03047812 */ /* 0x040fe400078efcff */
[C---:B------:R-:W-:Y:S01]  /*0d50*/  LOP3.LUT R4, R3.reuse, 0x70, RZ, 0xfc, !PT ;  /* 0x0000007003047812 */ /* 0x040fe200078efcff */
[----:B------:R-:W-:Y:S01]  /*0d60*/  STL [R1+0xdac], R14 ;  /* 0x000dac0e01007387 */ /* 0x000fe20000100800 */
[----:B------:R-:W-:-:S02]  /*0d70*/  LOP3.LUT R4, R3, 0x76, RZ, 0xfc, !PT ;  /* 0x0000007603047812 */ /* 0x000fc400078efcff */
[----:B------:R-:W-:Y:S01]  /*0d80*/  LOP3.LUT R4, R3, 0x7a, RZ, 0xfc, !PT ;  /* 0x0000007a03047812 */ /* 0x000fe200078efcff */
[----:B------:R-:W-:Y:S01]  /*0d90*/  STL [R1+0xda8], R15 ;  /* 0x000da80f01007387 */ /* 0x000fe20000100800 */
[----:B------:R-:W-:-:S03]  /*0da0*/  LOP3.LUT R4, R2, R3, RZ, 0xfc, !PT ;  /* 0x0000000302047212 */ /* 0x000fc600078efcff */
[----:B------:R0:W-:Y:S01]  /*0db0*/  STL [R1+0xda4], R7 ;  /* 0x000da40701007387 */ /* 0x0001e20000100800 */
[C---:B------:R-:W-:Y:S02]  /*0dc0*/  LOP3.LUT R11, R4.reuse, 0x82, RZ, 0xfc, !PT ;  /* 0x00000082040b7812 */ /* 0x040fe400078efcff */
[C---:B------:R-:W-:Y:S01]  /*0dd0*/  LOP3.LUT R252, R4.reuse, 0x96, RZ, 0xfc, !PT ;  /* 0x0000009604fc7812 */ /* 0x040fe200078efcff */
[----:B------:R1:W-:Y:S01]  /*0de0*/  STL [R1+0xda0], R6 ;  /* 0x000da00601007387 */ /* 0x0003e20000100800 */
[C---:B------:R-:W-:Y:S02]  /*0df0*/  LOP3.LUT R251, R4.reuse, 0x146, RZ, 0xfc, !PT ;  /* 0x0000014604fb7812 */ /* 0x040fe400078efcff */
[C---:B------:R-:W-:Y:S01]  /*0e00*/  LOP3.LUT R9, R4.reuse, 0x14a, RZ, 0xfc, !PT ;  /* 0x0000014a04097812 */ /* 0x040fe200078efcff */
[----:B------:R2:W-:Y:S01]  /*0e10*/  STL [R1+0xd9c], R5 ;  /* 0x000d9c0501007387 */ /* 0x0005e20000100800 */
[----:B------:R-:W-:Y:S02]  /*0e20*/  LOP3.LUT R152, R4, 0x14e, RZ, 0xfc, !PT ;  /* 0x0000014e04987812 */ /* 0x000fe400078efcff */
[----:B0-----:R-:W-:-:S02]  /*0e30*/  LOP3.LUT R7, R2, 0x44, R3, 0xfe, !PT ;  /* 0x0000004402077812 */ /* 0x001fc400078efe03 */
[----:B------:R-:W-:Y:S02]  /*0e40*/  LOP3.LUT R153, R4, 0x150, RZ, 0xfc, !PT ;  /* 0x0000015004997812 */ /* 0x000fe400078efcff */
[--C-:B-1----:R-:W-:Y:S01]  /*0e50*/  LOP3.LUT R6, R2, 0x46, R3.reuse, 0xfe, !PT ;  /* 0x0000004602067812 */ /* 0x102fe200078efe03 */
[----:B------:R0:W-:Y:S01]  /*0e60*/  STL [R1+0xd98], R7 ;  /* 0x000d980701007387 */ /* 0x0001e20000100800 */
[----:B------:R-:W-:Y:S02]  /*0e70*/  LOP3.LUT R154, R4, 0x152, RZ, 0xfc, !PT ;  /* 0x00000152049a7812 */ /* 0x000fe400078efcff */
[----:B--2---:R-:W-:Y:S01]  /*0e80*/  LOP3.LUT R5, R2, 0x48, R3, 0xfe, !PT ;  /* 0x0000004802057812 */ /* 0x004fe200078efe03 */
[----:B------:R1:W-:Y:S01]  /*0e90*/  STL [R1+0xd94], R6 ;  /* 0x000d940601007387 */ /* 0x0003e20000100800 */
[C---:B------:R-:W-:Y:S02]  /*0ea0*/  LOP3.LUT R155, R4.reuse, 0x154, RZ, 0xfc, !PT ;  /* 0x00000154049b7812 */ /* 0x040fe400078efcff */
[C---:B------:R-:W-:Y:S01]  /*0eb0*/  LOP3.LUT R156, R4.reuse, 0x156, RZ, 0xfc, !PT ;  /* 0x00000156049c7812 */ /* 0x040fe200078efcff */
[----:B------:R2:W-:Y:S01]  /*0ec0*/  STL [R1+0xd90], R5 ;  /* 0x000d900501007387 */ /* 0x0005e20000100800 */
[----:B------:R-:W-:-:S02]  /*0ed0*/  LOP3.LUT R157, R4, 0x158, RZ, 0xfc, !PT ;  /* 0x00000158049d7812 */ /* 0x000fc400078efcff */
[--C-:B0-----:R-:W-:Y:S01]  /*0ee0*/  LOP3.LUT R7, R2, 0x5c, R3.reuse, 0xfe, !PT ;  /* 0x0000005c02077812 */ /* 0x101fe200078efe03 */
[----:B------:R-:W-:Y:S01]  /*0ef0*/  STL [R1+0xd8c], R16 ;  /* 0x000d8c1001007387 */ /* 0x000fe20000100800 */
[----:B------:R-:W-:Y:S02]  /*0f00*/  LOP3.LUT R158, R4, 0x15a, RZ, 0xfc, !PT ;  /* 0x0000015a049e7812 */ /* 0x000fe400078efcff */
[--C-:B-1----:R-:W-:Y:S01]  /*0f10*/  LOP3.LUT R6, R2, 0x5e, R3.reuse, 0xfe, !PT ;  /* 0x0000005e02067812 */ /* 0x102fe200078efe03 */
[----:B------:R-:W-:Y:S01]  /*0f20*/  STL [R1+0xd88], R17 ;  /* 0x000d881101007387 */ /* 0x000fe20000100800 */
[----:B------:R-:W-:Y:S02]  /*0f30*/  LOP3.LUT R159, R4, 0x15c, RZ, 0xfc, !PT ;  /* 0x0000015c049f7812 */ /* 0x000fe400078efcff */
[----:B--2---:R-:W-:Y:S01]  /*0f40*/  LOP3.LUT R5, R2, 0x5a, R3, 0xfe, !PT ;  /* 0x0000005a02057812 */ /* 0x004fe200078efe03 */
        /* <DEDUP_REMOVED lines=18> */
[----:B------:R0:W-:Y:S01]  /*1070*/  STL [R1+0xd6c], R5 ;  /* 0x000d6c0501007387 */ /* 0x0001e20000100800 */
[----:B------:R-:W-:-:S02]  /*1080*/  LOP3.LUT R173, R4, 0x176, RZ, 0xfc, !PT ;  /* 0x0000017604ad7812 */ /* 0x000fc400078efcff */
[C---:B------:R-:W-:Y:S01]  /*1090*/  LOP3.LUT R174, R4.reuse, 0x178, RZ, 0xfc, !PT ;  /* 0x0000017804ae7812 */ /* 0x040fe200078efcff */
[----:B------:R1:W-:Y:S01]  /*10a0*/  STL [R1+0xd68], R7 ;  /* 0x000d680701007387 */ /* 0x0003e20000100800 */
[C---:B------:R-:W-:Y:S02]  /*10b0*/  LOP3.LUT R175, R4.reuse, 0x17a, RZ, 0xfc, !PT ;  /* 0x0000017a04af7812 */ /* 0x040fe400078efcff */
[C---:B------:R-:W-:Y:S01]  /*10c0*/  LOP3.LUT R176, R4.reuse, 0x17c, RZ, 0xfc, !PT ;  /* 0x0000017c04b07812 */ /* 0x040fe200078efcff */
[----:B------:R2:W-:Y:S01]  /*10d0*/  STL [R1+0xd64], R6 ;  /* 0x000d640601007387 */ /* 0x0005e20000100800 */
[----:B------:R-:W-:Y:S02]  /*10e0*/  LOP3.LUT R177, R4, 0x17e, RZ, 0xfc, !PT ;  /* 0x0000017e04b17812 */ /* 0x000fe400078efcff */
[----:B0-----:R-:W-:Y:S02]  /*10f0*/  LOP3.LUT R5, R2, 0x60, R3, 0xfe, !PT ;  /* 0x0000006002057812 */ /* 0x001fe400078efe03 */
[----:B------:R-:W-:-:S02]  /*1100*/  LOP3.LUT R178, R4, 0x180, RZ, 0xfc, !PT ;  /* 0x0000018004b27812 */ /* 0x000fc400078efcff */
        /* <DEDUP_REMOVED lines=9> */
[--C-:B0-----:R-:W-:Y:S02]  /*11a0*/  LOP3.LUT R5, R2, 0x66, R3.reuse, 0xfe, !PT ;  /* 0x0000006602057812 */ /* 0x101fe400078efe03 */
[----:B------:R-:W-:Y:S02]  /*11b0*/  LOP3.LUT R183, R4, 0x18a, RZ, 0xfc, !PT ;  /* 0x0000018a04b77812 */ /* 0x000fe400078efcff */
[--C-:B-1----:R-:W-:Y:S01]  /*11c0*/  LOP3.LUT R7, R2, 0x68, R3.reuse, 0xfe, !PT ;  /* 0x0000006802077812 */ /* 0x102fe200078efe03 */
[----:B------:R0:W-:Y:S01]  /*11d0*/  STL [R1+0xd54], R5 ;  /* 0x000d540501007387 */ /* 0x0001e20000100800 */
[----:B------:R-:W-:Y:S02]  /*11e0*/  LOP3.LUT R184, R4, 0x18c, RZ, 0xfc, !PT ;  /* 0x0000018c04b87812 */ /* 0x000fe400078efcff */
[----:B--2---:R-:W-:Y:S01]  /*11f0*/  LOP3.LUT R6, R2, 0x6a, R3, 0xfe, !PT ;  /* 0x0000006a02067812 */ /* 0x004fe200078efe03 */
[----:B------:R1:W-:Y:S01]  /*1200*/  STL [R1+0xd50], R7 ;  /* 0x000d500701007387 */ /* 0x0003e20000100800 */
[----:B------:R-:W-:-:S02]  /*1210*/  LOP3.LUT R185, R4, 0x18e, RZ, 0xfc, !PT ;  /* 0x0000018e04b97812 */ /* 0x000fc400078efcff */
[C---:B------:R-:W-:Y:S01]  /*1220*/  LOP3.LUT R186, R4.reuse, 0x190, RZ, 0xfc, !PT ;  /* 0x0000019004ba7812 */ /* 0x040fe200078efcff */
[----:B------:R2:W-:Y:S01]  /*1230*/  STL [R1+0xd4c], R6 ;  /* 0x000d4c0601007387 */ /* 0x0005e20000100800 */
[----:B------:R-:W-:Y:S02]  /*1240*/  LOP3.LUT R187, R4, 0x192, RZ, 0xfc, !PT ;  /* 0x0000019204bb7812 */ /* 0x000fe400078efcff */
[--C-:B0-----:R-:W-:Y:S02]  /*1250*/  LOP3.LUT R5, R2, 0x6c, R3.reuse, 0xfe, !PT ;  /* 0x0000006c02057812 */ /* 0x101fe400078efe03 */
[----:B------:R-:W-:Y:S02]  /*1260*/  LOP3.LUT R188, R4, 0x194, RZ, 0xfc, !PT ;  /* 0x0000019404bc7812 */ /* 0x000fe400078efcff */
[----:B-1----:R-:W-:Y:S01]  /*1270*/  LOP3.LUT R7, R2, 0x6e, R3, 0xfe, !PT ;  /* 0x0000006e02077812 */ /* 0x002fe200078efe03 */
[----:B------:R0:W-:Y:S01]  /*1280*/  STL [R1+0xd48], R5 ;  /* 0x000d480501007387 */ /* 0x0001e20000100800 */
[----:B------:R-:W-:-:S02]  /*1290*/  LOP3.LUT R189, R4, 0x196, RZ, 0xfc, !PT ;  /* 0x0000019604bd7812 */ /* 0x000fc400078efcff */
[--C-:B--2---:R-:W-:Y:S01]  /*12a0*/  LOP3.LUT R6, R2, 0x70, R3.reuse, 0xfe, !PT ;  /* 0x0000007002067812 */ /* 0x104fe200078efe03 */
        /* <DEDUP_REMOVED lines=27> */
[----:B0-----:R-:W-:Y:S02]  /*1460*/  LOP3.LUT R5, R2, 0x7e, R3, 0xfe, !PT ;  /* 0x0000007e02057812 */ /* 0x001fe400078efe03 */
[C---:B------:R-:W-:Y:S02]  /*1470*/  LOP3.LUT R2, R4.reuse, 0x80, RZ, 0xfc, !PT ;  /* 0x0000008004027812 */ /* 0x040fe400078efcff */
[C---:B-1----:R-:W-:Y:S01]  /*1480*/  LOP3.LUT R7, R4.reuse, 0x11e, RZ, 0xfc, !PT ;  /* 0x0000011e04077812 */ /* 0x042fe200078efcff */
[----:B------:R0:W-:Y:S01]  /*1490*/  STL [R1+0xd24], R5 ;  /* 0x000d240501007387 */ /* 0x0001e20000100800 */
[----:B------:R-:W-:-:S02]  /*14a0*/  LOP3.LUT R204, R4, 0x1b2, RZ, 0xfc, !PT ;  /* 0x000001b204cc7812 */ /* 0x000fc400078efcff */
[C---:B--2---:R-:W-:Y:S01]  /*14b0*/  LOP3.LUT R6, R4.reuse, 0x84, RZ, 0xfc, !PT ;  /* 0x0000008404067812 */ /* 0x044fe200078efcff */
[----:B------:R1:W-:Y:S01]  /*14c0*/  STL [R1+0xd20], R2 ;  /* 0x000d200201007387 */ /* 0x0003e20000100800 */
[C---:B------:R-:W-:Y:S02]  /*14d0*/  LOP3.LUT R205, R4.reuse, 0x1b4, RZ, 0xfc, !PT ;  /* 0x000001b404cd7812 */ /* 0x040fe400078efcff */
[C---:B------:R-:W-:Y:S01]  /*14e0*/  LOP3.LUT R206, R4.reuse, 0x1b6, RZ, 0xfc, !PT ;  /* 0x000001b604ce7812 */ /* 0x040fe200078efcff */
[----:B------:R2:W-:Y:S01]  /*14f0*/  STL [R1+0xfb4], R6 ;  /* 0x000fb40601007387 */ /* 0x0005e20000100800 */
[C---:B------:R-:W-:Y:S02]  /*1500*/  LOP3.LUT R207, R4.reuse, 0x1b8, RZ, 0xfc, !PT ;  /* 0x000001b804cf7812 */ /* 0x040fe400078efcff */
[C---:B0-----:R-:W-:Y:S01]  /*1510*/  LOP3.LUT R5, R4.reuse, 0x86, RZ, 0xfc, !PT ;  /* 0x0000008604057812 */ /* 0x041fe200078efcff */
[----:B------:R-:W-:Y:S01]  /*1520*/  STL [R1+0xf98], R11 ;  /* 0x000f980b01007387 */ /* 0x000fe20000100800 */
[----:B------:R-:W-:-:S02]  /*1530*/  LOP3.LUT R208, R4, 0x1ba, RZ, 0xfc, !PT ;  /* 0x000001ba04d07812 */ /* 0x000fc400078efcff */
[C---:B-1----:R-:W-:Y:S01]  /*1540*/  LOP3.LUT R2, R4.reuse, 0x88, RZ, 0xfc, !PT ;  /* 0x0000008804027812 */ /* 0x042fe200078efcff */
[----:B------:R0:W-:Y:S01]  /*1550*/  STL [R1+0xfbc], R5 ;  /* 0x000fbc0501007387 */ /* 0x0001e20000100800 */
[C---:B------:R-:W-:Y:S02]  /*1560*/  LOP3.LUT R209, R4.reuse, 0x1bc, RZ, 0xfc, !PT ;  /* 0x000001bc04d17812 */ /* 0x040fe400078efcff */
[C---:B--2---:R-:W-:Y:S01]  /*1570*/  LOP3.LUT R6, R4.reuse, 0x8a, RZ, 0xfc, !PT ;  /* 0x0000008a04067812 */ /* 0x044fe200078efcff */
[----:B------:R1:W-:Y:S01]  /*1580*/  STL [R1+0xfb8], R2 ;  /* 0x000fb80201007387 */ /* 0x0003e20000100800 */
[C---:B------:R-:W-:Y:S02]  /*1590*/  LOP3.LUT R210, R4.reuse, 0x1be, RZ, 0xfc, !PT ;  /* 0x000001be04d27812 */ /* 0x040fe400078efcff */
[C---:B------:R-:W-:Y:S01]  /*15a0*/  LOP3.LUT R211, R4.reuse, 0x1c0, RZ, 0xfc, !PT ;  /* 0x000001c004d37812 */ /* 0x040fe200078efcff */
[----:B------:R2:W-:Y:S01]  /*15b0*/  STL [R1+0xfc4], R6 ;  /* 0x000fc40601007387 */ /* 0x0005e20000100800 */
[----:B------:R-:W-:-:S02]  /*15c0*/  LOP3.LUT R212, R4, 0x1c2, RZ, 0xfc, !PT ;  /* 0x000001c204d47812 */ /* 0x000fc400078efcff */
[C---:B0-----:R-:W-:Y:S02]  /*15d0*/  LOP3.LUT R5, R4.reuse, 0x8c, RZ, 0xfc, !PT ;  /* 0x0000008c04057812 */ /* 0x041fe400078efcff */
[C---:B------:R-:W-:Y:S02]  /*15e0*/  LOP3.LUT R213, R4.reuse, 0x1c4, RZ, 0xfc, !PT ;  /* 0x000001c404d57812 */ /* 0x040fe400078efcff */
[C---:B-1----:R-:W-:Y:S01]  /*15f0*/  LOP3.LUT R2, R4.reuse, 0x8e, RZ, 0xfc, !PT ;  /* 0x0000008e04027812 */ /* 0x042fe200078efcff */
[----:B------:R0:W-:Y:S01]  /*1600*/  STL [R1+0xfc0], R5 ;  /* 0x000fc00501007387 */ /* 0x0001e20000100800 */
[C---:B------:R-:W-:Y:S02]  /*1610*/  LOP3.LUT R214, R4.reuse, 0x1c6, RZ, 0xfc, !PT ;  /* 0x000001c604d67812 */ /* 0x040fe400078efcff */
[C---:B--2---:R-:W-:Y:S01]  /*1620*/  LOP3.LUT R6, R4.reuse, 0x90, RZ, 0xfc, !PT ;  /* 0x0000009004067812 */ /* 0x044fe200078efcff */
[----:B------:R1:W-:Y:S01]  /*1630*/  STL [R1+0xfc8], R2 ;  /* 0x000fc80201007387 */ /* 0x0003e20000100800 */
[----:B------:R-:W-:-:S02]  /*1640*/  LOP3.LUT R215, R4, 0x1c8, RZ, 0xfc, !PT ;  /* 0x000001c804d77812 */ /* 0x000fc400078efcff */
[C---:B------:R-:W-:Y:S01]  /*1650*/  LOP3.LUT R216, R4.reuse, 0x1ca, RZ, 0xfc, !PT ;  /* 0x000001ca04d87812 */ /* 0x040fe200078efcff */
[----:B------:R2:W-:Y:S01]  /*1660*/  STL [R1+0xfd0], R6 ;  /* 0x000fd00601007387 */ /* 0x0005e20000100800 */
[C---:B------:R-:W-:Y:S02]  /*1670*/  LOP3.LUT R217, R4.reuse, 0x1cc, RZ, 0xfc, !PT ;  /* 0x000001cc04d97812 */ /* 0x040fe400078efcff */
[C---:B0-----:R-:W-:Y:S02]  /*1680*/  LOP3.LUT R5, R4.reuse, 0x92, RZ, 0xfc, !PT ;  /* 0x0000009204057812 */ /* 0x041fe400078efcff */
        /* <DEDUP_REMOVED lines=13> */
[C---:B-1----:R-:W-:Y:S02]  /*1760*/  LOP3.LUT R2, R4.reuse, 0x9a, RZ, 0xfc, !PT ;  /* 0x0000009a04027812 */ /* 0x042fe400078efcff */
[C---:B------:R-:W-:Y:S02]  /*1770*/  LOP3.LUT R224, R4.reuse, 0x1da, RZ, 0xfc, !PT ;  /* 0x000001da04e07812 */ /* 0x040fe400078efcff */
[C---:B--2---:R-:W-:Y:S01]  /*1780*/  LOP3.LUT R6, R4.reuse, 0xa0, RZ, 0xfc, !PT ;  /* 0x000000a004067812 */ /* 0x044fe200078efcff */
[----:B------:R0:W-:Y:S01]  /*1790*/  STL [R1+0xfe0], R2 ;  /* 0x000fe00201007387 */ /* 0x0001e20000100800 */
[C---:B------:R-:W-:Y:S02]  /*17a0*/  LOP3.LUT R225, R4.reuse, 0x1dc, RZ, 0xfc, !PT ;  /* 0x000001dc04e17812 */ /* 0x040fe400078efcff */
[C---:B------:R-:W-:Y:S01]  /*17b0*/  LOP3.LUT R226, R4.reuse, 0x1de, RZ, 0xfc, !PT ;  /* 0x000001de04e27812 */ /* 0x040fe200078efcff */
[----:B------:R1:W-:Y:S01]  /*17c0*/  STL [R1+0xfe4], R5 ;  /* 0x000fe40501007387 */ /* 0x0003e20000100800 */
[----:B------:R-:W-:-:S02]  /*17d0*/  LOP3.LUT R227, R4, 0x1e0, RZ, 0xfc, !PT ;  /* 0x000001e004e37812 */ /* 0x000fc400078efcff */
[C---:B------:R-:W-:Y:S02]  /*17e0*/  LOP3.LUT R228, R4.reuse, 0x1e2, RZ, 0xfc, !PT ;  /* 0x000001e204e47812 */ /* 0x040fe400078efcff */
[C---:B------:R-:W-:Y:S02]  /*17f0*/  LOP3.LUT R229, R4.reuse, 0x1e4, RZ, 0xfc, !PT ;  /* 0x000001e404e57812 */ /* 0x040fe400078efcff */
[C---:B0-----:R-:W-:Y:S02]  /*1800*/  LOP3.LUT R2, R4.reuse, 0x9e, RZ, 0xfc, !PT ;  /* 0x0000009e04027812 */ /* 0x041fe400078efcff */
[C---:B------:R-:W-:Y:S02]  /*1810*/  LOP3.LUT R230, R4.reuse, 0x1e6, RZ, 0xfc, !PT ;  /* 0x000001e604e67812 */ /* 0x040fe400078efcff */
[C---:B-1----:R-:W-:Y:S01]  /*1820*/  LOP3.LUT R5, R4.reuse, 0xa2, RZ, 0xfc, !PT ;  /* 0x000000a204057812 */ /* 0x042fe200078efcff */
[----:B------:R0:W-:Y:S01]  /*1830*/  STL [R1+0xfec], R2 ;  /* 0x000fec0201007387 */ /* 0x0001e20000100800 */
[----:B------:R-:W-:-:S02]  /*1840*/  LOP3.LUT R231, R4, 0x1e8, RZ, 0xfc, !PT ;  /* 0x000001e804e77812 */ /* 0x000fc400078efcff */
[C---:B------:R-:W-:Y:S01]  /*1850*/  LOP3.LUT R233, R4.reuse, 0x1ea, RZ, 0xfc, !PT ;  /* 0x000001ea04e97812 */ /* 0x040fe200078efcff */
[----:B------:R1:W-:Y:S01]  /*1860*/  STL [R1+0xff0], R6 ;  /* 0x000ff00601007387 */ /* 0x0003e20000100800 */
[C---:B------:R-:W-:Y:S02]  /*1870*/  LOP3.LUT R234, R4.reuse, 0x1ec, RZ, 0xfc, !PT ;  /* 0x000001ec04ea7812 */ /* 0x040fe400078efcff */
[C---:B------:R-:W-:Y:S01]  /*1880*/  LOP3.LUT R10, R4.reuse, 0x1f8, RZ, 0xfc, !PT ;  /* 0x000001f8040a7812 */ /* 0x040fe200078efcff */
[----:B------:R2:W-:Y:S01]  /*1890*/  STL [R1+0xff8], R5 ;  /* 0x000ff80501007387 */ /* 0x0005e20000100800 */
[C---:B0-----:R-:W-:Y:S02]  /*18a0*/  LOP3.LUT R2, R4.reuse, 0xa4, RZ, 0xfc, !PT ;  /* 0x000000a404027812 */ /* 0x041fe400078efcff */
[----:B-1----:R-:W-:-:S03]  /*18b0*/  LOP3.LUT R6, R4, 0xa6, RZ, 0xfc, !PT ;  /* 0x000000a604067812 */ /* 0x002fc600078efcff */
[----:B------:R0:W-:Y:S01]  /*18c0*/  STL [R1+0xffc], R2 ;  /* 0x000ffc0201007387 */ /* 0x0001e20000100800 */
[----:B--2---:R-:W-:-:S03]  /*18d0*/  LOP3.LUT R5, R4, 0xa8, RZ, 0xfc, !PT ;  /* 0x000000a804057812 */ /* 0x004fc600078efcff */
[----:B------:R1:W-:Y:S04]  /*18e0*/  STL [R1+0x1000], R6 ;  /* 0x0010000601007387 */ /* 0x0003e80000100800 */
        /* <DEDUP_REMOVED lines=120> */
[----:B------:R-:W-:Y:S01]  /*2070*/  STL [R1+0x1108], R7 ;  /* 0x0011080701007387 */ /* 0x000fe20000100800 */
[C---:B0-----:R-:W-:Y:S02]  /*2080*/  LOP3.LUT R2, R4.reuse, 0x122, RZ, 0xfc, !PT ;  /* 0x0000012204027812 */ /* 0x041fe400078efcff */
[----:B-1----:R-:W-:-:S03]  /*2090*/  LOP3.LUT R6, R4, 0x128, RZ, 0xfc, !PT ;  /* 0x0000012804067812 */ /* 0x002fc600078efcff */
[----:B------:R0:W-:Y:S04]  /*20a0*/  STL [R1+0x1118], R2 ;  /* 0x0011180201007387 */ /* 0x0001e80000100800 */
[----:B------:R1:W-:Y:S01]  /*20b0*/  STL [R1+0x111c], R5 ;  /* 0x00111c0501007387 */ /* 0x0003e20000100800 */
[C---:B0-----:R-:W-:Y:S02]  /*20c0*/  LOP3.LUT R2, R4.reuse, 0x126, RZ, 0xfc, !PT ;  /* 0x0000012604027812 */ /* 0x041fe400078efcff */
[----:B-1----:R-:W-:-:S03]  /*20d0*/  LOP3.LUT R5, R4, 0x12a, RZ, 0xfc, !PT ;  /* 0x0000012a04057812 */ /* 0x002fc600078efcff */
[----:B------:R0:W-:Y:S04]  /*20e0*/  STL [R1+0x1110], R2 ;  /* 0x0011100201007387 */ /* 0x0001e80000100800 */
        /* <DEDUP_REMOVED lines=29> */
[----:B--2---:R-:W-:-:S05]  /*22c0*/  LOP3.LUT R5, R4, 0x148, RZ, 0xfc, !PT ;  /* 0x0000014804057812 */ /* 0x004fca00078efcff */
[----:B------:R1:W-:Y:S01]  /*22d0*/  STL [R1+0xf90], R5 ;  /* 0x000f900501007387 */ /* 0x0003e20000100800 */
[----:B0-----:R-:W-:-:S03]  /*22e0*/  LOP3.LUT R2, R4, 0x14c, RZ, 0xfc, !PT ;  /* 0x0000014c04027812 */ /* 0x001fc600078efcff */
[----:B------:R-:W-:Y:S04]  /*22f0*/  STL [R1+0xf94], R251 ;  /* 0x000f94fb01007387 */ /* 0x000fe80000100800 */
[----:B------:R0:W-:Y:S01]  /*2300*/  STL [R1+0xf88], R2 ;  /* 0x000f880201007387 */ /* 0x0001e20000100800 */
[----:B-1----:R-:W-:-:S03]  /*2310*/  LOP3.LUT R5, R4, 0x1f2, RZ, 0xfc, !PT ;  /* 0x000001f204057812 */ /* 0x002fc600078efcff */
[----:B------:R-:W-:Y:S04]  /*2320*/  STL [R1+0xf8c], R9 ;  /* 0x000f8c0901007387 */ /* 0x000fe80000100800 */
[----:B------:R-:W-:Y:S01]  /*2330*/  STL [R1+0xf84], R152 ;  /* 0x000f849801007387 */ /* 0x000fe20000100800 */
[----:B0-----:R-:W-:-:S03]  /*2340*/  LOP3.LUT R2, R4, 0x1ee, RZ, 0xfc, !PT ;  /* 0x000001ee04027812 */ /* 0x001fc600078efcff */
[----:B------:R-:W-:Y:S04]  /*2350*/  STL [R1+0xf80], R153 ;  /* 0x000f809901007387 */ /* 0x000fe80000100800 */
        /* <DEDUP_REMOVED lines=63> */
[----:B------:R0:W-:Y:S04]  /*2750*/  STL [R1+0xdd0], R0 ;  /* 0x000dd00001007387 */ /* 0x0001e80000100800 */
        /* <DEDUP_REMOVED lines=18> */
[----:B------:R1:W-:Y:S01]  /*2880*/  STL [R1+0xe3c], R5 ;  /* 0x000e3c0501007387 */ /* 0x0003e20000100800 */
[----:B0-----:R-:W-:-:S05]  /*2890*/  LOP3.LUT R0, R4, 0x1f4, RZ, 0xfc, !PT ;  /* 0x000001f404007812 */ /* 0x001fca00078efcff */
[----:B------:R0:W-:Y:S01]  /*28a0*/  STL [R1+0xe38], R0 ;  /* 0x000e380001007387 */ /* 0x0001e20000100800 */
[----:B-1----:R-:W-:-:S05]  /*28b0*/  LOP3.LUT R5, R4, 0x1f6, RZ, 0xfc, !PT ;  /* 0x000001f604057812 */ /* 0x002fca00078efcff */
[----:B------:R1:W-:Y:S01]  /*28c0*/  STL [R1+0xe34], R5 ;  /* 0x000e340501007387 */ /* 0x0003e20000100800 */
[----:B0-----:R-:W-:-:S03]  /*28d0*/  LOP3.LUT R0, R4, 0x1fa, RZ, 0xfc, !PT ;  /* 0x000001fa04007812 */ /* 0x001fc600078efcff */
[----:B------:R0:W-:Y:S04]  /*28e0*/  STL [R1+0xe30], R10 ;  /* 0x000e300a01007387 */ /* 0x0001e80000100800 */
[----:B------:R0:W-:Y:S01]  /*28f0*/  STL [R1+0xe28], R6 ;  /* 0x000e280601007387 */ /* 0x0001e20000100800 */
[----:B-1----:R-:W-:-:S03]  /*2900*/  LOP3.LUT R5, R4, 0x1fe, RZ, 0xfc, !PT ;  /* 0x000001fe04057812 */ /* 0x002fc600078efcff */
[----:B------:R0:W-:Y:S04]  /*2910*/  STL [R1+0xe2c], R0 ;  /* 0x000e2c0001007387 */ /* 0x0001e80000100800 */
[----:B------:R0:W-:Y:S01]  /*2920*/  STL [R1+0xe24], R5 ;  /* 0x000e240501007387 */ /* 0x0001e20000100800 */
[----:B------:R-:W-:Y:S05]  /*2930*/  @P0 BRA `(.L_x_0) ;  /* 0x0000000c00140947 */ /* 0x000fea0003800000 */
[----:B0-----:R-:W-:Y:S01]  /*2940*/  IMAD.SHL.U32 R0, R24, 0x10, RZ ;  /* 0x0000001018007824 */ /* 0x001fe200078e00ff */
[----:B------:R-:W-:Y:S01]  /*2950*/  STL [R1], RZ ;  /* 0x000000ff01007387 */ /* 0x000fe20000100800 */
[----:B------:R-:W-:Y:S02]  /*2960*/  CS2R R24, SRZ ;  /* 0x0000000000187805 */ /* 0x000fe4000001ff00 */
[----:B------:R-:W-:Y:S02]  /*2970*/  CS2R R26, SRZ ;  /* 0x00000000001a7805 */ /* 0x000fe4000001ff00 */
[----:B------:R-:W-:Y:S01]  /*2980*/  CS2R R28, SRZ ;  /* 0x00000000001c7805 */ /* 0x000fe2000001ff00 */
[----:B------:R-:W-:Y:S01]  /*2990*/  STL [R1+0x4], RZ ;  /* 0x000004ff01007387 */ /* 0x000fe20000100800 */
[----:B------:R-:W-:Y:S02]  /*29a0*/  CS2R R30, SRZ ;  /* 0x00000000001e7805 */ /* 0x000fe4000001ff00 */
[----:B------:R-:W-:-:S02]  /*29b0*/  CS2R R32, SRZ ;  /* 0x0000000000207805 */ /* 0x000fc4000001ff00 */
[----:B------:R-:W-:Y:S01]  /*29c0*/  CS2R R34, SRZ ;  /* 0x0000000000227805 */ /* 0x000fe2000001ff00 */
[----:B------:R-:W-:Y:S01]  /*29d0*/  STL [R1+0x8], RZ ;  /* 0x000008ff01007387 */ /* 0x000fe20000100800 */
[----:B------:R-:W-:Y:S02]  /*29e0*/  CS2R R36, SRZ ;  /* 0x0000000000247805 */ /* 0x000fe4000001ff00 */
[----:B------:R-:W-:Y:S02]  /*29f0*/  CS2R R38, SRZ ;  /* 0x0000000000267805 */ /* 0x000fe4000001ff00 */
[----:B------:R-:W-:Y:S01]  /*2a00*/  CS2R R40, SRZ ;  /* 0x0000000000287805 */ /* 0x000fe2000001ff00 */
[----:B------:R0:W-:Y:S01]  /*2a10*/  STL [R1+0xd18], R0 ;  /* 0x000d180001007387 */ /* 0x0001e20000100800 */
[----:B------:R-:W-:Y:S02]  /*2a20*/  CS2R R42, SRZ ;  /* 0x00000000002a7805 */ /* 0x000fe4000001ff00 */
[----:B------:R-:W-:-:S02]  /*2a30*/  CS2R R44, SRZ ;  /* 0x00000000002c7805 */ /* 0x000fc4000001ff00 */
[----:B------:R-:W-:Y:S01]  /*2a40*/  CS2R R46, SRZ ;  /* 0x00000000002e7805 */ /* 0x000fe2000001ff00 */
[----:B------:R1:W-:Y:S01]  /*2a50*/  STL [R1+0xc], RZ ;  /* 0x00000cff01007387 */ /* 0x0003e20000100800 */
[----:B------:R-:W-:Y:S02]  /*2a60*/  CS2R R48, SRZ ;  /* 0x0000000000307805 */ /* 0x000fe4000001ff00 */
[----:B------:R-:W-:Y:S02]  /*2a70*/  CS2R R50, SRZ ;  /* 0x0000000000327805 */ /* 0x000fe4000001ff00 */
[----:B------:R-:W-:Y:S01]  /*2a80*/  CS2R R52, SRZ ;  /* 0x0000000000347805 */ /* 0x000fe2000001ff00 */
[----:B------:R1:W-:Y:S01]  /*2a90*/  STL [R1+0x10], RZ ;  /* 0x000010ff01007387 */ /* 0x0003e20000100800 */
[----:B------:R-:W-:Y:S02]  /*2aa0*/  CS2R R54, SRZ ;  /* 0x0000000000367805 */ /* 0x000fe4000001ff00 */
[----:B0-----:R-:W-:-:S02]  /*2ab0*/  LOP3.LUT R0, R0, 0x70, RZ, 0xc0, !PT ;  /* 0x0000007000007812 */ /* 0x001fc400078ec0ff */
[----:B------:R-:W-:Y:S01]  /*2ac0*/  CS2R R56, SRZ ;  /* 0x0000000000387805 */ /* 0x000fe2000001ff00 */
[----:B------:R1:W-:Y:S01]  /*2ad0*/  STL [R1+0x14], RZ ;  /* 0x000014ff01007387 */ /* 0x0003e20000100800 */
[----:B------:R-:W-:Y:S02]  /*2ae0*/  CS2R R58, SRZ ;  /* 0x00000000003a7805 */ /* 0x000fe4000001ff00 */
[----:B------:R-:W-:Y:S02]  /*2af0*/  CS2R R60, SRZ ;  /* 0x00000000003c7805 */ /* 0x000fe4000001ff00 */
[----:B------:R-:W-:Y:S01]  /*2b00*/  CS2R R62, SRZ ;  /* 0x00000000003e7805 */ /* 0x000fe2000001ff00 */
[----:B------:R1:W-:Y:S01]  /*2b10*/  STL [R1+0x18], RZ ;  /* 0x000018ff01007387 */ /* 0x0003e20000100800 */
        /* <DEDUP_REMOVED lines=57> */
[----:B------:R-:W-:Y:S01]  /*2eb0*/  CS2R R150, SRZ ;  /* 0x0000000000967805 */ /* 0x000fe2000001ff00 */
[----:B------:R1:W-:Y:S04]  /*2ec0*/  STL [R1+0x54], RZ ;  /* 0x000054ff01007387 */ /* 0x0003e80000100800 */
        /* <DEDUP_REMOVED lines=106> */
[----:B------:R1:W-:Y:S01]  /*3570*/  STL [R1+0xd1c], R0 ;  /* 0x000d1c0001007387 */ /* 0x0003e20000100800 */
[----:B------:R-:W-:Y:S05]  /*3580*/  BRA `(.L_x_1) ;  /* 0x0000029400fc7947 */ /* 0x000fea0003800000 */
.L_x_0:
[----:B------:R-:W2:Y:S04]  /*3590*/  LDL R120, [R1+0xdd0] ;  /* 0x000dd00001787983 */ /* 0x000ea80000100800 */
[----:B------:R-:W3:Y:S01]  /*35a0*/  LDL R139, [R1+0xe40] ;  /* 0x000e4000018b7983 */ /* 0x000ee20000100800 */
[----:B------:R-:W-:-:S03]  /*35b0*/  IMAD.MOV.U32 R148, RZ, RZ, R251 ;  /* 0x000000ffff947224 */ /* 0x000fc600078e00fb */
[----:B------:R-:W4:Y:S01]  /*35c0*/  LDL R143, [R1+0xfac] ;  /* 0x000fac00018f7983 */ /* 0x000f220000100800 */
[----:B------:R-:W-:-:S03]  /*35d0*/  IABS R251, R127 ;  /* 0x0000007f00fb7213 */ /* 0x000fc60000000000 */
[----:B------:R-:W4:Y:S04]  /*35e0*/  LDL R144, [R1+0x10f4] ;  /* 0x0010f40001907983 */ /* 0x000f280000100800 */
        /* <DEDUP_REMOVED lines=20> */
[----:B------:R-:W4:Y:S01]  /*3730*/  LDL R125, [R1+0xd58] ;  /* 0x000d5800017d7983 */ /* 0x000f220000100800 */
[----:B------:R-:W-:Y:S01]  /*3740*/  IMAD.MOV.U32 R121, RZ, RZ, R0 ;  /* 0x000000ffff797224 */ /* 0x000fe200078e0000 */
[----:B------:R-:W-:Y:S01]  /*3750*/  IABS R29, R126 ;  /* 0x0000007e001d7213 */ /* 0x000fe20000000000 */
[----:B------:R-:W-:Y:S01]  /*3760*/  IMAD.MOV.U32 R122, RZ, RZ, R2 ;  /* 0x000000ffff7a7224 */ /* 0x000fe200078e0002 */
[----:B------:R-:W-:Y:S01]  /*3770*/  STL [R1+0x11a8], R4 ;  /* 0x0011a80401007387 */ /* 0x000fe20000100800 */
[----:B------:R-:W-:-:S02]  /*3780*/  IMAD.MOV.U32 R150, RZ, RZ, R9 ;  /* 0x000000ffff967224 */ /* 0x000fc400078e0009 */
[----:B------:R-:W-:Y:S01]  /*3790*/  IMAD.MOV.U32 R137, RZ, RZ, R7 ;  /* 0x000000ffff897224 */ /* 0x000fe200078e0007 */
[----:B------:R-:W-:Y:S01]  /*37a0*/  STL [R1+0x11ac], R126 ;  /* 0x0011ac7e01007387 */ /* 0x000fe20000100800 */
[----:B------:R-:W-:Y:S01]  /*37b0*/  IMAD.MOV.U32 R8, RZ, RZ, RZ ;  /* 0x000000ffff087224 */ /* 0x000fe200078e00ff */
[----:B0-----:R-:W-:Y:S01]  /*37c0*/  IABS R5, R5 ;  /* 0x0000000500057213 */ /* 0x001fe20000000000 */
[----:B------:R-:W-:Y:S01]  /*37d0*/  IMAD.MOV.U32 R129, RZ, RZ, R11 ;  /* 0x000000ffff817224 */ /* 0x000fe200078e000b */
[----:B------:R0:W-:Y:S01]  /*37e0*/  STL [R1+0x119c], R127 ;  /* 0x00119c7f01007387 */ /* 0x0001e20000100800 */
[----:B------:R-:W-:Y:S01]  /*37f0*/  IMAD.MOV.U32 R6, RZ, RZ, RZ ;  /* 0x000000ffff067224 */ /* 0x000fe200078e00ff */
[----:B------:R-:W-:Y:S01]  /*3800*/  IABS R10, R10 ;  /* 0x0000000a000a7213 */ /* 0x000fe20000000000 */
[----:B------:R-:W-:Y:S01]  /*3810*/  ULDC UR7, c[0x0][0x238] ;  /* 0x00008e0000077ab9 */ /* 0x000fe20000000800 */
[----:B------:R-:W-:Y:S01]  /*3820*/  IABS R231, R231 ;  /* 0x000000e700e77213 */ /* 0x000fe20000000000 */
[----:B------:R-:W-:Y:S01]  /*3830*/  ULDC UR40, c[0x0][0x23c] ;  /* 0x00008f0000287ab9 */ /* 0x000fe20000000800 */
[----:B------:R-:W-:Y:S01]  /*3840*/  IABS R230, R230 ;  /* 0x000000e600e67213 */ /* 0x000fe20000000000 */
[----:B------:R-:W-:Y:S01]  /*3850*/  ULDC UR4, c[0x0][0x234] ;  /* 0x00008d0000047ab9 */ /* 0x000fe20000000800 */
[----:B------:R-:W-:Y:S01]  /*3860*/  IABS R229, R229 ;  /* 0x000000e500e57213 */ /* 0x000fe20000000000 */
[----:B------:R-:W-:Y:S01]  /*3870*/  ULDC.64 UR8, c[0x0][0x210] ;  /* 0x0000840000087ab9 */ /* 0x000fe20000000a00 */
[----:B0-----:R-:W4:Y:S01]  /*3880*/  LDL R127, [R1+0xe28] ;  /* 0x000e2800017f7983 */ /* 0x001f220000100800 */
[----:B------:R-:W0:Y:S08]  /*3890*/  I2F.RP R0, R251 ;  /* 0x000000fb00007306 */ /* 0x000e300000209400 */
[----:B------:R-:W1:Y:S08]  /*38a0*/  I2F.RP R2, R29 ;  /* 0x0000001d00027306 */ /* 0x000e700000209400 */
[----:B0-----:R-:W0:Y:S08]  /*38b0*/  MUFU.RCP R0, R0 ;  /* 0x0000000000007308 */ /* 0x001e300000001000 */
[----:B-1----:R-:W1:Y:S01]  /*38c0*/  MUFU.RCP R2, R2 ;  /* 0x0000000200027308 */ /* 0x002e620000001000 */
[----:B0-----:R-:W-:-:S07]  /*38d0*/  VIADD R0, R0, 0xffffffe ;  /* 0x0ffffffe00007836 */ /* 0x001fce0000000000 */
[----:B------:R-:W0:Y:S01]  /*38e0*/  F2I.FTZ.U32.TRUNC.NTZ R9, R0 ;  /* 0x0000000000097305 */ /* 0x000e22000021f000 */
[----:B-1----:R-:W-:-:S07]  /*38f0*/  VIADD R2, R2, 0xffffffe ;  /* 0x0ffffffe02027836 */ /* 0x002fce0000000000 */
[----:B------:R0:W1:Y:S02]  /*3900*/  F2I.FTZ.U32.TRUNC.NTZ R7, R2 ;  /* 0x0000000200077305 */ /* 0x000064000021f000 */
[----:B0-----:R-:W-:-:S04]  /*3910*/  IMAD.MOV R2, RZ, RZ, -R9 ;  /* 0x000000ffff027224 */ /* 0x001fc800078e0a09 */
[----:B------:R-:W-:Y:S02]  /*3920*/  IMAD R2, R2, R251, RZ ;  /* 0x000000fb02027224 */ /* 0x000fe400078e02ff */
[----:B-1----:R-:W-:-:S04]  /*3930*/  IMAD.MOV R11, RZ, RZ, -R7 ;  /* 0x000000ffff0b7224 */ /* 0x002fc800078e0a07 */
[----:B------:R-:W-:-:S04]  /*3940*/  IMAD R11, R11, R29, RZ ;  /* 0x0000001d0b0b7224 */ /* 0x000fc800078e02ff */
[----:B------:R-:W-:Y:S01]  /*3950*/  IMAD.HI.U32 R11, R7, R11, R6 ;  /* 0x0000000b070b7227 */ /* 0x000fe200078e0006 */
[----:B--2---:R-:W-:-:S03]  /*3960*/  IABS R0, R120 ;  /* 0x0000007800007213 */ /* 0x004fc60000000000 */
[----:B------:R-:W-:Y:S02]  /*3970*/  IMAD.MOV.U32 R120, RZ, RZ, R121 ;  /* 0x000000ffff787224 */ /* 0x000fe400078e0079 */
[----:B---3--:R-:W-:Y:S02]  /*3980*/  IMAD.MOV.U32 R121, RZ, RZ, R139 ;  /* 0x000000ffff797224 */ /* 0x008fe400078e008b */
[----:B------:R-:W-:Y:S02]  /*3990*/  IMAD.MOV.U32 R139, RZ, RZ, R252 ;  /* 0x000000ffff8b7224 */ /* 0x000fe400078e00fc */
[----:B------:R-:W-:-:S04]  /*39a0*/  IMAD.HI.U32 R252, R9, R2, R8 ;  /* 0x0000000209fc7227 */ /* 0x000fc800078e0008 */
[----:B------:R-:W-:-:S04]  /*39b0*/  IMAD.MOV.U32 R8, RZ, RZ, R5 ;  /* 0x000000ffff087224 */ /* 0x000fc800078e0005 */
[----:B------:R-:W-:-:S04]  /*39c0*/  IMAD.HI.U32 R9, R252, R8, RZ ;  /* 0x00000008fc097227 */ /* 0x000fc800078e00ff */
[----:B------:R-:W-:-:S04]  /*39d0*/  IMAD.MOV R9, RZ, RZ, -R9 ;  /* 0x000000ffff097224 */ /* 0x000fc800078e0a09 */
[----:B------:R-:W-:Y:S01]  /*39e0*/  IMAD R4, R251, R9, R8 ;  /* 0x00000009fb047224 */ /* 0x000fe200078e0208 */
[----:B----4-:R-:W-:-:S05]  /*39f0*/  IABS R6, R127 ;  /* 0x0000007f00067213 */ /* 0x010fca0000000000 */
[----:B------:R-:W-:Y:S01]  /*3a00*/  IMAD.HI.U32 R7, R252, R6, RZ ;  /* 0x00000006fc077227 */ /* 0x000fe200078e00ff */
[----:B------:R-:W-:Y:S03]  /*3a10*/  STL [R1+0x11a0], R127 ;  /* 0x0011a07f01007387 */ /* 0x000fe60000100800 */
[----:B------:R-:W-:Y:S01]  /*3a20*/  IMAD.MOV R7, RZ, RZ, -R7 ;  /* 0x000000ffff077224 */ /* 0x000fe200078e0a07 */
[----:B------:R0:W-:Y:S03]  /*3a30*/  STL [R1+0x8], R4 ;  /* 0x0000080401007387 */ /* 0x0001e60000100800 */
[----:B0-----:R-:W-:-:S05]  /*3a40*/  IMAD R4, R251, R7, R6 ;  /* 0x00000007fb047224 */ /* 0x001fca00078e0206 */
[----:B------:R0:W-:Y:S04]  /*3a50*/  STL [R1+0x24], R4 ;  /* 0x0000240401007387 */ /* 0x0001e80000100800 */
[----:B------:R-:W2:Y:S01]  /*3a60*/  LDL R119, [R1+0xe34] ;  /* 0x000e340001777983 */ /* 0x000ea20000100800 */
[----:B------:R-:W-:Y:S01]  /*3a70*/  IABS R2, R120 ;  /* 0x0000007800027213 */ /* 0x000fe20000000000 */
[----:B------:R-:W-:-:S04]  /*3a80*/  IMAD.HI.U32 R11, R11, R0, RZ ;  /* 0x000000000b0b7227 */ /* 0x000fc800078e00ff */
[----:B------:R-:W-:-:S04]  /*3a90*/  IMAD.HI.U32 R5, R252, R2, RZ ;  /* 0x00000002fc057227 */ /* 0x000fc800078e00ff */
[----:B------:R-:W-:Y:S02]  /*3aa0*/  IMAD.MOV R5, RZ, RZ, -R5 ;  /* 0x000000ffff057224 */ /* 0x000fe400078e0a05 */
[----:B------:R-:W-:Y:S02]  /*3ab0*/  IMAD.MOV.U32 R120, RZ, RZ, R121 ;  /* 0x000000ffff787224 */ /* 0x000fe400078e0079 */
[----:B------:R-:W-:Y:S02]  /*3ac0*/  IMAD.MOV R11, RZ, RZ, -R11 ;  /* 0x000000ffff0b7224 */ /* 0x000fe400078e0a0b */
[----:B------:R-:W-:Y:S02]  /*3ad0*/  IMAD.MOV.U32 R121, RZ, RZ, R122 ;  /* 0x000000ffff797224 */ /* 0x000fe400078e007a */
[----:B------:R-:W-:Y:S02]  /*3ae0*/  IMAD.MOV.U32 R122, RZ, RZ, R123 ;  /* 0x000000ffff7a7224 */ /* 0x000fe400078e007b */
[----:B------:R-:W-:-:S02]  /*3af0*/  IMAD R2, R251, R5, R2 ;  /* 0x00000005fb027224 */ /* 0x000fc400078e0202 */
[----:B------:R-:W-:Y:S02]  /*3b00*/  IMAD.MOV.U32 R123, RZ, RZ, R132 ;  /* 0x000000ffff7b7224 */ /* 0x000fe400078e0084 */
[----:B------:R-:W-:Y:S02]  /*3b10*/  IMAD.MOV.U32 R132, RZ, RZ, R3 ;  /* 0x000000ffff847224 */ /* 0x000fe400078e0003 */
[----:B------:R-:W-:Y:S01]  /*3b20*/  IMAD R3, R29, R11, R0 ;  /* 0x0000000b1d037224 */ /* 0x000fe200078e0200 */
[----:B------:R1:W-:Y:S01]  /*3b30*/  STL [R1+0x20], R2 ;  /* 0x0000200201007387 */ /* 0x0003e20000100800 */
[----:B------:R-:W-:Y:S01]  /*3b40*/  IMAD.MOV.U32 R0, RZ, RZ, R10 ;  /* 0x000000ffff007224 */ /* 0x000fe200078e000a */
[----:B--2---:R-:W-:Y:S02]  /*3b50*/  IABS R10, R119 ;  /* 0x00000077000a7213 */ /* 0x004fe40000000000 */
[----:B------:R-:W2:Y:S01]  /*3b60*/  LDL R119, [R1+0xe38] ;  /* 0x000e380001777983 */ /* 0x000ea20000100800 */
[----:B------:R-:W-:Y:S01]  /*3b70*/  IMAD.HI.U32 R6, R252, R0, RZ ;  /* 0x00000000fc067227 */ /* 0x000fe200078e00ff */
[----:B--2---:R-:W-:-:S02]  /*3b80*/  IABS R8, R119 ;  /* 0x0000007700087213 */ /* 0x004fc40000000000 */
[----:B------:R-:W1:Y:S01]  /*3b90*/  LDL R119, [R1+0xe3c] ;  /* 0x000e3c0001777983 */ /* 0x000e620000100800 */
[----:B------:R-:W-:-:S04]  /*3ba0*/  IMAD.MOV R6, RZ, RZ, -R6 ;  /* 0x000000ffff067224 */ /* 0x000fc800078e0a06 */
[----:B------:R-:W-:Y:S02]  /*3bb0*/  IMAD R0, R251, R6, R0 ;  /* 0x00000006fb007224 */ /* 0x000fe400078e0200 */
[----:B------:R-:W-:-:S04]  /*3bc0*/  IMAD.HI.U32 R11, R252, R10, RZ ;  /* 0x0000000afc0b7227 */ /* 0x000fc800078e00ff */
[----:B------:R-:W-:Y:S02]  /*3bd0*/  IMAD.MOV R11, RZ, RZ, -R11 ;  /* 0x000000ffff0b7224 */ /* 0x000fe400078e0a0b */
[----:B------:R-:W-:-:S04]  /*3be0*/  IMAD.HI.U32 R9, R252, R8, RZ ;  /* 0x00000008fc097227 */ /* 0x000fc800078e00ff */
[----:B0-----:R-:W-:Y:S02]  /*3bf0*/  IMAD R4, R251, R11, R10 ;  /* 0x0000000bfb047224 */ /* 0x001fe400078e020a */
[----:B------:R-:W-:Y:S01]  /*3c00*/  IMAD.MOV R9, RZ, RZ, -R9 ;  /* 0x000000ffff097224 */ /* 0x000fe200078e0a09 */
[----:B-1----:R-:W-:Y:S01]  /*3c10*/  IABS R2, R119 ;  /* 0x0000007700027213 */ /* 0x002fe20000000000 */
[----:B------:R-:W-:Y:S02]  /*3c20*/  IMAD.MOV.U32 R119, RZ, RZ, R120 ;  /* 0x000000ffff777224 */ /* 0x000fe400078e0078 */
[----:B------:R-:W-:Y:S02]  /*3c30*/  IMAD.MOV.U32 R120, RZ, RZ, R121 ;  /* 0x000000ffff787224 */ /* 0x000fe400078e0079 */
[----:B------:R-:W-:Y:S01]  /*3c40*/  IMAD.MOV.U32 R121, RZ, RZ, R122 ;  /* 0x000000ffff797224 */ /* 0x000fe200078e007a */
[----:B------:R-:W-:Y:S01]  /*3c50*/  IABS R5, R119 ;  /* 0x0000007700057213 */ /* 0x000fe20000000000 */
[----:B------:R-:W-:-:S02]  /*3c60*/  IMAD.MOV.U32 R122, RZ, RZ, R123 ;  /* 0x000000ffff7a7224 */ /* 0x000fc400078e007b */
[----:B------:R-:W-:Y:S02]  /*3c70*/  IMAD.MOV.U32 R119, RZ, RZ, R120 ;  /* 0x000000ffff777224 */ /* 0x000fe400078e0078 */
[----:B------:R-:W-:Y:S02]  /*3c80*/  IMAD.MOV.U32 R123, RZ, RZ, R130 ;  /* 0x000000ffff7b7224 */ /* 0x000fe400078e0082 */
[----:B------:R-:W-:-:S04]  /*3c90*/  IMAD.HI.U32 R7, R252, R2, RZ ;  /* 0x00000002fc077227 */ /* 0x000fc800078e00ff */
[----:B------:R-:W-:Y:S02]  /*3ca0*/  IMAD.MOV.U32 R130, RZ, RZ, R131 ;  /* 0x000000ffff827224 */ /* 0x000fe400078e0083 */
[----:B------:R-:W2:Y:S01]  /*3cb0*/  LDL R131, [R1+0x10f8] ;  /* 0x0010f80001837983 */ /* 0x000ea20000100800 */
[----:B------:R-:W-:-:S03]  /*3cc0*/  IMAD.MOV R7, RZ, RZ, -R7 ;  /* 0x000000ffff077224 */ /* 0x000fc600078e0a07 */
[----:B------:R0:W-:Y:S01]  /*3cd0*/  STL [R1+0x1c], R0 ;  /* 0x00001c0001007387 */ /* 0x0001e20000100800 */
[----:B------:R-:W-:Y:S01]  /*3ce0*/  IMAD R126, R251, R7, R2 ;  /* 0x00000007fb7e7224 */ /* 0x000fe200078e0202 */
[----:B0-----:R-:W-:-:S05]  /*3cf0*/  IABS R0, R119 ;  /* 0x0000007700007213 */ /* 0x001fca0000000000 */
[----:B------:R-:W-:-:S04]  /*3d00*/  IMAD.HI.U32 R2, R252, R0, RZ ;  /* 0x00000000fc027227 */ /* 0x000fc800078e00ff */
[----:B------:R-:W-:-:S04]  /*3d10*/  IMAD.MOV R2, RZ, RZ, -R2 ;  /* 0x000000ffff027224 */ /* 0x000fc800078e0a02 */
[----:B------:R-:W-:Y:S02]  /*3d20*/  IMAD R127, R251, R2, R0 ;  /* 0x00000002fb7f7224 */ /* 0x000fe400078e0200 */
[----:B------:R-:W-:-:S04]  /*3d30*/  IMAD.HI.U32 R0, R252, R231, RZ ;  /* 0x000000e7fc007227 */ /* 0x000fc800078e00ff */
[----:B------:R-:W-:-:S04]  /*3d40*/  IMAD.HI.U32 R2, R252, R230, RZ ;  /* 0x000000e6fc027227 */ /* 0x000fc800078e00ff */
[----:B------:R-:W-:Y:S02]  /*3d50*/  IMAD.MOV.U32 R120, RZ, RZ, R122 ;  /* 0x000000ffff787224 */ /* 0x000fe400078e007a */
[----:B------:R-:W-:Y:S02]  /*3d60*/  IMAD.MOV.U32 R122, RZ, RZ, R141 ;  /* 0x000000ffff7a7224 */ /* 0x000fe400078e008d */
[----:B------:R-:W-:Y:S01]  /*3d70*/  IMAD.MOV R0, RZ, RZ, -R0 ;  /* 0x000000ffff007224 */ /* 0x000fe200078e0a00 */
[----:B------:R-:W3:Y:S01]  /*3d80*/  LDL R141, [R1+0x10f0] ;  /* 0x0010f000018d7983 */ /* 0x000ee20000100800 */
[----:B------:R-:W-:-:S03]  /*3d90*/  IMAD.MOV R2, RZ, RZ, -R2 ;  /* 0x000000ffff027224 */ /* 0x000fc600078e0a02 */
[----:B------:R0:W-:Y:S01]  /*3da0*/  STL [R1+0x18], R4 ;  /* 0x0000180401007387 */ /* 0x0001e20000100800 */
[C---:B------:R-:W-:Y:S02]  /*3db0*/  IMAD R231, R251.reuse, R0, R231 ;  /* 0x00000000fbe77224 */ /* 0x040fe400078e02e7 */
[C---:B------:R-:W-:Y:S02]  /*3dc0*/  IMAD R230, R251.reuse, R2, R230 ;  /* 0x00000002fbe67224 */ /* 0x040fe400078e02e6 */
[----:B0-----:R-:W-:-:S05]  /*3dd0*/  IMAD R4, R251, R9, R8 ;  /* 0x00000009fb047224 */ /* 0x001fca00078e0208 */
[----:B------:R0:W-:Y:S04]  /*3de0*/  STL [R1+0x14], R4 ;  /* 0x0000140401007387 */ /* 0x0001e80000100800 */
[----:B------:R-:W-:Y:S04]  /*3df0*/  STL [R1+0x11b0], R231 ;  /* 0x0011b0e701007387 */ /* 0x000fe80000100800 */
[----:B------:R1:W-:Y:S04]  /*3e00*/  STL [R1+0x11b4], R230 ;  /* 0x0011b4e601007387 */ /* 0x0003e80000100800 */
[----:B------:R-:W4:Y:S04]  /*3e10*/  LDL R116, [R1+0x10b4] ;  /* 0x0010b40001747983 */ /* 0x000f280000100800 */
[----:B------:R-:W2:Y:S04]  /*3e20*/  LDL R111, [R1+0x109c] ;  /* 0x00109c00016f7983 */ /* 0x000ea80000100800 */
[----:B------:R-:W3:Y:S04]  /*3e30*/  LDL R101, [R1+0x1064] ;  /* 0x0010640001657983 */ /* 0x000ee80000100800 */
[----:B------:R-:W3:Y:S04]  /*3e40*/  LDL R96, [R1+0x1060] ;  /* 0x0010600001607983 */ /* 0x000ee80000100800 */
[----:B------:R-:W3:Y:S01]  /*3e50*/  LDL R91, [R1+0x1044] ;  /* 0x00104400015b7983 */ /* 0x000ee20000100800 */
[----:B------:R-:W-:-:S02]  /*3e60*/  IMAD.MOV.U32 R119, RZ, RZ, R120 ;  /* 0x000000ffff777224 */ /* 0x000fc400078e0078 */
[----:B------:R-:W-:Y:S01]  /*3e70*/  IMAD.MOV.U32 R120, RZ, RZ, R121 ;  /* 0x000000ffff787224 */ /* 0x000fe200078e0079 */
[----:B------:R-:W3:Y:S01]  /*3e80*/  LDL R81, [R1+0x1014] ;  /* 0x0010140001517983 */ /* 0x000ee20000100800 */
[----:B------:R-:W-:Y:S02]  /*3e90*/  IMAD.MOV.U32 R121, RZ, RZ, R123 ;  /* 0x000000ffff797224 */ /* 0x000fe400078e007b */
[----:B------:R-:W-:Y:S01]  /*3ea0*/  IMAD.MOV.U32 R118, RZ, RZ, R120 ;  /* 0x000000ffff767224 */ /* 0x000fe200078e0078 */
[----:B------:R-:W3:Y:S01]  /*3eb0*/  LDL R76, [R1+0x1000] ;  /* 0x00100000014c7983 */ /* 0x000ee20000100800 */
[----:B------:R-:W-:Y:S02]  /*3ec0*/  IMAD.MOV.U32 R120, RZ, RZ, R121 ;  /* 0x000000ffff787224 */ /* 0x000fe400078e0079 */
[----:B------:R-:W-:Y:S01]  /*3ed0*/  IMAD.MOV.U32 R121, RZ, RZ, R122 ;  /* 0x000000ffff797224 */ /* 0x000fe200078e007a */
        /* <DEDUP_REMOVED lines=10> */
[----:B------:R-:W-:Y:S01]  /*3f80*/  IMAD.HI.U32 R0, R252, R229, RZ ;  /* 0x000000e5fc007227 */ /* 0x000fe200078e00ff */
[----:B------:R-:W-:-:S02]  /*3f90*/  IABS R226, R226 ;  /* 0x000000e200e27213 */ /* 0x000fc40000000000 */
[----:B------:R-:W-:Y:S02]  /*3fa0*/  IABS R224, R224 ;  /* 0x000000e000e07213 */ /* 0x000fe40000000000 */
[----:B------:R-:W-:Y:S02]  /*3fb0*/  IABS R221, R221 ;  /* 0x000000dd00dd7213 */ /* 0x000fe40000000000 */
[----:B------:R-:W-:Y:S02]  /*3fc0*/  IABS R219, R219 ;  /* 0x000000db00db7213 */ /* 0x000fe40000000000 */
[----:B------:R-:W-:Y:S02]  /*3fd0*/  IABS R216, R216 ;  /* 0x000000d800d87213 */ /* 0x000fe40000000000 */
[----:B------:R-:W-:Y:S02]  /*3fe0*/  IABS R214, R214 ;  /* 0x000000d600d67213 */ /* 0x000fe40000000000 */
        /* <DEDUP_REMOVED lines=44> */
[----:B------:R-:W-:Y:S01]  /*42b0*/  IABS R142, R142 ;  /* 0x0000008e008e7213 */ /* 0x000fe20000000000 */
[----:B------:R-:W-:Y:S01]  /*42c0*/  IMAD.HI.U32 R6, R252, R5, RZ ;  /* 0x00000005fc067227 */ /* 0x000fe200078e00ff */
[----:B------:R-:W-:Y:S01]  /*42d0*/  IABS R234, R234 ;  /* 0x000000ea00ea7213 */ /* 0x000fe20000000000 */
[----:B------:R-:W3:Y:S01]  /*42e0*/  LDL R11, [R1+0xd94] ;  /* 0x000d9400010b7983 */ /* 0x000ee20000100800 */
[----:B------:R-:W-:Y:S02]  /*42f0*/  IABS R228, R228 ;  /* 0x000000e400e47213 */ /* 0x000fe40000000000 */
[----:B------:R-:W-:Y:S01]  /*4300*/  IABS R233, R233 ;  /* 0x000000e900e97213 */ /* 0x000fe20000000000 */
[----:B------:R-:W3:Y:S01]  /*4310*/  LDL R10, [R1+0xd98] ;  /* 0x000d9800010a7983 */ /* 0x000ee20000100800 */
[----:B------:R-:W-:-:S02]  /*4320*/  IABS R223, R223 ;  /* 0x000000df00df7213 */ /* 0x000fc40000000000 */
[----:B------:R-:W-:Y:S01]  /*4330*/  IABS R227, R227 ;  /* 0x000000e300e37213 */ /* 0x000fe20000000000 */
[----:B------:R-:W3:Y:S01]  /*4340*/  LDL R8, [R1+0xd90] ;  /* 0x000d900001087983 */ /* 0x000ee20000100800 */
[----:B----4-:R-:W-:Y:S02]  /*4350*/  IMAD.MOV.U32 R115, RZ, RZ, R116 ;  /* 0x000000ffff737224 */ /* 0x010fe400078e0074 */
[----:B------:R-:W-:Y:S02]  /*4360*/  IMAD.MOV.U32 R116, RZ, RZ, R125 ;  /* 0x000000ffff747224 */ /* 0x000fe400078e007d */
[----:B------:R-:W-:Y:S02]  /*4370*/  IMAD.MOV.U32 R114, RZ, RZ, R115 ;  /* 0x000000ffff727224 */ /* 0x000fe400078e0073 */
[----:B------:R-:W-:Y:S02]  /*4380*/  IMAD.MOV.U32 R115, RZ, RZ, R116 ;  /* 0x000000ffff737224 */ /* 0x000fe400078e0074 */
[----:B------:R-:W-:-:S02]  /*4390*/  IMAD.MOV.U32 R116, RZ, RZ, R117 ;  /* 0x000000ffff747224 */ /* 0x000fc400078e0075 */
[----:B------:R-:W-:Y:S02]  /*43a0*/  IMAD.MOV.U32 R113, RZ, RZ, R115 ;  /* 0x000000ffff717224 */ /* 0x000fe400078e0073 */
[----:B------:R-:W-:Y:S02]  /*43b0*/  IMAD.MOV.U32 R115, RZ, RZ, R116 ;  /* 0x000000ffff737224 */ /* 0x000fe400078e0074 */
[----:B--2---:R-:W-:Y:S02]  /*43c0*/  IMAD.MOV.U32 R110, RZ, RZ, R111 ;  /* 0x000000ffff6e7224 */ /* 0x004fe400078e006f */
[----:B------:R-:W-:Y:S02]  /*43d0*/  IMAD.MOV.U32 R111, RZ, RZ, R120 ;  /* 0x000000ffff6f7224 */ /* 0x000fe400078e0078 */
[----:B------:R-:W-:Y:S02]  /*43e0*/  IMAD.MOV.U32 R112, RZ, RZ, R115 ;  /* 0x000000ffff707224 */ /* 0x000fe400078e0073 */
[----:B------:R-:W-:-:S02]  /*43f0*/  IMAD.MOV.U32 R109, RZ, RZ, R110 ;  /* 0x000000ffff6d7224 */ /* 0x000fc400078e006e */
[----:B------:R-:W-:Y:S02]  /*4400*/  IMAD.MOV.U32 R110, RZ, RZ, R111 ;  /* 0x000000ffff6e7224 */ /* 0x000fe400078e006f */
[----:B------:R-:W-:Y:S02]  /*4410*/  IMAD.MOV.U32 R111, RZ, RZ, R112 ;  /* 0x000000ffff6f7224 */ /* 0x000fe400078e0070 */
[----:B------:R-:W-:Y:S02]  /*4420*/  IMAD.MOV.U32 R112, RZ, RZ, R128 ;  /* 0x000000ffff707224 */ /* 0x000fe400078e0080 */
[----:B------:R-:W-:Y:S02]  /*4430*/  IMAD.MOV.U32 R116, RZ, RZ, R121 ;  /* 0x000000ffff747224 */ /* 0x000fe400078e0079 */
[----:B------:R-:W-:Y:S02]  /*4440*/  IMAD.MOV.U32 R117, RZ, RZ, R134 ;  /* 0x000000ffff757224 */ /* 0x000fe400078e0086 */
[----:B------:R-:W-:-:S02]  /*4450*/  IMAD.MOV.U32 R108, RZ, RZ, R110 ;  /* 0x000000ffff6c7224 */ /* 0x000fc400078e006e */
[----:B------:R-:W-:Y:S02]  /*4460*/  IMAD.MOV.U32 R121, RZ, RZ, R123 ;  /* 0x000000ffff797224 */ /* 0x000fe400078e007b */
[----:B------:R-:W-:Y:S01]  /*4470*/  IMAD.MOV.U32 R110, RZ, RZ, R111 ;  /* 0x000000ffff6e7224 */ /* 0x000fe200078e006f */
[----:B------:R-:W2:Y:S01]  /*4480*/  LDL R123, [R1+0x10a4] ;  /* 0x0010a400017b7983 */ /* 0x000ea20000100800 */
[----:B------:R-:W-:Y:S02]  /*4490*/  IMAD.MOV.U32 R111, RZ, RZ, R112 ;  /* 0x000000ffff6f7224 */ /* 0x000fe400078e0070 */
[----:B------:R-:W-:Y:S02]  /*44a0*/  IMAD.MOV.U32 R112, RZ, RZ, R116 ;  /* 0x000000ffff707224 */ /* 0x000fe400078e0074 */
[----:B------:R-:W-:Y:S02]  /*44b0*/  IMAD.MOV.U32 R116, RZ, RZ, R117 ;  /* 0x000000ffff747224 */ /* 0x000fe400078e0075 */
[----:B------:R-:W-:-:S02]  /*44c0*/  IMAD.MOV.U32 R115, RZ, RZ, R121 ;  /* 0x000000ffff737224 */ /* 0x000fc400078e0079 */
[----:B------:R-:W-:Y:S02]  /*44d0*/  IMAD.MOV.U32 R117, RZ, RZ, R118 ;  /* 0x000000ffff757224 */ /* 0x000fe400078e0076 */
[----:B------:R-:W-:Y:S01]  /*44e0*/  IMAD.MOV.U32 R107, RZ, RZ, R110 ;  /* 0x000000ffff6b7224 */ /* 0x000fe200078e006e */
[----:B------:R-:W4:Y:S01]  /*44f0*/  LDL R118, [R1+0x1090] ;  /* 0x0010900001767983 */ /* 0x000f220000100800 */
[----:B------:R-:W-:Y:S02]  /*4500*/  IMAD.MOV.U32 R110, RZ, RZ, R112 ;  /* 0x000000ffff6e7224 */ /* 0x000fe400078e0070 */
        /* <DEDUP_REMOVED lines=8> */
[----:B---3--:R-:W-:-:S02]  /*4590*/  IMAD.MOV.U32 R100, RZ, RZ, R101 ;  /* 0x000000ffff647224 */ /* 0x008fc400078e0065 */
        /* <DEDUP_REMOVED lines=8> */
[----:B------:R-:W3:Y:S01]  /*4620*/  LDL R113, [R1+0x1074] ;  /* 0x0010740001717983 */ /* 0x000ee20000100800 */
        /* <DEDUP_REMOVED lines=37> */
[----:B------:R-:W-:Y:S01]  /*4880*/  IMAD.MOV.U32 R87, RZ, RZ, R89 ;  /* 0x000000ffff577224 */ /* 0x000fe200078e0059 */
[----:B------:R-:W3:Y:S01]  /*4890*/  LDL R98, [R1+0x1030] ;  /* 0x0010300001627983 */ /* 0x000ee20000100800 */
[----:B------:R-:W-:Y:S02]  /*48a0*/  IMAD.MOV.U32 R89, RZ, RZ, R91 ;  /* 0x000000ffff597224 */ /* 0x000fe400078e005b */
[----:B------:R-:W-:Y:S02]  /*48b0*/  IMAD.MOV.U32 R91, RZ, RZ, R94 ;  /* 0x000000ffff5b7224 */ /* 0x000fe400078e005e */
[----:B------:R-:W-:-:S02]  /*48c0*/  IMAD.MOV.U32 R94, RZ, RZ, R95 ;  /* 0x000000ffff5e7224 */ /* 0x000fc400078e005f */
[----:B------:R-:W-:Y:S02]  /*48d0*/  IMAD.MOV.U32 R86, RZ, RZ, R89 ;  /* 0x000000ffff567224 */ /* 0x000fe400078e0059 */
[----:B------:R-:W-:Y:S02]  /*48e0*/  IMAD.MOV.U32 R89, RZ, RZ, R94 ;  /* 0x000000ffff597224 */ /* 0x000fe400078e005e */
[----:B------:R-:W2:Y:S01]  /*48f0*/  LDL R94, [R1+0x1028] ;  /* 0x00102800015e7983 */ /* 0x000ea20000100800 */
[----:B------:R-:W-:Y:S02]  /*4900*/  IMAD.MOV.U32 R124, RZ, RZ, R132 ;  /* 0x000000ffff7c7224 */ /* 0x000fe400078e0084 */
[----:B------:R-:W-:-:S04]  /*4910*/  IMAD.MOV.U32 R132, RZ, RZ, R139 ;  /* 0x000000ffff847224 */ /* 0x000fc800078e008b */
[----:B------:R-:W-:-:S04]  /*4920*/  IMAD.MOV.U32 R117, RZ, RZ, R132 ;  /* 0x000000ffff757224 */ /* 0x000fc800078e0084 */
[----:B------:R-:W-:-:S04]  /*4930*/  IMAD.MOV.U32 R116, RZ, RZ, R117 ;  /* 0x000000ffff747224 */ /* 0x000fc800078e0075 */
[----:B------:R-:W-:Y:S02]  /*4940*/  IMAD.MOV.U32 R103, RZ, RZ, R116 ;  /* 0x000000ffff677224 */ /* 0x000fe400078e0074 */
[----:B------:R-:W-:Y:S02]  /*4950*/  IMAD.MOV.U32 R80, RZ, RZ, R81 ;  /* 0x000000ffff507224 */ /* 0x000fe400078e0051 */
[----:B------:R-:W-:Y:S02]  /*4960*/  IMAD.MOV.U32 R101, RZ, RZ, R103 ;  /* 0x000000ffff657224 */ /* 0x000fe400078e0067 */
[----:B------:R-:W-:Y:S01]  /*4970*/  IMAD.MOV.U32 R81, RZ, RZ, R89 ;  /* 0x000000ffff517224 */ /* 0x000fe200078e0059 */
[----:B------:R-:W3:Y:S01]  /*4980*/  LDL R103, [R1+0x104c] ;  /* 0x00104c0001677983 */ /* 0x000ee20000100800 */
        /* <DEDUP_REMOVED lines=10> */
[----:B--2---:R-:W-:-:S04]  /*4a30*/  IMAD.MOV.U32 R85, RZ, RZ, R94 ;  /* 0x000000ffff557224 */ /* 0x004fc800078e005e */
[----:B------:R-:W-:-:S04]  /*4a40*/  IMAD.MOV.U32 R84, RZ, RZ, R85 ;  /* 0x000000ffff547224 */ /* 0x000fc800078e0055 */
[----:B------:R-:W-:Y:S02]  /*4a50*/  IMAD.MOV.U32 R83, RZ, RZ, R84 ;  /* 0x000000ffff537224 */ /* 0x000fe400078e0054 */
[----:B------:R-:W-:Y:S02]  /*4a60*/  IMAD.MOV.U32 R84, RZ, RZ, R86 ;  /* 0x000000ffff547224 */ /* 0x000fe400078e0056 */
[----:B------:R-:W-:Y:S02]  /*4a70*/  IMAD.MOV.U32 R86, RZ, RZ, R90 ;  /* 0x000000ffff567224 */ /* 0x000fe400078e005a */
[----:B------:R-:W-:Y:S02]  /*4a80*/  IMAD.MOV.U32 R90, RZ, RZ, R92 ;  /* 0x000000ffff5a7224 */ /* 0x000fe400078e005c */
[----:B------:R-:W-:Y:S01]  /*4a90*/  IMAD.MOV.U32 R82, RZ, RZ, R84 ;  /* 0x000000ffff527224 */ /* 0x000fe200078e0054 */
[----:B------:R-:W2:Y:S01]  /*4aa0*/  LDL R92, [R1+0x1018] ;  /* 0x00101800015c7983 */ /* 0x000ea20000100800 */
        /* <DEDUP_REMOVED lines=20> */
[----:B------:R-:W-:-:S04]  /*4bf0*/  IMAD.MOV.U32 R69, RZ, RZ, R71 ;  /* 0x000000ffff457224 */ /* 0x000fc800078e0047 */
[----:B------:R-:W-:-:S04]  /*4c00*/  IMAD.MOV.U32 R67, RZ, RZ, R69 ;  /* 0x000000ffff437224 */ /* 0x000fc800078e0045 */
[----:B------:R-:W-:Y:S02]  /*4c10*/  IMAD.MOV.U32 R66, RZ, RZ, R67 ;  /* 0x000000ffff427224 */ /* 0x000fe400078e0043 */
[----:B------:R-:W4:Y:S01]  /*4c20*/  LDL R67, [R1+0xd40] ;  /* 0x000d400001437983 */ /* 0x000f220000100800 */
[----:B------:R-:W-:Y:S02]  /*4c30*/  IMAD.MOV.U32 R95, RZ, RZ, R97 ;  /* 0x000000ffff5f7224 */ /* 0x000fe400078e0061 */
[----:B------:R-:W-:Y:S02]  /*4c40*/  IMAD.MOV.U32 R94, RZ, RZ, R104 ;  /* 0x000000ffff5e7224 */ /* 0x000fe400078e0068 */
[----:B------:R-:W-:Y:S01]  /*4c50*/  IMAD.MOV.U32 R81, RZ, RZ, R95 ;  /* 0x000000ffff517224 */ /* 0x000fe200078e005f */
[----:B------:R-:W2:Y:S03]  /*4c60*/  LDL R104, [R1+0x10b0] ;  /* 0x0010b00001687983 */ /* 0x000ea60000100800 */
[----:B------:R-:W-:-:S02]  /*4c70*/  IMAD.MOV.U32 R80, RZ, RZ, R81 ;  /* 0x000000ffff507224 */ /* 0x000fc400078e0051 */
[----:B------:R-:W-:Y:S02]  /*4c80*/  IMAD.MOV.U32 R81, RZ, RZ, R94 ;  /* 0x000000ffff517224 */ /* 0x000fe400078e005e */
[----:B------:R-:W-:Y:S02]  /*4c90*/  IMAD.MOV.U32 R76, RZ, RZ, R80 ;  /* 0x000000ffff4c7224 */ /* 0x000fe400078e0050 */
[----:B------:R-:W-:-:S04]  /*4ca0*/  IMAD.MOV.U32 R80, RZ, RZ, R81 ;  /* 0x000000ffff507224 */ /* 0x000fc800078e0051 */
[----:B------:R-:W-:Y:S02]  /*4cb0*/  IMAD.MOV.U32 R74, RZ, RZ, R80 ;  /* 0x000000ffff4a7224 */ /* 0x000fe400078e0050 */
[----:B------:R-:W-:Y:S01]  /*4cc0*/  IMAD.MOV.U32 R85, RZ, RZ, R86 ;  /* 0x000000ffff557224 */ /* 0x000fe200078e0056 */
[----:B------:R-:W3:Y:S03]  /*4cd0*/  LDL R80, [R1+0xfe4] ;  /* 0x000fe40001507983 */ /* 0x000ee60000100800 */
[----:B------:R-:W-:Y:S02]  /*4ce0*/  IMAD.MOV.U32 R70, RZ, RZ, R85 ;  /* 0x000000ffff467224 */ /* 0x000fe400078e0055 */
[----:B----4-:R-:W-:Y:S02]  /*4cf0*/  IMAD.MOV.U32 R65, RZ, RZ, R67 ;  /* 0x000000ffff417224 */ /* 0x010fe400078e0043 */
        /* <DEDUP_REMOVED lines=10> */
[----:B------:R-:W4:Y:S01]  /*4da0*/  LDL R63, [R1+0xd30] ;  /* 0x000d3000013f7983 */ /* 0x000f220000100800 */
[----:B------:R-:W-:-:S03]  /*4db0*/  IMAD.MOV.U32 R70, RZ, RZ, R72 ;  /* 0x000000ffff467224 */ /* 0x000fc600078e0048 */
[----:B------:R-:W2:Y:S01]  /*4dc0*/  LDL R72, [R1+0xd2c] ;  /* 0x000d2c0001487983 */ /* 0x000ea20000100800 */
[----:B------:R-:W-:Y:S02]  /*4dd0*/  IMAD.MOV.U32 R71, RZ, RZ, R75 ;  /* 0x000000ffff477224 */ /* 0x000fe400078e004b */
[----:B------:R-:W-:Y:S02]  /*4de0*/  IMAD.MOV.U32 R75, RZ, RZ, R77 ;  /* 0x000000ffff4b7224 */ /* 0x000fe400078e004d */
[----:B------:R-:W-:Y:S01]  /*4df0*/  IMAD.MOV.U32 R64, RZ, RZ, R70 ;  /* 0x000000ffff407224 */ /* 0x000fe200078e0046 */
[----:B------:R-:W3:Y:S01]  /*4e00*/  LDL R77, [R1+0xfcc] ;  /* 0x000fcc00014d7983 */ /* 0x000ee20000100800 */
[----:B------:R-:W-:-:S04]  /*4e10*/  IMAD.MOV.U32 R69, RZ, RZ, R75 ;  /* 0x000000ffff457224 */ /* 0x000fc800078e004b */
[----:B------:R-:W-:-:S04]  /*4e20*/  IMAD.MOV.U32 R60, RZ, RZ, R69 ;  /* 0x000000ffff3c7224 */ /* 0x000fc800078e0045 */
        /* <DEDUP_REMOVED lines=10> */
[----:B------:R-:W-:Y:S01]  /*4ed0*/  IMAD.MOV.U32 R53, RZ, RZ, R54 ;  /* 0x000000ffff357224 */ /* 0x000fe200078e0036 */
[----:B------:R-:W3:Y:S01]  /*4ee0*/  LDL R141, [R1+0xfe8] ;  /* 0x000fe800018d7983 */ /* 0x000ee20000100800 */
[----:B------:R-:W-:-:S02]  /*4ef0*/  IMAD.MOV.U32 R132, RZ, RZ, R139 ;  /* 0x000000ffff847224 */ /* 0x000fc400078e008b */
[----:B----4-:R-:W-:Y:S01]  /*4f00*/  IMAD.MOV.U32 R57, RZ, RZ, R63 ;  /* 0x000000ffff397224 */ /* 0x010fe200078e003f */
[----:B------:R-:W4:Y:S01]  /*4f10*/  LDL R139, [R1+0x1034] ;  /* 0x00103400018b7983 */ /* 0x000f220000100800 */
[----:B------:R-:W-:Y:S02]  /*4f20*/  IMAD.MOV.U32 R63, RZ, RZ, R70 ;  /* 0x000000ffff3f7224 */ /* 0x000fe400078e0046 */
[----:B--2---:R-:W-:Y:S02]  /*4f30*/  IMAD.MOV.U32 R70, RZ, RZ, R72 ;  /* 0x000000ffff467224 */ /* 0x004fe400078e0048 */
[----:B------:R-:W-:Y:S01]  /*4f40*/  IMAD.MOV.U32 R117, RZ, RZ, R132 ;  /* 0x000000ffff757224 */ /* 0x000fe200078e0084 */
[----:B------:R-:W2:Y:S01]  /*4f50*/  LDL R72, [R1+0x1024] ;  /* 0x0010240001487983 */ /* 0x000ea20000100800 */
[----:B------:R-:W-:-:S03]  /*4f60*/  IMAD.MOV.U32 R42, RZ, RZ, R70 ;  /* 0x000000ffff2a7224 */ /* 0x000fc600078e0046 */
[----:B------:R-:W3:Y:S01]  /*4f70*/  LDL R132, [R1+0x1088] ;  /* 0x0010880001847983 */ /* 0x000ee20000100800 */
[----:B------:R-:W-:-:S03]  /*4f80*/  IMAD.MOV.U32 R41, RZ, RZ, R42 ;  /* 0x000000ffff297224 */ /* 0x000fc600078e002a */
[----:B------:R-:W4:Y:S01]  /*4f90*/  LDL R42, [R1+0xd38] ;  /* 0x000d3800012a7983 */ /* 0x000f220000100800 */
[----:B------:R-:W-:Y:S02]  /*4fa0*/  IMAD.MOV.U32 R54, RZ, RZ, R55 ;  /* 0x000000ffff367224 */ /* 0x000fe400078e0037 */
[----:B------:R-:W-:Y:S01]  /*4fb0*/  IMAD.MOV.U32 R67, RZ, RZ, R68 ;  /* 0x000000ffff437224 */ /* 0x000fe200078e0044 */
[----:B------:R-:W2:Y:S01]  /*4fc0*/  LDL R70, [R1+0x101c] ;  /* 0x00101c0001467983 */ /* 0x000ea20000100800 */
[----:B------:R-:W-:Y:S02]  /*4fd0*/  IMAD.MOV.U32 R52, RZ, RZ, R54 ;  /* 0x000000ffff347224 */ /* 0x000fe400078e0036 */
[----:B------:R-:W-:Y:S02]  /*4fe0*/  IMAD.MOV.U32 R59, RZ, RZ, R65 ;  /* 0x000000ffff3b7224 */ /* 0x000fe400078e0041 */
[----:B------:R-:W-:Y:S02]  /*4ff0*/  IMAD.MOV.U32 R51, RZ, RZ, R52 ;  /* 0x000000ffff337224 */ /* 0x000fe400078e0034 */
[----:B------:R-:W-:-:S02]  /*5000*/  IMAD.MOV.U32 R65, RZ, RZ, R67 ;  /* 0x000000ffff417224 */ /* 0x000fc400078e0043 */
[----:B------:R-:W-:Y:S01]  /*5010*/  IMAD.MOV.U32 R50, RZ, RZ, R51 ;  /* 0x000000ffff327224 */ /* 0x000fe200078e0033 */
[----:B------:R-:W2:Y:S01]  /*5020*/  LDL R67, [R1+0xfbc] ;  /* 0x000fbc0001437983 */ /* 0x000ea20000100800 */
        /* <DEDUP_REMOVED lines=22> */
[----:B------:R-:W-:Y:S01]  /*5190*/  IMAD.MOV.U32 R55, RZ, RZ, R59 ;  /* 0x000000ffff377224 */ /* 0x000fe200078e003b */
[----:B------:R-:W2:Y:S01]  /*51a0*/  LDL R61, [R1+0xfb4] ;  /* 0x000fb400013d7983 */ /* 0x000ea20000100800 */
[----:B------:R-:W-:Y:S02]  /*51b0*/  IMAD.MOV.U32 R46, RZ, RZ, R48 ;  /* 0x000000ffff2e7224 */ /* 0x000fe400078e0030 */
[----:B------:R-:W-:-:S02]  /*51c0*/  IMAD.MOV.U32 R59, RZ, RZ, R60 ;  /* 0x000000ffff3b7224 */ /* 0x000fc400078e003c */
[----:B------:R-:W-:Y:S02]  /*51d0*/  IMAD.MOV.U32 R44, RZ, RZ, R46 ;  /* 0x000000ffff2c7224 */ /* 0x000fe400078e002e */
[----:B------:R-:W-:-:S04]  /*51e0*/  IMAD.MOV.U32 R52, RZ, RZ, R59 ;  /* 0x000000ffff347224 */ /* 0x000fc800078e003b */
[----:B------:R-:W-:-:S04]  /*51f0*/  IMAD.MOV.U32 R51, RZ, RZ, R52 ;  /* 0x000000ffff337224 */ /* 0x000fc800078e0034 */
[----:B------:R-:W-:Y:S02]  /*5200*/  IMAD.MOV.U32 R48, RZ, RZ, R51 ;  /* 0x000000ffff307224 */ /* 0x000fe400078e0033 */
        /* <DEDUP_REMOVED lines=8> */
[----:B----4-:R-:W-:Y:S02]  /*5290*/  IMAD.MOV.U32 R40, RZ, RZ, R42 ;  /* 0x000000ffff287224 */ /* 0x010fe400078e002a */
[----:B------:R-:W-:Y:S02]  /*52a0*/  IMAD.MOV.U32 R42, RZ, RZ, R44 ;  /* 0x000000ffff2a7224 */ /* 0x000fe400078e002c */
[----:B------:R-:W-:Y:S02]  /*52b0*/  IMAD.MOV.U32 R39, RZ, RZ, R40 ;  /* 0x000000ffff277224 */ /* 0x000fe400078e0028 */
[----:B------:R-:W-:Y:S02]  /*52c0*/  IMAD.MOV.U32 R44, RZ, RZ, R57 ;  /* 0x000000ffff2c7224 */ /* 0x000fe400078e0039 */
[----:B------:R-:W-:Y:S01]  /*52d0*/  IMAD.MOV.U32 R40, RZ, RZ, R42 ;  /* 0x000000ffff287224 */ /* 0x000fe200078e002a */
[----:B------:R-:W4:Y:S01]  /*52e0*/  LDL R57, [R1+0xfe0] ;  /* 0x000fe00001397983 */ /* 0x000f220000100800 */
        /* <DEDUP_REMOVED lines=11> */
[----:B------:R-:W-:Y:S01]  /*53a0*/  IMAD.MOV.U32 R39, RZ, RZ, R44 ;  /* 0x000000ffff277224 */ /* 0x000fe200078e002c */
[----:B------:R-:W4:Y:S01]  /*53b0*/  LDL R43, [R1+0xd24] ;  /* 0x000d2400012b7983 */ /* 0x000f220000100800 */
[----:B------:R-:W-:Y:S02]  /*53c0*/  IMAD.MOV.U32 R35, RZ, RZ, R36 ;  /* 0x000000ffff237224 */ /* 0x000fe400078e0024 */
[----:B------:R-:W-:-:S02]  /*53d0*/  IMAD.MOV.U32 R36, RZ, RZ, R37 ;  /* 0x000000ffff247224 */ /* 0x000fc400078e0025 */
[----:B------:R-:W-:Y:S02]  /*53e0*/  IMAD.MOV.U32 R37, RZ, RZ, R39 ;  /* 0x000000ffff257224 */ /* 0x000fe400078e0027 */
[----:B------:R-:W-:Y:S02]  /*53f0*/  IMAD.MOV.U32 R39, RZ, RZ, R42 ;  /* 0x000000ffff277224 */ /* 0x000fe400078e002a */
[----:B------:R-:W-:Y:S02]  /*5400*/  IMAD.MOV.U32 R42, RZ, RZ, R46 ;  /* 0x000000ffff2a7224 */ /* 0x000fe400078e002e */
[----:B------:R-:W4:Y:S01]  /*5410*/  LDL R46, [R1+0xd34] ;  /* 0x000d3400012e7983 */ /* 0x000f220000100800 */
[----:B---3--:R-:W-:-:S03]  /*5420*/  IMAD.MOV.U32 R94, RZ, RZ, R132 ;  /* 0x000000ffff5e7224 */ /* 0x008fc600078e0084 */
[----:B------:R-:W3:Y:S01]  /*5430*/  LDL R132, [R1+0xff0] ;  /* 0x000ff00001847983 */ /* 0x000ee20000100800 */
        /* <DEDUP_REMOVED lines=16> */
[----:B------:R-:W-:Y:S02]  /*5540*/  IMAD.MOV.U32 R37, RZ, RZ, R39 ;  /* 0x000000ffff257224 */ /* 0x000fe400078e0027 */
[----:B------:R-:W-:Y:S02]  /*5550*/  IMAD.MOV R0, RZ, RZ, -R0 ;  /* 0x000000ffff007224 */ /* 0x000fe400078e0a00 */
        /* <DEDUP_REMOVED lines=21> */
[----:B------:R-:W-:-:S03]  /*56b0*/  IMAD.HI.U32 R2, R252, R225, RZ ;  /* 0x000000e1fc027227 */ /* 0x000fc600078e00ff */
[----:B------:R-:W3:Y:S01]  /*56c0*/  LDL R130, [R1+0x111c] ;  /* 0x00111c0001827983 */ /* 0x000ee20000100800 */
        /* <DEDUP_REMOVED lines=16> */
[----:B--2---:R-:W-:Y:S01]  /*57d0*/  IMAD.MOV.U32 R65, RZ, RZ, R67 ;  /* 0x000000ffff417224 */ /* 0x004fe200078e0043 */
[----:B------:R-:W2:Y:S01]  /*57e0*/  LDL R78, [R1+0x1040] ;  /* 0x00104000014e7983 */ /* 0x000ea20000100800 */
[----:B------:R-:W-:-:S03]  /*57f0*/  IABS R139, R139 ;  /* 0x0000008b008b7213 */ /* 0x000fc60000000000 */
[----:B------:R-:W2:Y:S01]  /*5800*/  LDL R82, [R1+0x1050] ;  /* 0x0010500001527983 */ /* 0x000ea20000100800 */
[----:B----4-:R-:W-:-:S03]  /*5810*/  IMAD.MOV.U32 R42, RZ, RZ, R46 ;  /* 0x000000ffff2a7224 */ /* 0x010fc600078e002e */
[----:B------:R-:W4:Y:S01]  /*5820*/  LDL R73, [R1+0x1020] ;  /* 0x0010200001497983 */ /* 0x000f220000100800 */
[----:B------:R-:W-:-:S03]  /*5830*/  IMAD.MOV.U32 R39, RZ, RZ, R42 ;  /* 0x000000ffff277224 */ /* 0x000fc600078e002a */
[----:B------:R-:W4:Y:S01]  /*5840*/  LDL R118, [R1+0x10ec] ;  /* 0x0010ec0001767983 */ /* 0x000f220000100800 */
[----:B---3--:R-:W-:-:S03]  /*5850*/  IMAD.MOV.U32 R60, RZ, RZ, R132 ;  /* 0x000000ffff3c7224 */ /* 0x008fc600078e0084 */
[----:B------:R-:W3:Y:S04]  /*5860*/  LDL R42, [R1+0xd3c] ;  /* 0x000d3c00012a7983 */ /* 0x000ee80000100800 */
[----:B------:R-:W2:Y:S01]  /*5870*/  LDL R132, [R1+0xfc8] ;  /* 0x000fc80001847983 */ /* 0x000ea20000100800 */
[----:B------:R-:W-:Y:S02]  /*5880*/  IMAD.MOV.U32 R51, RZ, RZ, R52 ;  /* 0x000000ffff337224 */ /* 0x000fe400078e0034 */
[----:B------:R-:W-:Y:S01]  /*5890*/  IMAD.MOV.U32 R30, RZ, RZ, R31 ;  /* 0x000000ffff1e7224 */ /* 0x000fe200078e001f */
[----:B------:R-:W4:Y:S01]  /*58a0*/  LDL R113, [R1+0x10d8] ;  /* 0x0010d80001717983 */ /* 0x000f220000100800 */
[----:B------:R-:W-:Y:S02]  /*58b0*/  IMAD.MOV.U32 R31, RZ, RZ, R36 ;  /* 0x000000ffff1f7224 */ /* 0x000fe400078e0024 */
[----:B------:R-:W-:-:S02]  /*58c0*/  IMAD.MOV.U32 R36, RZ, RZ, R37 ;  /* 0x000000ffff247224 */ /* 0x000fc400078e0025 */
[----:B------:R-:W-:Y:S01]  /*58d0*/  IMAD.MOV.U32 R44, RZ, RZ, R45 ;  /* 0x000000ffff2c7224 */ /* 0x000fe200078e002d */
[----:B------:R-:W-:Y:S01]  /*58e0*/  IABS R149, R149 ;  /* 0x0000009500957213 */ /* 0x000fe20000000000 */
[----:B------:R-:W-:Y:S01]  /*58f0*/  IMAD.MOV.U32 R27, RZ, RZ, R32 ;  /* 0x000000ffff1b7224 */ /* 0x000fe200078e0020 */
[----:B------:R-:W4:Y:S01]  /*5900*/  LDL R108, [R1+0x10bc] ;  /* 0x0010bc00016c7983 */ /* 0x000f220000100800 */
[----:B------:R-:W-:Y:S02]  /*5910*/  IMAD R229, R251, R0, R229 ;  /* 0x00000000fbe57224 */ /* 0x000fe400078e02e5 */
[----:B------:R-:W-:Y:S01]  /*5920*/  IMAD.MOV.U32 R112, RZ, RZ, R134 ;  /* 0x000000ffff707224 */ /* 0x000fe200078e0086 */
[----:B------:R-:W-:Y:S01]  /*5930*/  IABS R125, R125 ;  /* 0x0000007d007d7213 */ /* 0x000fe20000000000 */
[----:B------:R-:W-:Y:S01]  /*5940*/  IMAD.MOV.U32 R107, RZ, RZ, R128 ;  /* 0x000000ffff6b7224 */ /* 0x000fe200078e0080 */
[----:B------:R-:W4:Y:S01]  /*5950*/  LDL R103, [R1+0x10a0] ;  /* 0x0010a00001677983 */ /* 0x000f220000100800 */
[----:B------:R-:W-:-:S02]  /*5960*/  IMAD.MOV.U32 R102, RZ, RZ, R121 ;  /* 0x000000ffff667224 */ /* 0x000fc400078e0079 */
[----:B------:R-:W-:Y:S02]  /*5970*/  IMAD.MOV.U32 R97, RZ, RZ, R116 ;  /* 0x000000ffff617224 */ /* 0x000fe400078e0074 */
[----:B------:R-:W-:Y:S01]  /*5980*/  IMAD.MOV.U32 R58, RZ, RZ, R68 ;  /* 0x000000ffff3a7224 */ /* 0x000fe200078e0044 */
[----:B------:R-:W-:Y:S01]  /*5990*/  IABS R120, R120 ;  /* 0x0000007800787213 */ /* 0x000fe20000000000 */
[----:B------:R-:W-:Y:S01]  /*59a0*/  IMAD.MOV.U32 R91, RZ, RZ, R111 ;  /* 0x000000ffff5b7224 */ /* 0x000fe200078e006f */
[----:B------:R-:W-:Y:S01]  /*59b0*/  IABS R144, R144 ;  /* 0x0000009000907213 */ /* 0x000fe20000000000 */
[----:B------:R-:W-:Y:S01]  /*59c0*/  IMAD.MOV.U32 R86, RZ, RZ, R106 ;  /* 0x000000ffff567224 */ /* 0x000fe200078e006a */
[----:B------:R-:W4:Y:S01]  /*59d0*/  LDL R98, [R1+0x1094] ;  /* 0x0010940001627983 */ /* 0x000f220000100800 */
[----:B------:R-:W-:Y:S02]  /*59e0*/  IMAD.MOV R2, RZ, RZ, -R2 ;  /* 0x000000ffff027224 */ /* 0x000fe400078e0a02 */
[----:B------:R-:W-:Y:S01]  /*59f0*/  IMAD.MOV.U32 R81, RZ, RZ, R101 ;  /* 0x000000ffff517224 */ /* 0x000fe200078e0065 */
[----:B------:R-:W-:Y:S01]  /*5a00*/  IABS R115, R115 ;  /* 0x0000007300737213 */ /* 0x000fe20000000000 */
[----:B------:R-:W-:Y:S01]  /*5a10*/  IMAD.MOV.U32 R76, RZ, RZ, R95 ;  /* 0x000000ffff4c7224 */ /* 0x000fe200078e005f */
[----:B------:R-:W4:Y:S01]  /*5a20*/  LDL R92, [R1+0x1078] ;  /* 0x00107800015c7983 */ /* 0x000f220000100800 */
[----:B------:R-:W-:-:S02]  /*5a30*/  IMAD.MOV.U32 R71, RZ, RZ, R90 ;  /* 0x000000ffff477224 */ /* 0x000fc400078e005a */
[----:B------:R-:W-:Y:S01]  /*5a40*/  IMAD.MOV.U32 R66, RZ, RZ, R85 ;  /* 0x000000ffff427224 */ /* 0x000fe200078e0055 */
[----:B------:R-:W-:Y:S01]  /*5a50*/  IABS R110, R110 ;  /* 0x0000006e006e7213 */ /* 0x000fe20000000000 */
[----:B------:R-:W-:Y:S01]  /*5a60*/  IMAD.MOV.U32 R54, RZ, RZ, R75 ;  /* 0x000000ffff367224 */ /* 0x000fe200078e004b */
[----:B------:R-:W4:Y:S01]  /*5a70*/  LDL R87, [R1+0x1068] ;  /* 0x0010680001577983 */ /* 0x000f220000100800 */
[----:B------:R-:W-:Y:S02]  /*5a80*/  IABS R105, R105 ;  /* 0x0000006900697213 */ /* 0x000fe40000000000 */
[----:B------:R-:W-:Y:S01]  /*5a90*/  IABS R137, R137 ;  /* 0x0000008900897213 */ /* 0x000fe20000000000 */
[----:B------:R-:W4:Y:S01]  /*5aa0*/  LDL R77, [R1+0x103c] ;  /* 0x00103c00014d7983 */ /* 0x000f220000100800 */
[----:B------:R-:W-:Y:S02]  /*5ab0*/  IABS R100, R100 ;  /* 0x0000006400647213 */ /* 0x000fe40000000000 */
[----:B------:R-:W-:Y:S01]  /*5ac0*/  IABS R94, R94 ;  /* 0x0000005e005e7213 */ /* 0x000fe20000000000 */
[----:B------:R-:W4:Y:S01]  /*5ad0*/  LDL R67, [R1+0x1010] ;  /* 0x0010100001437983 */ /* 0x000f220000100800 */
[----:B---3--:R-:W-:Y:S01]  /*5ae0*/  IMAD.MOV.U32 R37, RZ, RZ, R42 ;  /* 0x000000ffff257224 */ /* 0x008fe200078e002a */
[----:B------:R-:W-:Y:S01]  /*5af0*/  IABS R32, R96 ;  /* 0x0000006000207213 */ /* 0x000fe20000000000 */
[----:B------:R-:W-:Y:S01]  /*5b00*/  IMAD.MOV.U32 R42, RZ, RZ, R51 ;  /* 0x000000ffff2a7224 */ /* 0x000fe200078e0033 */
[----:B------:R-:W3:Y:S01]  /*5b10*/  LDL R134, [R1+0x10c8] ;  /* 0x0010c80001867983 */ /* 0x000ee20000100800 */
[----:B--2---:R-:W-:-:S03]  /*5b20*/  IMAD.MOV.U32 R51, RZ, RZ, R132 ;  /* 0x000000ffff337224 */ /* 0x004fc600078e0084 */
[----:B------:R-:W2:Y:S01]  /*5b30*/  LDL R132, [R1+0xd68] ;  /* 0x000d680001847983 */ /* 0x000ea20000100800 */
[----:B------:R-:W-:-:S03]  /*5b40*/  IMAD.HI.U32 R0, R252, R226, RZ ;  /* 0x000000e2fc007227 */ /* 0x000fc600078e00ff */
[----:B------:R-:W4:Y:S01]  /*5b50*/  LDL R128, [R1+0x1114] ;  /* 0x0011140001807983 */ /* 0x000f220000100800 */
[----:B------:R-:W-:-:S03]  /*5b60*/  IMAD.MOV R0, RZ, RZ, -R0 ;  /* 0x000000ffff007224 */ /* 0x000fc600078e0a00 */
[----:B------:R-:W4:Y:S01]  /*5b70*/  LDL R121, [R1+0x10fc] ;  /* 0x0010fc0001797983 */ /* 0x000f220000100800 */
[C---:B------:R-:W-:Y:S02]  /*5b80*/  IMAD R226, R251.reuse, R0, R226 ;  /* 0x00000000fbe27224 */ /* 0x040fe400078e02e2 */
[C---:B------:R-:W-:Y:S01]  /*5b90*/  IMAD.HI.U32 R0, R252.reuse, R224, RZ ;  /* 0x000000e0fc007227 */ /* 0x040fe200078e00ff */
[----:B------:R-:W4:Y:S03]  /*5ba0*/  LDL R116, [R1+0x10e4] ;  /* 0x0010e40001747983 */ /* 0x000f260000100800 */
[----:B------:R-:W-:Y:S01]  /*5bb0*/  IMAD.MOV R0, RZ, RZ, -R0 ;  /* 0x000000ffff007224 */ /* 0x000fe200078e0a00 */
[----:B------:R-:W4:Y:S03]  /*5bc0*/  LDL R111, [R1+0x10d0] ;  /* 0x0010d000016f7983 */ /* 0x000f260000100800 */
[----:B------:R-:W-:Y:S01]  /*5bd0*/  IMAD R224, R251, R0, R224 ;  /* 0x00000000fbe07224 */ /* 0x000fe200078e02e0 */
[----:B------:R-:W4:Y:S01]  /*5be0*/  LDL R106, [R1+0x10ac] ;  /* 0x0010ac00016a7983 */ /* 0x000f220000100800 */
[----:B------:R-:W-:-:S03]  /*5bf0*/  IMAD.HI.U32 R0, R252, R221, RZ ;  /* 0x000000ddfc007227 */ /* 0x000fc600078e00ff */
[----:B------:R-:W4:Y:S01]  /*5c00*/  LDL R101, [R1+0x10a8] ;  /* 0x0010a80001657983 */ /* 0x000f220000100800 */
[----:B------:R-:W-:Y:S02]  /*5c10*/  IMAD.MOV R0, RZ, RZ, -R0 ;  /* 0x000000ffff007224 */ /* 0x000fe400078e0a00 */
[C---:B------:R-:W-:Y:S01]  /*5c20*/  IMAD R225, R251.reuse, R2, R225 ;  /* 0x00000002fbe17224 */ /* 0x040fe200078e02e1 */
        /* <DEDUP_REMOVED lines=10> */
[----:B------:R-:W-:-:S04]  /*5cd0*/  IMAD.MOV R0, RZ, RZ, -R0 ;  /* 0x000000ffff007224 */ /* 0x000fc800078e0a00 */
[----:B------:R-:W-:Y:S02]  /*5ce0*/  IMAD R216, R251, R0, R216 ;  /* 0x00000000fbd87224 */ /* 0x000fe400078e02d8 */
[----:B------:R-:W-:-:S04]  /*5cf0*/  IMAD.HI.U32 R0, R252, R214, RZ ;  /* 0x000000d6fc007227 */ /* 0x000fc800078e00ff */
        /* <DEDUP_REMOVED lines=12> */
[----:B--2---:R-:W-:Y:S02]  /*5dc0*/  IMAD.MOV.U32 R96, RZ, RZ, R132 ;  /* 0x000000ffff607224 */ /* 0x004fe400078e0084 */
[----:B------:R-:W2:Y:S01]  /*5dd0*/  LDL R132, [R1+0xd6c] ;  /* 0x000d6c0001847983 */ /* 0x000ea20000100800 */
        /* <DEDUP_REMOVED lines=9> */
[----:B------:R-:W-:Y:S02]  /*5e70*/  IMAD.MOV R0, RZ, RZ, -R0 ;  /* 0x000000ffff007224 */ /* 0x000fe400078e0a00 */
[----:B------:R-:W-:-:S04]  /*5e80*/  IMAD.HI.U32 R2, R252, R220, RZ ;  /* 0x000000dcfc027227 */ /* 0x000fc800078e00ff */
[----:B------:R-:W-:Y:S02]  /*5e90*/  IMAD R195, R251, R0, R195 ;  /* 0x00000000fbc37224 */ /* 0x000fe400078e02c3 */
[----:B------:R-:W-:-:S04]  /*5ea0*/  IMAD.HI.U32 R0, R252, R193, RZ ;  /* 0x000000c1fc007227 */ /* 0x000fc800078e00ff */
[----:B------:R-:W-:Y:S02]  /*5eb0*/  IMAD.MOV R2, RZ, RZ, -R2 ;  /* 0x000000ffff027224 */ /* 0x000fe400078e0a02 */
[----:B------:R-:W-:Y:S02]  /*5ec0*/  IMAD.MOV R0, RZ, RZ, -R0 ;  /* 0x000000ffff007224 */ /* 0x000fe400078e0a00 */
[----:B------:R-:W-:Y:S02]  /*5ed0*/  IMAD R220, R251, R2, R220 ;  /* 0x00000002fbdc7224 */ /* 0x000fe400078e02dc */
        /* <DEDUP_REMOVED lines=71> */
[C---:B------:R-:W-:Y:S02]  /*6350*/  IMAD R158, R251.reuse, R2, R158 ;  /* 0x00000002fb9e7224 */ /* 0x040fe400078e029e */
[----:B------:R-:W-:Y:S01]  /*6360*/  IMAD.HI.U32 R2, R252, R153, RZ ;  /* 0x00000099fc027227 */ /* 0x000fe200078e00ff */
[----:B--2---:R-:W-:Y:S02]  /*6370*/  IABS R24, R132 ;  /* 0x0000008400187213 */ /* 0x004fe40000000000 */
[----:B------:R-:W2:Y:S01]  /*6380*/  LDL R132, [R1+0xda0] ;  /* 0x000da00001847983 */ /* 0x000ea20000100800 */
[----:B------:R-:W-:-:S02]  /*6390*/  IMAD R162, R251, R0, R162 ;  /* 0x00000000fba27224 */ /* 0x000fc400078e02a2 */
        /* <DEDUP_REMOVED lines=12> */
[----:B------:R-:W-:Y:S02]  /*6460*/  IMAD.MOV.U32 R45, RZ, RZ, R47 ;  /* 0x000000ffff2d7224 */ /* 0x000fe400078e002f */
[----:B------:R-:W-:-:S04]  /*6470*/  IMAD.HI.U32 R0, R252, R154, RZ ;  /* 0x0000009afc007227 */ /* 0x000fc800078e00ff */
[----:B------:R-:W-:Y:S02]  /*6480*/  IMAD.MOV.U32 R47, RZ, RZ, R65 ;  /* 0x000000ffff2f7224 */ /* 0x000fe400078e0041 */
[----:B------:R-:W-:Y:S01]  /*6490*/  IMAD.MOV R2, RZ, RZ, -R2 ;  /* 0x000000ffff027224 */ /* 0x000fe200078e0a02 */
[----:B------:R-:W2:Y:S01]  /*64a0*/  LDL R65, [R1+0x1008] ;  /* 0x0010080001417983 */ /* 0x000ea20000100800 */
[----:B------:R-:W-:Y:S02]  /*64b0*/  IMAD.MOV R0, RZ, RZ, -R0 ;  /* 0x000000ffff007224 */ /* 0x000fe400078e0a00 */
[----:B------:R-:W-:Y:S02]  /*64c0*/  IMAD R143, R251, R2, R143 ;  /* 0x00000002fb8f7224 */ /* 0x000fe400078e028f */
[----:B------:R-:W-:-:S04]  /*64d0*/  IMAD.HI.U32 R2, R252, R138, RZ ;  /* 0x0000008afc027227 */ /* 0x000fc800078e00ff */
[----:B------:R-:W-:Y:S02]  /*64e0*/  IMAD R154, R251, R0, R154 ;  /* 0x00000000fb9a7224 */ /* 0x000fe400078e029a */
[----:B------:R-:W-:-:S04]  /*64f0*/  IMAD.HI.U32 R0, R252, R152, RZ ;  /* 0x00000098fc007227 */ /* 0x000fc800078e00ff */
[----:B------:R-:W-:Y:S02]  /*6500*/  IMAD.MOV R2, RZ, RZ, -R2 ;  /* 0x000000ffff027224 */ /* 0x000fe400078e0a02 */
[----:B------:R-:W-:Y:S02]  /*6510*/  IMAD.MOV.U32 R52, RZ, RZ, R59 ;  /* 0x000000ffff347224 */ /* 0x000fe400078e003b */
[----:B------:R-:W-:Y:S02]  /*6520*/  IMAD.MOV R0, RZ, RZ, -R0 ;  /* 0x000000ffff007224 */ /* 0x000fe400078e0a00 */
[----:B------:R-:W-:Y:S02]  /*6530*/  IMAD.MOV.U32 R59, RZ, RZ, R61 ;  /* 0x000000ffff3b7224 */ /* 0x000fe400078e003d */
[C---:B------:R-:W-:Y:S01]  /*6540*/  IMAD R138, R251.reuse, R2, R138 ;  /* 0x00000002fb8a7224 */ /* 0x040fe200078e028a */
[----:B---3--:R-:W-:Y:S01]  /*6550*/  IABS R134, R134 ;  /* 0x0000008600867213 */ /* 0x008fe20000000000 */
[----:B------:R-:W-:Y:S01]  /*6560*/  IMAD.HI.U32 R2, R252, R133, RZ ;  /* 0x00000085fc027227 */ /* 0x000fe200078e00ff */
[----:B------:R-:W-:Y:S01]  /*6570*/  IABS R131, R131 ;  /* 0x0000008300837213 */ /* 0x000fe20000000000 */
[----:B------:R-:W3:Y:S02]  /*6580*/  LDL R61, [R1+0xff8] ;  /* 0x000ff800013d7983 */ /* 0x000ee40000100800 */
[----:B------:R-:W-:-:S02]  /*6590*/  IMAD R152, R251, R0, R152 ;  /* 0x00000000fb987224 */ /* 0x000fc400078e0298 */
[----:B------:R-:W-:-:S04]  /*65a0*/  IMAD.HI.U32 R0, R252, R149, RZ ;  /* 0x00000095fc007227 */ /* 0x000fc800078e00ff */
[----:B------:R-:W-:Y:S02]  /*65b0*/  IMAD.MOV.U32 R46, RZ, RZ, R59 ;  /* 0x000000ffff2e7224 */ /* 0x000fe400078e003b */
[----:B------:R-:W-:Y:S01]  /*65c0*/  IMAD.MOV R2, RZ, RZ, -R2 ;  /* 0x000000ffff027224 */ /* 0x000fe200078e0a02 */
[----:B------:R-:W3:Y:S01]  /*65d0*/  LDL R59, [R1+0xfec] ;  /* 0x000fec00013b7983 */ /* 0x000ee20000100800 */
        /* <DEDUP_REMOVED lines=38> */
[----:B------:R-:W-:Y:S01]  /*6840*/  IMAD.HI.U32 R2, R252, R94, RZ ;  /* 0x0000005efc027227 */ /* 0x000fe200078e00ff */
[----:B------:R-:W-:-:S03]  /*6850*/  IABS R89, R89 ;  /* 0x0000005900597213 */ /* 0x000fc60000000000 */
[----:B------:R-:W-:Y:S02]  /*6860*/  IMAD R134, R251, R0, R134 ;  /* 0x00000000fb867224 */ /* 0x000fe400078e0286 */
[----:B------:R-:W-:Y:S01]  /*6870*/  IMAD.HI.U32 R0, R252, R131, RZ ;  /* 0x00000083fc007227 */ /* 0x000fe200078e00ff */
[----:B----4-:R-:W-:-:S03]  /*6880*/  IABS R128, R128 ;  /* 0x0000008000807213 */ /* 0x010fc60000000000 */
[----:B------:R-:W-:Y:S02]  /*6890*/  IMAD.MOV R2, RZ, RZ, -R2 ;  /* 0x000000ffff027224 */ /* 0x000fe400078e0a02 */
[----:B------:R-:W-:Y:S02]  /*68a0*/  IMAD.MOV R0, RZ, RZ, -R0 ;  /* 0x000000ffff007224 */ /* 0x000fe400078e0a00 */
[----:B------:R-:W-:Y:S02]  /*68b0*/  IMAD R94, R251, R2, R94 ;  /* 0x00000002fb5e7224 */ /* 0x000fe400078e025e */
[----:B------:R-:W-:Y:S01]  /*68c0*/  IMAD.HI.U32 R2, R252, R89, RZ ;  /* 0x00000059fc027227 */ /* 0x000fe200078e00ff */
[----:B------:R-:W-:-:S03]  /*68d0*/  IABS R84, R84 ;  /* 0x0000005400547213 */ /* 0x000fc60000000000 */
[----:B------:R-:W-:Y:S02]  /*68e0*/  IMAD R131, R251, R0, R131 ;  /* 0x00000000fb837224 */ /* 0x000fe400078e0283 */
[----:B------:R-:W-:Y:S01]  /*68f0*/  IMAD.HI.U32 R0, R252, R128, RZ ;  /* 0x00000080fc007227 */ /* 0x000fe200078e00ff */
[----:B------:R-:W-:-:S03]  /*6900*/  IABS R124, R124 ;  /* 0x0000007c007c7213 */ /* 0x000fc60000000000 */
[----:B------:R-:W-:Y:S02]  /*6910*/  IMAD.MOV R2, RZ, RZ, -R2 ;  /* 0x000000ffff027224 */ /* 0x000fe400078e0a02 */
[----:B------:R-:W-:Y:S02]  /*6920*/  IMAD.MOV R0, RZ, RZ, -R0 ;  /* 0x000000ffff007224 */ /* 0x000fe400078e0a00 */
[----:B------:R-:W-:Y:S02]  /*6930*/  IMAD R89, R251, R2, R89 ;  /* 0x00000002fb597224 */ /* 0x000fe400078e0259 */
[----:B------:R-:W-:Y:S01]  /*6940*/  IMAD.HI.U32 R2, R252, R84, RZ ;  /* 0x00000054fc027227 */ /* 0x000fe200078e00ff */
[----:B------:R-:W-:-:S03]  /*6950*/  IABS R79, R79 ;  /* 0x0000004f004f7213 */ /* 0x000fc60000000000 */
[----:B------:R-:W-:Y:S02]  /*6960*/  IMAD.MOV R6, RZ, RZ, -R6 ;  /* 0x000000ffff067224 */ /* 0x000fe400078e0a06 */
[----:B------:R-:W-:Y:S02]  /*6970*/  IMAD R128, R251, R0, R128 ;  /* 0x00000000fb807224 */ /* 0x000fe400078e0280 */
[----:B------:R-:W-:Y:S01]  /*6980*/  IMAD.HI.U32 R0, R252, R124, RZ ;  /* 0x0000007cfc007227 */ /* 0x000fe200078e00ff */
[----:B------:R-:W-:-:S03]  /*6990*/  IABS R121, R121 ;  /* 0x0000007900797213 */ /* 0x000fc60000000000 */
[----:B------:R-:W-:Y:S02]  /*69a0*/  IMAD.MOV R2, RZ, RZ, -R2 ;  /* 0x000000ffff027224 */ /* 0x000fe400078e0a02 */
[----:B------:R-:W-:Y:S02]  /*69b0*/  IMAD.MOV.U32 R48, RZ, RZ, R53 ;  /* 0x000000ffff307224 */ /* 0x000fe400078e0035 */
[----:B0-----:R-:W-:Y:S02]  /*69c0*/  IMAD R4, R251, R6, R5 ;  /* 0x00000006fb047224 */ /* 0x001fe400078e0205 */
[----:B------:R-:W-:Y:S02]  /*69d0*/  IMAD.MOV.U32 R53, RZ, RZ, R54 ;  /* 0x000000ffff357224 */ /* 0x000fe400078e0036 */
[----:B------:R-:W-:-:S04]  /*69e0*/  IMAD.HI.U32 R6, R252, R234, RZ ;  /* 0x000000eafc067227 */ /* 0x000fc800078e00ff */
[----:B------:R-:W-:Y:S02]  /*69f0*/  IMAD.MOV R0, RZ, RZ, -R0 ;  /* 0x000000ffff007224 */ /* 0x000fe400078e0a00 */
[----:B------:R-:W-:Y:S02]  /*6a00*/  IMAD.MOV.U32 R54, RZ, RZ, R56 ;  /* 0x000000ffff367224 */ /* 0x000fe400078e0038 */
[----:B------:R-:W-:Y:S01]  /*6a10*/  IMAD R84, R251, R2, R84 ;  /* 0x00000002fb547224 */ /* 0x000fe200078e0254 */
[----:B------:R-:W4:Y:S01]  /*6a20*/  LDL R56, [R1+0xfdc] ;  /* 0x000fdc0001387983 */ /* 0x000f220000100800 */
[----:B------:R-:W-:Y:S01]  /*6a30*/  IMAD.HI.U32 R2, R252, R79, RZ ;  /* 0x0000004ffc027227 */ /* 0x000fe200078e00ff */
[----:B------:R-:W-:-:S03]  /*6a40*/  IABS R74, R74 ;  /* 0x0000004a004a7213 */ /* 0x000fc60000000000 */
[----:B------:R-:W-:Y:S02]  /*6a50*/  IMAD.MOV R6, RZ, RZ, -R6 ;  /* 0x000000ffff067224 */ /* 0x000fe400078e0a06 */
[----:B------:R-:W-:Y:S02]  /*6a60*/  IMAD R124, R251, R0, R124 ;  /* 0x00000000fb7c7224 */ /* 0x000fe400078e027c */
[----:B------:R-:W-:-:S04]  /*6a70*/  IMAD.HI.U32 R0, R252, R121, RZ ;  /* 0x00000079fc007227 */ /* 0x000fc800078e00ff */
[----:B------:R-:W-:Y:S02]  /*6a80*/  IMAD.MOV.U32 R28, RZ, RZ, R34 ;  /* 0x000000ffff1c7224 */ /* 0x000fe400078e0022 */
[----:B------:R-:W-:Y:S01]  /*6a90*/  IMAD.MOV R2, RZ, RZ, -R2 ;  /* 0x000000ffff027224 */ /* 0x000fe200078e0a02 */
[----:B------:R-:W4:Y:S01]  /*6aa0*/  LDL R34, [R1+0xd48] ;  /* 0x000d480001227983 */ /* 0x000f220000100800 */
[----:B------:R-:W-:Y:S01]  /*6ab0*/  IMAD R234, R251, R6, R234 ;  /* 0x00000006fbea7224 */ /* 0x000fe200078e02ea */
[----:B------:R-:W-:Y:S01]  /*6ac0*/  IABS R119, R119 ;  /* 0x0000007700777213 */ /* 0x000fe20000000000 */
[----:B------:R-:W-:-:S04]  /*6ad0*/  IMAD.HI.U32 R6, R252, R228, RZ ;  /* 0x000000e4fc067227 */ /* 0x000fc800078e00ff */
        /* <DEDUP_REMOVED lines=9> */
[----:B------:R-:W-:Y:S02]  /*6b70*/  IMAD R228, R251, R6, R228 ;  /* 0x00000006fbe47224 */ /* 0x000fe400078e02e4 */
[----:B------:R-:W-:-:S04]  /*6b80*/  IMAD.HI.U32 R5, R252, R233, RZ ;  /* 0x000000e9fc057227 */ /* 0x000fc800078e00ff */
[----:B------:R-:W-:-:S04]  /*6b90*/  IMAD.HI.U32 R6, R252, R223, RZ ;  /* 0x000000dffc067227 */ /* 0x000fc800078e00ff */
[----:B------:R-:W-:Y:S02]  /*6ba0*/  IMAD.MOV R0, RZ, RZ, -R0 ;  /* 0x000000ffff007224 */ /* 0x000fe400078e0a00 */
[----:B------:R-:W-:Y:S02]  /*6bb0*/  IMAD R74, R251, R2, R74 ;  /* 0x00000002fb4a7224 */ /* 0x000fe400078e024a */
[----:B------:R-:W-:Y:S01]  /*6bc0*/  IMAD.HI.U32 R2, R252, R69, RZ ;  /* 0x00000045fc027227 */ /* 0x000fe200078e00ff */
[----:B------:R-:W-:-:S03]  /*6bd0*/  IABS R218, R218 ;  /* 0x000000da00da7213 */ /* 0x000fc60000000000 */
[----:B------:R-:W-:Y:S02]  /*6be0*/  IMAD.MOV R5, RZ, RZ, -R5 ;  /* 0x000000ffff057224 */ /* 0x000fe400078e0a05 */
[----:B------:R-:W-:Y:S02]  /*6bf0*/  IMAD.MOV R6, RZ, RZ, -R6 ;  /* 0x000000ffff067224 */ /* 0x000fe400078e0a06 */
[----:B------:R-:W-:Y:S01]  /*6c00*/  IMAD R119, R251, R0, R119 ;  /* 0x00000000fb777224 */ /* 0x000fe200078e0277 */
[----:B------:R-:W-:Y:S01]  /*6c10*/  IABS R64, R64 ;  /* 0x0000004000407213 */ /* 0x000fe20000000000 */
[----:B------:R-:W-:Y:S01]  /*6c20*/  IMAD.HI.U32 R0, R252, R116, RZ ;  /* 0x00000074fc007227 */ /* 0x000fe200078e00ff */
[----:B------:R-:W-:-:S03]  /*6c30*/  IABS R114, R114 ;  /* 0x0000007200727213 */ /* 0x000fc60000000000 */
[----:B------:R-:W-:Y:S02]  /*6c40*/  IMAD.MOV R2, RZ, RZ, -R2 ;  /* 0x000000ffff027224 */ /* 0x000fe400078e0a02 */
[C---:B------:R-:W-:Y:S02]  /*6c50*/  IMAD R233, R251.reuse, R5, R233 ;  /* 0x00000005fbe97224 */ /* 0x040fe400078e02e9 */
[----:B------:R-:W-:Y:S02]  /*6c60*/  IMAD R223, R251, R6, R223 ;  /* 0x00000006fbdf7224 */ /* 0x000fe400078e02df */
[----:B------:R-:W-:-:S04]  /*6c70*/  IMAD.HI.U32 R5, R252, R227, RZ ;  /* 0x000000e3fc057227 */ /* 0x000fc800078e00ff */
[----:B------:R-:W-:-:S04]  /*6c80*/  IMAD.HI.U32 R6, R252, R218, RZ ;  /* 0x000000dafc067227 */ /* 0x000fc800078e00ff */
[----:B------:R-:W-:Y:S02]  /*6c90*/  IMAD.MOV R0, RZ, RZ, -R0 ;  /* 0x000000ffff007224 */ /* 0x000fe400078e0a00 */
[----:B------:R-:W-:Y:S02]  /*6ca0*/  IMAD.MOV.U32 R49, RZ, RZ, R50 ;  /* 0x000000ffff317224 */ /* 0x000fe400078e0032 */
[----:B------:R-:W-:Y:S01]  /*6cb0*/  IMAD R69, R251, R2, R69 ;  /* 0x00000002fb457224 */ /* 0x000fe200078e0245 */
[----:B------:R-:W4:Y:S01]  /*6cc0*/  LDL R50, [R1+0xfc0] ;  /* 0x000fc00001327983 */ /* 0x000f220000100800 */
[----:B------:R-:W-:Y:S01]  /*6cd0*/  IMAD.HI.U32 R2, R252, R64, RZ ;  /* 0x00000040fc027227 */ /* 0x000fe200078e00ff */
[----:B------:R-:W-:Y:S02]  /*6ce0*/  IABS R222, R222 ;  /* 0x000000de00de7213 */ /* 0x000fe40000000000 */
[----:B------:R-:W-:Y:S01]  /*6cf0*/  IABS R213, R213 ;  /* 0x000000d500d57213 */ /* 0x000fe20000000000 */
[----:B------:R-:W-:-:S02]  /*6d00*/  IMAD.MOV R5, RZ, RZ, -R5 ;  /* 0x000000ffff057224 */ /* 0x000fc400078e0a05 */
        /* <DEDUP_REMOVED lines=11> */
[----:B------:R-:W-:Y:S02]  /*6dc0*/  IMAD R64, R251, R2, R64 ;  /* 0x00000002fb407224 */ /* 0x000fe400078e0240 */
[----:B------:R-:W-:Y:S01]  /*6dd0*/  IMAD.HI.U32 R2, R252, R58, RZ ;  /* 0x0000003afc027227 */ /* 0x000fe200078e00ff */
[----:B------:R-:W-:Y:S02]  /*6de0*/  IABS R217, R217 ;  /* 0x000000d900d97213 */ /* 0x000fe40000000000 */
[----:B------:R-:W-:Y:S01]  /*6df0*/  IABS R208, R208 ;  /* 0x000000d000d07213 */ /* 0x000fe20000000000 */
[----:B------:R-:W-:Y:S02]  /*6e00*/  IMAD.MOV R5, RZ, RZ, -R5 ;  /* 0x000000ffff057224 */ /* 0x000fe400078e0a05 */
[----:B------:R-:W-:-:S02]  /*6e10*/  IMAD.MOV R6, RZ, RZ, -R6 ;  /* 0x000000ffff067224 */ /* 0x000fc400078e0a06 */
        /* <DEDUP_REMOVED lines=86> */
[----:B------:R-:W-:Y:S01]  /*7380*/  IMAD R187, R251, R6, R187 ;  /* 0x00000006fbbb7224 */ /* 0x000fe200078e02bb */
[----:B------:R-:W-:Y:S01]  /*7390*/  IABS R25, R96 ;  /* 0x0000006000197213 */ /* 0x000fe20000000000 */
[C---:B------:R-:W-:Y:S01]  /*73a0*/  IMAD.HI.U32 R5, R252.reuse, R191, RZ ;  /* 0x000000bffc057227 */ /* 0x040fe200078e00ff */
[----:B------:R-:W4:Y:S03]  /*73b0*/  LDL R96, [R1+0xda4] ;  /* 0x000da40001607983 */ /* 0x000f260000100800 */
[----:B------:R-:W-:-:S04]  /*73c0*/  IMAD.HI.U32 R6, R252, R182, RZ ;  /* 0x000000b6fc067227 */ /* 0x000fc800078e00ff */
[----:B------:R-:W-:Y:S02]  /*73d0*/  IMAD.MOV R0, RZ, RZ, -R0 ;  /* 0x000000ffff007224 */ /* 0x000fe400078e0a00 */
[C---:B------:R-:W-:Y:S02]  /*73e0*/  IMAD R33, R251.reuse, R2, R33 ;  /* 0x00000002fb217224 */ /* 0x040fe400078e0221 */
[C---:B------:R-:W-:Y:S01]  /*73f0*/  IMAD.HI.U32 R2, R252.reuse, R27, RZ ;  /* 0x0000001bfc027227 */ /* 0x040fe200078e00ff */
[----:B------:R-:W-:Y:S02]  /*7400*/  IABS R186, R186 ;  /* 0x000000ba00ba7213 */ /* 0x000fe40000000000 */
[----:B------:R-:W-:Y:S01]  /*7410*/  IABS R177, R177 ;  /* 0x000000b100b17213 */ /* 0x000fe20000000000 */
[----:B------:R-:W-:Y:S01]  /*7420*/  IMAD.MOV R5, RZ, RZ, -R5 ;  /* 0x000000ffff057224 */ /* 0x000fe200078e0a05 */
[----:B------:R-:W-:Y:S01]  /*7430*/  IABS R26, R63 ;  /* 0x0000003f001a7213 */ /* 0x000fe20000000000 */
[----:B------:R-:W-:Y:S01]  /*7440*/  IMAD.MOV R6, RZ, RZ, -R6 ;  /* 0x000000ffff067224 */ /* 0x000fe200078e0a06 */
[----:B------:R-:W-:Y:S01]  /*7450*/  IABS R22, R22 ;  /* 0x0000001600167213 */ /* 0x000fe20000000000 */
[----:B------:R-:W-:Y:S01]  /*7460*/  IMAD R99, R251, R0, R99 ;  /* 0x00000000fb637224 */ /* 0x000fe200078e0263 */
[----:B------:R-:W4:Y:S01]  /*7470*/  LDL R63, [R1+0xd9c] ;  /* 0x000d9c00013f7983 */ /* 0x000f220000100800 */
        /* <DEDUP_REMOVED lines=30> */
[----:B------:R-:W-:Y:S02]  /*7660*/  IMAD R93, R251, R0, R93 ;  /* 0x00000000fb5d7224 */ /* 0x000fe400078e025d */
        /* <DEDUP_REMOVED lines=8> */
[C---:B------:R-:W-:Y:S01]  /*76f0*/  IMAD R17, R251.reuse, R2, R17 ;  /* 0x00000002fb117224 */ /* 0x040fe200078e0211 */
[----:B--2---:R-:W-:Y:S01]  /*7700*/  IABS R2, R132 ;  /* 0x0000008400027213 */ /* 0x004fe20000000000 */
[----:B------:R-:W-:Y:S01]  /*7710*/  IMAD.MOV R5, RZ, RZ, -R5 ;  /* 0x000000ffff057224 */ /* 0x000fe200078e0a05 */
[----:B------:R-:W2:Y:S01]  /*7720*/  LDL R132, [R1+0xdb8] ;  /* 0x000db80001847983 */ /* 0x000ea20000100800 */
[----:B------:R-:W-:Y:S01]  /*7730*/  IABS R171, R171 ;  /* 0x000000ab00ab7213 */ /* 0x000fe20000000000 */
[----:B------:R-:W-:Y:S01]  /*7740*/  IMAD.MOV R6, RZ, RZ, -R6 ;  /* 0x000000ffff067224 */ /* 0x000fe200078e0a06 */
[----:B------:R-:W-:Y:S01]  /*7750*/  IABS R161, R161 ;  /* 0x000000a100a17213 */ /* 0x000fe20000000000 */
[C---:B------:R-:W-:Y:S01]  /*7760*/  IMAD R90, R251.reuse, R0, R90 ;  /* 0x00000000fb5a7224 */ /* 0x040fe200078e025a */
[----:B------:R-:W-:Y:S01]  /*7770*/  IABS R85, R85 ;  /* 0x0000005500557213 */ /* 0x000fe20000000000 */
[----:B------:R-:W-:Y:S01]  /*7780*/  IMAD.HI.U32 R0, R252, R88, RZ ;  /* 0x00000058fc007227 */ /* 0x000fe200078e00ff */
[----:B------:R-:W-:Y:S01]  /*7790*/  IABS R166, R166 ;  /* 0x000000a600a67213 */ /* 0x000fe20000000000 */
[----:B-1----:R-:W2:Y:S02]  /*77a0*/  LDL.LU R230, [R1+0x8] ;  /* 0x0000080001e67983 */ /* 0x002ea40000300800 */
[----:B------:R-:W-:-:S02]  /*77b0*/  IMAD R176, R251, R5, R176 ;  /* 0x00000005fbb07224 */ /* 0x000fc400078e02b0 */
[----:B------:R-:W-:Y:S01]  /*77c0*/  IMAD R167, R251, R6, R167 ;  /* 0x00000006fba77224 */ /* 0x000fe200078e02a7 */
[----:B------:R-:W-:Y:S01]  /*77d0*/  IABS R156, R156 ;  /* 0x0000009c009c7213 */ /* 0x000fe20000000000 */
[C---:B------:R-:W-:Y:S01]  /*77e0*/  IMAD.HI.U32 R5, R252.reuse, R171, RZ ;  /* 0x000000abfc057227 */ /* 0x040fe200078e00ff */
[----:B------:R-:W-:Y:S01]  /*77f0*/  IABS R83, R83 ;  /* 0x0000005300537213 */ /* 0x000fe20000000000 */
[----:B------:R-:W2:Y:S02]  /*7800*/  LDL.LU R231, [R1+0x24] ;  /* 0x0000240001e77983 */ /* 0x000ea40000300800 */
[----:B------:R-:W-:-:S04]  /*7810*/  IMAD.HI.U32 R6, R252, R161, RZ ;  /* 0x000000a1fc067227 */ /* 0x000fc800078e00ff */
[----:B------:R-:W-:Y:S02]  /*7820*/  IMAD.MOV R0, RZ, RZ, -R0 ;  /* 0x000000ffff007224 */ /* 0x000fe400078e0a00 */
[----:B------:R-:W-:Y:S02]  /*7830*/  IMAD.MOV R5, RZ, RZ, -R5 ;  /* 0x000000ffff057224 */ /* 0x000fe400078e0a05 */
[----:B------:R-:W-:Y:S02]  /*7840*/  IMAD.MOV R6, RZ, RZ, -R6 ;  /* 0x000000ffff067224 */ /* 0x000fe400078e0a06 */
[----:B------:R-:W-:Y:S02]  /*7850*/  IMAD R88, R251, R0, R88 ;  /* 0x00000000fb587224 */ /* 0x000fe400078e0258 */
[----:B------:R-:W-:-:S04]  /*7860*/  IMAD.HI.U32 R0, R252, R85, RZ ;  /* 0x00000055fc007227 */ /* 0x000fc800078e00ff */
[C---:B------:R-:W-:Y:S02]  /*7870*/  IMAD R171, R251.reuse, R5, R171 ;  /* 0x00000005fbab7224 */ /* 0x040fe400078e02ab */
[----:B------:R-:W-:Y:S02]  /*7880*/  IMAD R161, R251, R6, R161 ;  /* 0x00000006fba17224 */ /* 0x000fe400078e02a1 */
[----:B------:R-:W-:-:S04]  /*7890*/  IMAD.HI.U32 R5, R252, R166, RZ ;  /* 0x000000a6fc057227 */ /* 0x000fc800078e00ff */
[----:B------:R-:W-:-:S04]  /*78a0*/  IMAD.HI.U32 R6, R252, R156, RZ ;  /* 0x0000009cfc067227 */ /* 0x000fc800078e00ff */
[----:B------:R-:W-:Y:S01]  /*78b0*/  IMAD.MOV R0, RZ, RZ, -R0 ;  /* 0x000000ffff007224 */ /* 0x000fe200078e0a00 */
[----:B------:R-:W-:Y:S01]  /*78c0*/  IABS R160, R160 ;  /* 0x000000a000a07213 */ /* 0x000fe20000000000 */
[----:B------:R-:W-:Y:S01]  /*78d0*/  IMAD.MOV R5, RZ, RZ, -R5 ;  /* 0x000000ffff057224 */ /* 0x000fe200078e0a05 */
[----:B------:R-:W-:Y:S01]  /*78e0*/  IABS R151, R151 ;  /* 0x0000009700977213 */ /* 0x000fe20000000000 */
[----:B------:R-:W-:Y:S02]  /*78f0*/  IMAD.MOV R6, RZ, RZ, -R6 ;  /* 0x000000ffff067224 */ /* 0x000fe400078e0a06 */
[----:B------:R-:W-:Y:S02]  /*7900*/  IMAD R85, R251, R0, R85 ;  /* 0x00000000fb557224 */ /* 0x000fe400078e0255 */
[----:B------:R-:W-:Y:S01]  /*7910*/  IMAD.HI.U32 R0, R252, R83, RZ ;  /* 0x00000053fc007227 */ /* 0x000fe200078e00ff */
[----:B------:R-:W-:-:S03]  /*7920*/  IABS R80, R80 ;  /* 0x0000005000507213 */ /* 0x000fc60000000000 */
        /* <DEDUP_REMOVED lines=95> */
[----:B---3--:R-:W-:-:S03]  /*7f20*/  IABS R59, R59 ;  /* 0x0000003b003b7213 */ /* 0x008fc60000000000 */
        /* <DEDUP_REMOVED lines=115> */
[----:B----4-:R-:W-:Y:S01]  /*8660*/  IABS R56, R56 ;  /* 0x0000003800387213 */ /* 0x010fe20000000000 */
        /* <DEDUP_REMOVED lines=68> */
[----:B------:R-:W-:Y:S02]  /*8ab0*/  IMAD.MOV R5, RZ, RZ, -R5 ;  /* 0x000000ffff057224 */ /* 0x000fe400078e0a05 */
        /* <DEDUP_REMOVED lines=20> */
[----:B------:R-:W-:Y:S02]  /*8c00*/  IMAD.MOV R0, RZ, RZ, -R0 ;  /* 0x000000ffff007224 */ /* 0x000fe400078e0a00 */
[----:B------:R-:W-:Y:S02]  /*8c10*/  IMAD.MOV R5, RZ, RZ, -R5 ;  /* 0x000000ffff057224 */ /* 0x000fe400078e0a05 */
[----:B------:R-:W-:Y:S02]  /*8c20*/  IMAD.MOV R6, RZ, RZ, -R6 ;  /* 0x000000ffff067224 */ /* 0x000fe400078e0a06 */
[----:B------:R-:W-:Y:S02]  /*8c30*/  IMAD R18, R251, R0, R18 ;  /* 0x00000000fb127224 */ /* 0x000fe400078e0212 */
[----:B------:R-:W-:Y:S01]  /*8c40*/  IMAD.HI.U32 R0, R252, R16, RZ ;  /* 0x00000010fc007227 */ /* 0x000fe200078e00ff */
[----:B------:R-:W-:-:S03]  /*8c50*/  IABS R7, R11 ;  /* 0x0000000b00077213 */ /* 0x000fc60000000000 */
[C---:B------:R-:W-:Y:S02]  /*8c60*/  IMAD R30, R251.reuse, R5, R30 ;  /* 0x00000005fb1e7224 */ /* 0x040fe400078e021e */
[----:B------:R-:W-:Y:S01]  /*8c70*/  IMAD R20, R251, R6, R20 ;  /* 0x00000006fb147224 */ /* 0x000fe200078e0214 */
[----:B------:R-:W-:Y:S01]  /*8c80*/  IABS R6, R10 ;  /* 0x0000000a00067213 */ /* 0x000fe20000000000 */
[----:B------:R-:W-:-:S04]  /*8c90*/  IMAD.HI.U32 R5, R252, R24, RZ ;  /* 0x00000018fc057227 */ /* 0x000fc800078e00ff */
[----:B------:R-:W-:Y:S01]  /*8ca0*/  IMAD.MOV R0, RZ, RZ, -R0 ;  /* 0x000000ffff007224 */ /* 0x000fe200078e0a00 */
[----:B------:R-:W-:Y:S01]  /*8cb0*/  IABS R19, R19 ;  /* 0x0000001300137213 */ /* 0x000fe20000000000 */
[----:B------:R-:W-:Y:S02]  /*8cc0*/  IMAD.MOV R5, RZ, RZ, -R5 ;  /* 0x000000ffff057224 */ /* 0x000fe400078e0a05 */
[----:B------:R-:W-:Y:S02]  /*8cd0*/  IMAD R16, R251, R0, R16 ;  /* 0x00000000fb107224 */ /* 0x000fe400078e0210 */
[----:B------:R-:W-:-:S04]  /*8ce0*/  IMAD.HI.U32 R9, R252, R7, RZ ;  /* 0x00000007fc097227 */ /* 0x000fc800078e00ff */
[----:B------:R-:W-:-:S04]  /*8cf0*/  IMAD.HI.U32 R0, R252, R6, RZ ;  /* 0x00000006fc007227 */ /* 0x000fc800078e00ff */
[----:B------:R-:W-:Y:S02]  /*8d00*/  IMAD R24, R251, R5, R24 ;  /* 0x00000005fb187224 */ /* 0x000fe400078e0218 */
[----:B------:R-:W-:-:S04]  /*8d10*/  IMAD.HI.U32 R5, R252, R19, RZ ;  /* 0x00000013fc057227 */ /* 0x000fc800078e00ff */
[----:B------:R-:W-:Y:S02]  /*8d20*/  IMAD.MOV R9, RZ, RZ, -R9 ;  /* 0x000000ffff097224 */ /* 0x000fe400078e0a09 */
[----:B------:R-:W-:Y:S02]  /*8d30*/  IMAD.MOV R0, RZ, RZ, -R0 ;  /* 0x000000ffff007224 */ /* 0x000fe400078e0a00 */
[----:B------:R-:W-:Y:S02]  /*8d40*/  IMAD.MOV R5, RZ, RZ, -R5 ;  /* 0x000000ffff057224 */ /* 0x000fe400078e0a05 */
[C---:B------:R-:W-:Y:S02]  /*8d50*/  IMAD R7, R251.reuse, R9, R7 ;  /* 0x00000009fb077224 */ /* 0x040fe400078e0207 */
[----:B------:R-:W-:Y:S01]  /*8d60*/  IMAD R6, R251, R0, R6 ;  /* 0x00000000fb067224 */ /* 0x000fe200078e0206 */
[----:B------:R-:W-:Y:S01]  /*8d70*/  IABS R0, R96 ;  /* 0x0000006000007213 */ /* 0x000fe20000000000 */
[----:B------:R-:W-:Y:S01]  /*8d80*/  IMAD.HI.U32 R9, R252, R2, RZ ;  /* 0x00000002fc097227 */ /* 0x000fe200078e00ff */
[----:B------:R-:W-:-:S03]  /*8d90*/  IABS R13, R13 ;  /* 0x0000000d000d7213 */ /* 0x000fc60000000000 */
[----:B------:R-:W-:Y:S01]  /*8da0*/  IMAD R19, R251, R5, R19 ;  /* 0x00000005fb137224 */ /* 0x000fe200078e0213 */
[----:B------:R-:W-:Y:S01]  /*8db0*/  IABS R5, R63 ;  /* 0x0000003f00057213 */ /* 0x000fe20000000000 */
[----:B------:R-:W-:Y:S01]  /*8dc0*/  IMAD.MOV R9, RZ, RZ, -R9 ;  /* 0x000000ffff097224 */ /* 0x000fe200078e0a09 */
[----:B------:R-:W-:Y:S01]  /*8dd0*/  IABS R8, R8 ;  /* 0x0000000800087213 */ /* 0x000fe20000000000 */
[----:B------:R-:W-:Y:S01]  /*8de0*/  IMAD.HI.U32 R63, R252, R0, RZ ;  /* 0x00000000fc3f7227 */ /* 0x000fe200078e00ff */
[----:B------:R-:W-:-:S03]  /*8df0*/  IABS R12, R12 ;  /* 0x0000000c000c7213 */ /* 0x000fc60000000000 */
[----:B------:R-:W-:Y:S02]  /*8e00*/  IMAD R2, R251, R9, R2 ;  /* 0x00000009fb027224 */ /* 0x000fe400078e0202 */
[----:B------:R-:W-:Y:S02]  /*8e10*/  IMAD.MOV R63, RZ, RZ, -R63 ;  /* 0x000000ffff3f7224 */ /* 0x000fe400078e0a3f */
[----:B------:R-:W-:-:S04]  /*8e20*/  IMAD.HI.U32 R9, R252, R13, RZ ;  /* 0x0000000dfc097227 */ /* 0x000fc800078e00ff */
[----:B------:R-:W-:-:S04]  /*8e30*/  IMAD.HI.U32 R11, R252, R8, RZ ;  /* 0x00000008fc0b7227 */ /* 0x000fc800078e00ff */
[----:B------:R-:W-:Y:S01]  /*8e40*/  IMAD.HI.U32 R10, R252, R5, RZ ;  /* 0x00000005fc0a7227 */ /* 0x000fe200078e00ff */
[----:B------:R-:W-:Y:S02]  /*8e50*/  IABS R15, R15 ;  /* 0x0000000f000f7213 */ /* 0x000fe40000000000 */
[----:B------:R-:W-:Y:S01]  /*8e60*/  IABS R14, R14 ;  /* 0x0000000e000e7213 */ /* 0x000fe20000000000 */
[----:B------:R-:W-:Y:S02]  /*8e70*/  IMAD R0, R251, R63, R0 ;  /* 0x0000003ffb007224 */ /* 0x000fe400078e0200 */
[----:B------:R-:W-:Y:S02]  /*8e80*/  IMAD.MOV R9, RZ, RZ, -R9 ;  /* 0x000000ffff097224 */ /* 0x000fe400078e0a09 */
[----:B------:R-:W-:Y:S02]  /*8e90*/  IMAD.MOV R11, RZ, RZ, -R11 ;  /* 0x000000ffff0b7224 */ /* 0x000fe400078e0a0b */
[----:B------:R-:W-:-:S02]  /*8ea0*/  IMAD.MOV R10, RZ, RZ, -R10 ;  /* 0x000000ffff0a7224 */ /* 0x000fc400078e0a0a */
[----:B------:R-:W-:-:S04]  /*8eb0*/  IMAD.HI.U32 R63, R252, R12, RZ ;  /* 0x0000000cfc3f7227 */ /* 0x000fc800078e00ff */
[C---:B------:R-:W-:Y:S01]  /*8ec0*/  IMAD R13, R251.reuse, R9, R13 ;  /* 0x00000009fb0d7224 */ /* 0x040fe200078e020d */
[----:B------:R-:W-:Y:S01]  /*8ed0*/  IABS R9, R249 ;  /* 0x000000f900097213 */ /* 0x000fe20000000000 */
[C---:B------:R-:W-:Y:S02]  /*8ee0*/  IMAD R8, R251.reuse, R11, R8 ;  /* 0x0000000bfb087224 */ /* 0x040fe400078e0208 */
[----:B------:R-:W-:Y:S02]  /*8ef0*/  IMAD R5, R251, R10, R5 ;  /* 0x0000000afb057224 */ /* 0x000fe400078e0205 */
[----:B------:R-:W-:Y:S02]  /*8f00*/  IMAD.MOV R63, RZ, RZ, -R63 ;  /* 0x000000ffff3f7224 */ /* 0x000fe400078e0a3f */
[----:B------:R-:W-:-:S04]  /*8f10*/  IMAD.HI.U32 R11, R252, R15, RZ ;  /* 0x0000000ffc0b7227 */ /* 0x000fc800078e00ff */
[----:B------:R-:W-:-:S04]  /*8f20*/  IMAD.HI.U32 R10, R252, R14, RZ ;  /* 0x0000000efc0a7227 */ /* 0x000fc800078e00ff */
[----:B------:R-:W-:Y:S02]  /*8f30*/  IMAD R12, R251, R63, R12 ;  /* 0x0000003ffb0c7224 */ /* 0x000fe400078e020c */
[----:B------:R-:W-:Y:S02]  /*8f40*/  IMAD.MOV R11, RZ, RZ, -R11 ;  /* 0x000000ffff0b7224 */ /* 0x000fe400078e0a0b */
[----:B------:R-:W-:Y:S02]  /*8f50*/  IMAD.MOV R10, RZ, RZ, -R10 ;  /* 0x000000ffff0a7224 */ /* 0x000fe400078e0a0a */
[----:B------:R-:W-:Y:S01]  /*8f60*/  IMAD.HI.U32 R63, R252, R9, RZ ;  /* 0x00000009fc3f7227 */ /* 0x000fe200078e00ff */
[----:B------:R-:W-:-:S03]  /*8f70*/  IABS R249, R248 ;  /* 0x000000f800f97213 */ /* 0x000fc60000000000 */
[C---:B------:R-:W-:Y:S01]  /*8f80*/  IMAD R15, R251.reuse, R11, R15 ;  /* 0x0000000bfb0f7224 */ /* 0x040fe200078e020f */
[----:B--2---:R-:W-:Y:S01]  /*8f90*/  IABS R11, R132 ;  /* 0x00000084000b7213 */ /* 0x004fe20000000000 */
[----:B------:R-:W-:Y:S01]  /*8fa0*/  IMAD R14, R251, R10, R14 ;  /* 0x0000000afb0e7224 */ /* 0x000fe200078e020e */
[----:B------:R-:W-:Y:S01]  /*8fb0*/  IABS R10, R250 ;  /* 0x000000fa000a7213 */ /* 0x000fe20000000000 */
[----:B------:R-:W-:Y:S01]  /*8fc0*/  IMAD.MOV R63, RZ, RZ, -R63 ;  /* 0x000000ffff3f7224 */ /* 0x000fe200078e0a3f */
[----:B------:R-:W-:Y:S01]  /*8fd0*/  IABS R250, R165 ;  /* 0x000000a500fa7213 */ /* 0x000fe20000000000 */
[----:B------:R-:W-:-:S04]  /*8fe0*/  IMAD.HI.U32 R165, R252, R11, RZ ;  /* 0x0000000bfca57227 */ /* 0x000fc800078e00ff */
[----:B------:R-:W-:Y:S02]  /*8ff0*/  IMAD R9, R251, R63, R9 ;  /* 0x0000003ffb097224 */ /* 0x000fe400078e0209 */
[----:B------:R-:W-:Y:S01]  /*9000*/  IMAD.HI.U32 R63, R252, R249, RZ ;  /* 0x000000f9fc3f7227 */ /* 0x000fe200078e00ff */
[----:B------:R-:W-:-:S03]  /*9010*/  IABS R248, R247 ;  /* 0x000000f700f87213 */ /* 0x000fc60000000000 */
[C---:B------:R-:W-:Y:S01]  /*9020*/  IMAD.HI.U32 R96, R252.reuse, R250, RZ ;  /* 0x000000fafc607227 */ /* 0x040fe200078e00ff */
[----:B------:R-:W-:Y:S02]  /*9030*/  IABS R247, R246 ;  /* 0x000000f600f77213 */ /* 0x000fe40000000000 */
[----:B------:R-:W-:Y:S01]  /*9040*/  IABS R246, R245 ;  /* 0x000000f500f67213 */ /* 0x000fe20000000000 */
[----:B------:R-:W-:Y:S01]  /*9050*/  IMAD.MOV R63, RZ, RZ, -R63 ;  /* 0x000000ffff3f7224 */ /* 0x000fe200078e0a3f */
[----:B------:R-:W-:Y:S01]  /*9060*/  IABS R245, R199 ;  /* 0x000000c700f57213 */ /* 0x000fe20000000000 */
[----:B------:R-:W-:Y:S02]  /*9070*/  IMAD.MOV R165, RZ, RZ, -R165 ;  /* 0x000000ffffa57224 */ /* 0x000fe400078e0aa5 */
[----:B------:R-:W-:Y:S02]  /*9080*/  IMAD.MOV R96, RZ, RZ, -R96 ;  /* 0x000000ffff607224 */ /* 0x000fe400078e0a60 */
[----:B------:R-:W-:-:S04]  /*9090*/  IMAD.HI.U32 R132, R252, R10, RZ ;  /* 0x0000000afc847227 */ /* 0x000fc800078e00ff */
[C---:B------:R-:W-:Y:S01]  /*90a0*/  IMAD R249, R251.reuse, R63, R249 ;  /* 0x0000003ffbf97224 */ /* 0x040fe200078e02f9 */
[----:B------:R-:W-:Y:S01]  /*90b0*/  IABS R63, R244 ;  /* 0x000000f4003f7213 */ /* 0x000fe20000000000 */
[C---:B------:R-:W-:Y:S02]  /*90c0*/  IMAD R11, R251.reuse, R165, R11 ;  /* 0x000000a5fb0b7224 */ /* 0x040fe400078e020b */
[----:B------:R-:W-:Y:S02]  /*90d0*/  IMAD R250, R251, R96, R250 ;  /* 0x00000060fbfa7224 */ /* 0x000fe400078e02fa */
[----:B------:R-:W-:Y:S01]  /*90e0*/  IMAD.HI.U32 R165, R252, R247, RZ ;  /* 0x000000f7fca57227 */ /* 0x000fe200078e00ff */
[----:B------:R-:W-:-:S03]  /*90f0*/  IABS R243, R243 ;  /* 0x000000f300f37213 */ /* 0x000fc60000000000 */
[----:B------:R-:W-:Y:S02]  /*9100*/  IMAD.MOV R132, RZ, RZ, -R132 ;  /* 0x000000ffff847224 */ /* 0x000fe400078e0a84 */
[----:B------:R-:W-:Y:S01]  /*9110*/  IMAD.HI.U32 R96, R252, R245, RZ ;  /* 0x000000f5fc607227 */ /* 0x000fe200078e00ff */
[----:B------:R-:W-:-:S03]  /*9120*/  IABS R241, R241 ;  /* 0x000000f100f17213 */ /* 0x000fc60000000000 */
[----:B------:R-:W-:Y:S02]  /*9130*/  IMAD.MOV R165, RZ, RZ, -R165 ;  /* 0x000000ffffa57224 */ /* 0x000fe400078e0aa5 */
[----:B------:R-:W-:-:S04]  /*9140*/  IMAD.HI.U32 R244, R252, R63, RZ ;  /* 0x0000003ffcf47227 */ /* 0x000fc800078e00ff */
[----:B------:R-:W-:Y:S02]  /*9150*/  IMAD R10, R251, R132, R10 ;  /* 0x00000084fb0a7224 */ /* 0x000fe400078e020a */
[----:B------:R-:W-:Y:S02]  /*9160*/  IMAD.MOV R96, RZ, RZ, -R96 ;  /* 0x000000ffff607224 */ /* 0x000fe400078e0a60 */
[----:B------:R-:W-:Y:S01]  /*9170*/  IMAD.HI.U32 R132, R252, R246, RZ ;  /* 0x000000f6fc847227 */ /* 0x000fe200078e00ff */
[----:B------:R-:W-:-:S03]  /*9180*/  IABS R240, R240 ;  /* 0x000000f000f07213 */ /* 0x000fc60000000000 */
[C---:B------:R-:W-:Y:S02]  /*9190*/  IMAD R247, R251.reuse, R165, R247 ;  /* 0x000000a5fbf77224 */ /* 0x040fe400078e02f7 */
[----:B------:R-:W-:Y:S01]  /*91a0*/  IMAD.MOV R244, RZ, RZ, -R244 ;  /* 0x000000fffff47224 */ /* 0x000fe200078e0af4 */
[----:B------:R-:W-:Y:S01]  /*91b0*/  IABS R242, R242 ;  /* 0x000000f200f27213 */ /* 0x000fe20000000000 */
[----:B------:R-:W-:Y:S02]  /*91c0*/  IMAD R245, R251, R96, R245 ;  /* 0x00000060fbf57224 */ /* 0x000fe400078e02f5 */
[----:B------:R-:W-:-:S04]  /*91d0*/  IMAD.HI.U32 R165, R252, R243, RZ ;  /* 0x000000f3fca57227 */ /* 0x000fc800078e00ff */
[----:B------:R-:W-:Y:S02]  /*91e0*/  IMAD.MOV R132, RZ, RZ, -R132 ;  /* 0x000000ffff847224 */ /* 0x000fe400078e0a84 */
[----:B------:R-:W-:Y:S01]  /*91f0*/  IMAD.HI.U32 R96, R252, R241, RZ ;  /* 0x000000f1fc607227 */ /* 0x000fe200078e00ff */
[----:B------:R-:W-:-:S03]  /*9200*/  IABS R239, R239 ;  /* 0x000000ef00ef7213 */ /* 0x000fc60000000000 */
[C---:B------:R-:W-:Y:S02]  /*9210*/  IMAD R244, R251.reuse, R244, R63 ;  /* 0x000000f4fbf47224 */ /* 0x040fe400078e023f */
[----:B------:R-:W-:Y:S02]  /*9220*/  IMAD.MOV R63, RZ, RZ, -R165 ;  /* 0x000000ffff3f7224 */ /* 0x000fe400078e0aa5 */
        /* <DEDUP_REMOVED lines=8> */
[----:B------:R-:W-:Y:S02]  /*92b0*/  IMAD.MOV R132, RZ, RZ, -R132 ;  /* 0x000000ffff847224 */ /* 0x000fe400078e0a84 */
[----:B------:R-:W-:Y:S01]  /*92c0*/  IMAD.HI.U32 R96, R252, R239, RZ ;  /* 0x000000effc607227 */ /* 0x000fe200078e00ff */
[----:B------:R-:W-:-:S03]  /*92d0*/  IABS R237, R237 ;  /* 0x000000ed00ed7213 */ /* 0x000fc60000000000 */
[----:B------:R-:W-:Y:S01]  /*92e0*/  IMAD.HI.U32 R199, R252, R248, RZ ;  /* 0x000000f8fcc77227 */ /* 0x000fe200078e00ff */
[----:B------:R-:W-:-:S03]  /*92f0*/  IABS R236, R236 ;  /* 0x000000ec00ec7213 */ /* 0x000fc60000000000 */
[C---:B------:R-:W-:Y:S02]  /*9300*/  IMAD R240, R251.reuse, R63, R240 ;  /* 0x0000003ffbf07224 */ /* 0x040fe400078e02f0 */
[----:B------:R-:W-:Y:S02]  /*9310*/  IMAD R242, R251, R132, R242 ;  /* 0x00000084fbf27224 */ /* 0x000fe400078e02f2 */
[----:B------:R-:W-:Y:S02]  /*9320*/  IMAD.MOV R63, RZ, RZ, -R96 ;  /* 0x000000ffff3f7224 */ /* 0x000fe400078e0a60 */
[----:B------:R-:W-:Y:S01]  /*9330*/  IMAD.HI.U32 R132, R252, R238, RZ ;  /* 0x000000eefc847227 */ /* 0x000fe200078e00ff */
[----:B------:R-:W-:-:S03]  /*9340*/  IABS R235, R235 ;  /* 0x000000eb00eb7213 */ /* 0x000fc60000000000 */
[----:B------:R-:W-:Y:S02]  /*9350*/  IMAD.MOV R199, RZ, RZ, -R199 ;  /* 0x000000ffffc77224 */ /* 0x000fe400078e0ac7 */
[----:B------:R-:W-:Y:S02]  /*9360*/  IMAD R239, R251, R63, R239 ;  /* 0x0000003ffbef7224 */ /* 0x000fe400078e02ef */
[----:B------:R-:W-:-:S04]  /*9370*/  IMAD.HI.U32 R96, R252, R237, RZ ;  /* 0x000000edfc607227 */ /* 0x000fc800078e00ff */
[----:B------:R-:W-:Y:S02]  /*9380*/  IMAD.MOV R63, RZ, RZ, -R132 ;  /* 0x000000ffff3f7224 */ /* 0x000fe400078e0a84 */
[----:B------:R-:W-:-:S04]  /*9390*/  IMAD.HI.U32 R132, R252, R236, RZ ;  /* 0x000000ecfc847227 */ /* 0x000fc800078e00ff */
[----:B------:R-:W-:Y:S02]  /*93a0*/  IMAD R248, R251, R199, R248 ;  /* 0x000000c7fbf87224 */ /* 0x000fe400078e02f8 */
[----:B------:R-:W-:-:S04]  /*93b0*/  IMAD.HI.U32 R199, R252, R235, RZ ;  /* 0x000000ebfcc77227 */ /* 0x000fc800078e00ff */
[----:B------:R-:W-:Y:S02]  /*93c0*/  IMAD.MOV R165, RZ, RZ, -R96 ;  /* 0x000000ffffa57224 */ /* 0x000fe400078e0a60 */
[C---:B------:R-:W-:Y:S02]  /*93d0*/  IMAD R238, R251.reuse, R63, R238 ;  /* 0x0000003ffbee7224 */ /* 0x040fe400078e02ee */
[----:B------:R-:W-:Y:S02]  /*93e0*/  IMAD.MOV R63, RZ, RZ, -R132 ;  /* 0x000000ffff3f7224 */ /* 0x000fe400078e0a84 */
[----:B------:R-:W2:Y:S01]  /*93f0*/  LDL.LU R132, [R1+0x14] ;  /* 0x0000140001847983 */ /* 0x000ea20000300800 */
[----:B------:R-:W-:Y:S02]  /*9400*/  IMAD.MOV R96, RZ, RZ, -R199 ;  /* 0x000000ffff607224 */ /* 0x000fe400078e0ac7 */
[C---:B------:R-:W-:Y:S01]  /*9410*/  IMAD R237, R251.reuse, R165, R237 ;  /* 0x000000a5fbed7224 */ /* 0x040fe200078e02ed */
[----:B------:R-:W3:Y:S01]  /*9420*/  LDL.LU R199, [R1+0x18] ;  /* 0x0000180001c77983 */ /* 0x000ee20000300800 */
[----:B------:R-:W-:-:S03]  /*9430*/  IMAD R236, R251, R63, R236 ;  /* 0x0000003ffbec7224 */ /* 0x000fc600078e02ec */
[----:B------:R-:W4:Y:S04]  /*9440*/  LDL.LU R165, [R1+0x1c] ;  /* 0x00001c0001a57983 */ /* 0x000f280000300800 */
[----:B------:R-:W4:Y:S01]  /*9450*/  LDL.LU R63, [R1+0x20] ;  /* 0x00002000013f7983 */ /* 0x000f220000300800 */
[----:B------:R-:W-:Y:S02]  /*9460*/  ISETP.GT.U32.AND P0, PT, R29, R3, PT ;  /* 0x000000031d00720c */ /* 0x000fe40003f04070 */
[----:B------:R-:W-:-:S11]  /*9470*/  ISETP.GT.U32.AND P3, PT, R251, R230, PT ;  /* 0x000000e6fb00720c */ /* 0x000fd60003f64070 */
[----:B------:R-:W-:-:S05]  /*9480*/  @!P0 IMAD.IADD R3, R3, 0x1, -R29 ;  /* 0x0000000103038824 */ /* 0x000fca00078e0a1d */
[----:B------:R-:W-:Y:S02]  /*9490*/  ISETP.GT.U32.AND P4, PT, R29, R3, PT ;  /* 0x000000031d00720c */ /* 0x000fe40003f84070 */
[C---:B------:R-:W-:Y:S01]  /*94a0*/  ISETP.GT.U32.AND P1, PT, R251.reuse, R231, PT ;  /* 0x000000e7fb00720c */ /* 0x040fe20003f24070 */
[----:B------:R-:W-:Y:S01]  /*94b0*/  @!P3 IMAD.IADD R230, R230, 0x1, -R251 ;  /* 0x00000001e6e6b824 */ /* 0x000fe200078e0afb */
[----:B------:R-:W-:-:S09]  /*94c0*/  ISETP.GT.U32.AND P3, PT, R251, R4, PT ;  /* 0x00000004fb00720c */ /* 0x000fd20003f64070 */
[----:B------:R-:W-:Y:S01]  /*94d0*/  @!P4 IMAD.IADD R3, R3, 0x1, -R29 ;  /* 0x000000010303c824 */ /* 0x000fe200078e0a1d */
[----:B------:R-:W-:Y:S01]  /*94e0*/  ISETP.GT.U32.AND P4, PT, R251, R126, PT ;  /* 0x0000007efb00720c */ /* 0x000fe20003f84070 */
[--C-:B------:R-:W-:Y:S01]  /*94f0*/  @!P1 IMAD.IADD R231, R231, 0x1, -R251.reuse ;  /* 0x00000001e7e79824 */ /* 0x100fe200078e0afb */
[----:B------:R-:W-:Y:S01]  /*9500*/  ISETP.GT.U32.AND P1, PT, R251, R127, PT ;  /* 0x0000007ffb00720c */ /* 0x000fe20003f24070 */
[----:B------:R-:W-:-:S10]  /*9510*/  @!P3 IMAD.IADD R4, R4, 0x1, -R251 ;  /* 0x000000010404b824 */ /* 0x000fd400078e0afb */
[--C-:B------:R-:W-:Y:S02]  /*9520*/  @!P4 IMAD.IADD R126, R126, 0x1, -R251.reuse ;  /* 0x000000017e7ec824 */ /* 0x100fe400078e0afb */
[----:B------:R-:W-:Y:S01]  /*9530*/  @!P1 IMAD.IADD R127, R127, 0x1, -R251 ;  /* 0x000000017f7f9824 */ /* 0x000fe200078e0afb */
[C---:B--2---:R-:W-:Y:S02]  /*9540*/  ISETP.GT.U32.AND P5, PT, R251.reuse, R132, PT ;  /* 0x00000084fb00720c */ /* 0x044fe40003fa4070 */
[C---:B---3--:R-:W-:Y:S02]  /*9550*/  ISETP.GT.U32.AND P2, PT, R251.reuse, R199, PT ;  /* 0x000000c7fb00720c */ /* 0x048fe40003f44070 */
[C---:B----4-:R-:W-:Y:S02]  /*9560*/  ISETP.GT.U32.AND P0, PT, R251.reuse, R165, PT ;  /* 0x000000a5fb00720c */ /* 0x050fe40003f04070 */
[----:B------:R-:W-:-:S07]  /*9570*/  ISETP.GT.U32.AND P6, PT, R251, R63, PT ;  /* 0x0000003ffb00720c */ /* 0x000fce0003fc4070 */
[--C-:B------:R-:W-:Y:S02]  /*9580*/  @!P5 IMAD.IADD R132, R132, 0x1, -R251.reuse ;  /* 0x000000018484d824 */ /* 0x100fe400078e0afb */
[--C-:B------:R-:W-:Y:S01]  /*9590*/  @!P2 IMAD.IADD R199, R199, 0x1, -R251.reuse ;  /* 0x00000001c7c7a824 */ /* 0x100fe200078e0afb */
[----:B------:R-:W-:Y:S01]  /*95a0*/  ISETP.GT.U32.AND P2, PT, R251, R230, PT ;  /* 0x000000e6fb00720c */ /* 0x000fe20003f44070 */
[--C-:B------:R-:W-:Y:S01]  /*95b0*/  @!P0 IMAD.IADD R165, R165, 0x1, -R251.reuse ;  /* 0x00000001a5a58824 */ /* 0x100fe200078e0afb */
[----:B------:R-:W-:Y:S01]  /*95c0*/  ISETP.GT.U32.AND P0, PT, R251, R233, PT ;  /* 0x000000e9fb00720c */ /* 0x000fe20003f04070 */
[----:B------:R-:W-:Y:S01]  /*95d0*/  @!P6 IMAD.IADD R63, R63, 0x1, -R251 ;  /* 0x000000013f3fe824 */ /* 0x000fe200078e0afb */
[----:B------:R-:W-:-:S04]  /*95e0*/  ISETP.GT.U32.AND P5, PT, R251, R231, PT ;  /* 0x000000e7fb00720c */ /* 0x000fc80003fa4070 */
[----:B------:R-:W-:-:S05]  /*95f0*/  ISETP.GT.U32.AND P4, PT, R251, R63, PT ;  /* 0x0000003ffb00720c */ /* 0x000fca0003f84070 */
[--C-:B------:R-:W-:Y:S01]  /*9600*/  @!P2 IMAD.IADD R230, R230, 0x1, -R251.reuse ;  /* 0x00000001e6e6a824 */ /* 0x100fe200078e0afb */
[C---:B------:R-:W-:Y:S02]  /*9610*/  ISETP.GT.U32.AND P3, PT, R251.reuse, R165, PT ;  /* 0x000000a5fb00720c */ /* 0x040fe40003f64070 */
[----:B------:R-:W-:Y:S01]  /*9620*/  ISETP.GT.U32.AND P1, PT, R251, R199, PT ;  /* 0x000000c7fb00720c */ /* 0x000fe20003f24070 */
[--C-:B------:R-:W-:Y:S01]  /*9630*/  @!P0 IMAD.IADD R233, R233, 0x1, -R251.reuse ;  /* 0x00000001e9e98824 */ /* 0x100fe200078e0afb */
[C---:B------:R-:W-:Y:S02]  /*9640*/  ISETP.GT.U32.AND P2, PT, R251.reuse, R126, PT ;  /* 0x0000007efb00720c */ /* 0x040fe40003f44070 */
[----:B------:R-:W-:Y:S01]  /*9650*/  ISETP.GT.U32.AND P0, PT, R251, R132, PT ;  /* 0x00000084fb00720c */ /* 0x000fe20003f04070 */
[--C-:B------:R-:W-:Y:S01]  /*9660*/  @!P5 IMAD.IADD R231, R231, 0x1, -R251.reuse ;  /* 0x00000001e7e7d824 */ /* 0x100fe200078e0afb */
[----:B------:R-:W-:Y:S01]  /*9670*/  ISETP.GT.U32.AND P5, PT, R251, R4, PT ;  /* 0x00000004fb00720c */ /* 0x000fe20003fa4070 */
[--C-:B------:R-:W-:Y:S01]  /*9680*/  @!P4 IMAD.IADD R63, R63, 0x1, -R251.reuse ;  /* 0x000000013f3fc824 */ /* 0x100fe200078e0afb */
[----:B------:R-:W-:Y:S01]  /*9690*/  ISETP.GT.U32.AND P4, PT, R251, R127, PT ;  /* 0x0000007ffb00720c */ /* 0x000fe20003f84070 */
[----:B------:R0:W-:Y:S02]  /*96a0*/  STL [R1+0x8], R230 ;  /* 0x000008e601007387 */ /* 0x0001e40000100800 */
[----:B------:R-:W-:-:S02]  /*96b0*/  @!P3 IMAD.IADD R165, R165, 0x1, -R251 ;  /* 0x00000001a5a5b824 */ /* 0x000fc400078e0afb */
[--C-:B------:R-:W-:Y:S02]  /*96c0*/  @!P1 IMAD.IADD R199, R199, 0x1, -R251.reuse ;  /* 0x00000001c7c79824 */ /* 0x100fe400078e0afb */
[--C-:B------:R-:W-:Y:S02]  /*96d0*/  @!P2 IMAD.IADD R126, R126, 0x1, -R251.reuse ;  /* 0x000000017e7ea824 */ /* 0x100fe400078e0afb */
[--C-:B------:R-:W-:Y:S01]  /*96e0*/  @!P0 IMAD.IADD R132, R132, 0x1, -R251.reuse ;  /* 0x0000000184848824 */ /* 0x100fe200078e0afb */
[----:B0-----:R-:W2:Y:S01]  /*96f0*/  LDL.LU R230, [R1+0x11b4] ;  /* 0x0011b40001e67983 */ /* 0x001ea20000300800 */
[----:B------:R-:W-:-:S03]  /*9700*/  @!P5 IMAD.IADD R4, R4, 0x1, -R251 ;  /* 0x000000010404d824 */ /* 0x000fc600078e0afb */
[----:B------:R0:W-:Y:S01]  /*9710*/  STL [R1+0x24], R231 ;  /* 0x000024e701007387 */ /* 0x0001e20000100800 */
[----:B------:R-:W-:-:S03]  /*9720*/  @!P4 IMAD.IADD R127, R127, 0x1, -R251 ;  /* 0x000000017f7fc824 */ /* 0x000fc600078e0afb */
[----:B0-----:R-:W3:Y:S04]  /*9730*/  LDL.LU R231, [R1+0x11b0] ;  /* 0x0011b00001e77983 */ /* 0x001ee80000300800 */
[----:B------:R-:W-:Y:S04]  /*9740*/  STL [R1+0x20], R63 ;  /* 0x0000203f01007387 */ /* 0x000fe80000100800 */
[----:B------:R-:W-:Y:S04]  /*9750*/  STL [R1+0x1c], R165 ;  /* 0x00001ca501007387 */ /* 0x000fe80000100800 */
[----:B------:R-:W-:Y:S04]  /*9760*/  STL [R1+0x18], R199 ;  /* 0x000018c701007387 */ /* 0x000fe80000100800 */
[----:B------:R0:W-:Y:S04]  /*9770*/  STL [R1+0x10], R126 ;  /* 0x0000107e01007387 */ /* 0x0001e80000100800 */
[----:B------:R-:W-:Y:S04]  /*9780*/  STL [R1+0x14], R132 ;  /* 0x0000148401007387 */ /* 0x000fe80000100800 */
[----:B0-----:R-:W4:Y:S04]  /*9790*/  LDL.LU R126, [R1+0x11ac] ;  /* 0x0011ac00017e7983 */ /* 0x001f280000300800 */
[----:B------:R0:W-:Y:S04]  /*97a0*/  STL [R1+0x4], R4 ;  /* 0x0000040401007387 */ /* 0x0001e80000100800 */
[----:B0-----:R-:W4:Y:S04]  /*97b0*/  LDL.LU R4, [R1+0x11a8] ;  /* 0x0011a80001047983 */ /* 0x001f280000300800 */
[----:B------:R0:W-:Y:S04]  /*97c0*/  STL [R1], R127 ;  /* 0x0000007f01007387 */ /* 0x0001e80000100800 */
[----:B0-----:R-:W2:Y:S01]  /*97d0*/  LDL R127, [R1+0xe0c] ;  /* 0x000e0c00017f7983 */ /* 0x001ea20000100800 */
[----:B------:R-:W-:-:S13]  /*97e0*/  ISETP.GT.U32.AND P6, PT, R251, R234, PT ;  /* 0x000000eafb00720c */ /* 0x000fda0003fc4070 */
[----:B------:R-:W-:Y:S01]  /*97f0*/  @!P6 IMAD.IADD R234, R234, 0x1, -R251 ;  /* 0x00000001eaeae824 */ /* 0x000fe200078e0afb */
[----:B------:R-:W-:-:S04]  /*9800*/  ISETP.GT.U32.AND P6, PT, R251, R233, PT ;  /* 0x000000e9fb00720c */ /* 0x000fc80003fc4070 */
[----:B------:R-:W-:-:S09]  /*9810*/  ISETP.GT.U32.AND P3, PT, R251, R234, PT ;  /* 0x000000eafb00720c */ /* 0x000fd20003f64070 */
[----:B------:R-:W-:-:S04]  /*9820*/  @!P6 IMAD.IADD R233, R233, 0x1, -R251 ;  /* 0x00000001e9e9e824 */ /* 0x000fc800078e0afb */
[----:B------:R-:W-:-:S05]  /*9830*/  @!P3 IMAD.IADD R234, R234, 0x1, -R251 ;  /* 0x00000001eaeab824 */ /* 0x000fca00078e0afb */
[----:B------:R0:W-:Y:S04]  /*9840*/  STL [R1+0x1198], R234 ;  /* 0x001198ea01007387 */ /* 0x0001e80000100800 */
[----:B------:R-:W-:Y:S01]  /*9850*/  STL [R1+0x11a4], R233 ;  /* 0x0011a4e901007387 */ /* 0x000fe20000100800 */
[----:B--2---:R-:W-:-:S03]  /*9860*/  IABS R199, R127 ;  /* 0x0000007f00c77213 */ /* 0x004fc60000000000 */
[----:B------:R-:W2:Y:S01]  /*9870*/  LDL R127, [R1+0xe10] ;  /* 0x000e1000017f7983 */ /* 0x000ea20000100800 */
[C---:B------:R-:W-:Y:S02]  /*9880*/  ISETP.GT.U32.AND P0, PT, R251.reuse, R230, PT ;  /* 0x000000e6fb00720c */ /* 0x040fe40003f04070 */
[C---:B------:R-:W-:Y:S02]  /*9890*/  ISETP.GT.U32.AND P2, PT, R251.reuse, R229, PT ;  /* 0x000000e5fb00720c */ /* 0x040fe40003f44070 */
[C---:B------:R-:W-:Y:S02]  /*98a0*/  ISETP.GT.U32.AND P4, PT, R251.reuse, R227, PT ;  /* 0x000000e3fb00720c */ /* 0x040fe40003f84070 */
[----:B---3--:R-:W-:-:S07]  /*98b0*/  ISETP.GT.U32.AND P1, PT, R251, R231, PT ;  /* 0x000000e7fb00720c */ /* 0x008fce0003f24070 */
[--C-:B------:R-:W-:Y:S01]  /*98c0*/  @!P0 IMAD.IADD R230, R230, 0x1, -R251.reuse ;  /* 0x00000001e6e68824 */ /* 0x100fe200078e0afb */
[C---:B------:R-:W-:Y:S02]  /*98d0*/  ISETP.GT.U32.AND P0, PT, R251.reuse, R223, PT ;  /* 0x000000dffb00720c */ /* 0x040fe40003f04070 */
[C---:B------:R-:W-:Y:S02]  /*98e0*/  ISETP.GT.U32.AND P5, PT, R251.reuse, R228, PT ;  /* 0x000000e4fb00720c */ /* 0x040fe40003fa4070 */
[----:B------:R-:W-:Y:S01]  /*98f0*/  ISETP.GT.U32.AND P3, PT, R251, R226, PT ;  /* 0x000000e2fb00720c */ /* 0x000fe20003f64070 */
[--C-:B------:R-:W-:Y:S01]  /*9900*/  @!P2 IMAD.IADD R229, R229, 0x1, -R251.reuse ;  /* 0x00000001e5e5a824 */ /* 0x100fe200078e0afb */
[----:B------:R-:W-:Y:S01]  /*9910*/  ISETP.GT.U32.AND P2, PT, R251, R222, PT ;  /* 0x000000defb00720c */ /* 0x000fe20003f44070 */
[--C-:B------:R-:W-:Y:S01]  /*9920*/  @!P4 IMAD.IADD R227, R227, 0x1, -R251.reuse ;  /* 0x00000001e3e3c824 */ /* 0x100fe200078e0afb */
[----:B--2---:R-:W-:Y:S02]  /*9930*/  IABS R165, R127 ;  /* 0x0000007f00a57213 */ /* 0x004fe40000000000 */
[----:B------:R-:W2:Y:S01]  /*9940*/  LDL R127, [R1+0xe14] ;  /* 0x000e1400017f7983 */ /* 0x000ea20000100800 */
[----:B------:R-:W-:Y:S01]  /*9950*/  ISETP.GT.U32.AND P4, PT, R251, R220, PT ;  /* 0x000000dcfb00720c */ /* 0x000fe20003f84070 */
[--C-:B------:R-:W-:Y:S01]  /*9960*/  @!P1 IMAD.IADD R231, R231, 0x1, -R251.reuse ;  /* 0x00000001e7e79824 */ /* 0x100fe200078e0afb */
[----:B------:R-:W-:Y:S01]  /*9970*/  ISETP.GT.U32.AND P1, PT, R251, R224, PT ;  /* 0x000000e0fb00720c */ /* 0x000fe20003f24070 */
[----:B------:R-:W-:Y:S01]  /*9980*/  @!P0 IMAD.IADD R223, R223, 0x1, -R251 ;  /* 0x00000001dfdf8824 */ /* 0x000fe200078e0afb */
[----:B------:R-:W-:-:S02]  /*9990*/  ISETP.GT.U32.AND P0, PT, R251, R229, PT ;  /* 0x000000e5fb00720c */ /* 0x000fc40003f04070 */
[C---:B------:R-:W-:Y:S01]  /*99a0*/  ISETP.GT.U32.AND P6, PT, R251.reuse, R225, PT ;  /* 0x000000e1fb00720c */ /* 0x040fe20003fc4070 */
[--C-:B------:R-:W-:Y:S01]  /*99b0*/  @!P5 IMAD.IADD R228, R228, 0x1, -R251.reuse ;  /* 0x00000001e4e4d824 */ /* 0x100fe200078e0afb */
        /* <DEDUP_REMOVED lines=8> */
[----:B------:R-:W-:Y:S01]  /*9a40*/  ISETP.GT.U32.AND P1, PT, R251, R230, PT ;  /* 0x000000e6fb00720c */ /* 0x000fe20003f24070 */
[--C-:B------:R-:W-:Y:S01]  /*9a50*/  @!P0 IMAD.IADD R229, R229, 0x1, -R251.reuse ;  /* 0x00000001e5e58824 */ /* 0x100fe200078e0afb */
[----:B------:R-:W-:Y:S01]  /*9a60*/  ISETP.GT.U32.AND P0, PT, R251, R223, PT ;  /* 0x000000dffb00720c */ /* 0x000fe20003f04070 */
[--C-:B------:R-:W-:Y:S01]  /*9a70*/  @!P6 IMAD.IADD R225, R225, 0x1, -R251.reuse ;  /* 0x00000001e1e1e824 */ /* 0x100fe200078e0afb */
[----:B------:R-:W-:Y:S01]  /*9a80*/  ISETP.GT.U32.AND P6, PT, R251, R231, PT ;  /* 0x000000e7fb00720c */ /* 0x000fe20003fc4070 */
[--C-:B------:R-:W-:Y:S01]  /*9a90*/  @!P5 IMAD.IADD R221, R221, 0x1, -R251.reuse ;  /* 0x00000001ddddd824 */ /* 0x100fe200078e0afb */
[----:B------:R-:W-:Y:S01]  /*9aa0*/  ISETP.GT.U32.AND P5, PT, R251, R227, PT ;  /* 0x000000e3fb00720c */ /* 0x000fe20003fa4070 */
        /* <DEDUP_REMOVED lines=38> */
[----:B------:R-:W-:-:S02]  /*9d10*/  @!P6 IMAD.IADD R212, R212, 0x1, -R251 ;  /* 0x00000001d4d4e824 */ /* 0x000fc400078e0afb */
        /* <DEDUP_REMOVED lines=10> */
[----:B------:R-:W-:Y:S01]  /*9dc0*/  @!P0 IMAD.IADD R215, R215, 0x1, -R251 ;  /* 0x00000001d7d78824 */ /* 0x000fe200078e0afb */
[----:B------:R-:W-:-:S03]  /*9dd0*/  ISETP.GT.U32.AND P0, PT, R251, R209, PT ;  /* 0x000000d1fb00720c */ /* 0x000fc60003f04070 */
        /* <DEDUP_REMOVED lines=11> */
[----:B------:R-:W-:-:S02]  /*9e90*/  ISETP.GT.U32.AND P0, PT, R251, R202, PT ;  /* 0x000000cafb00720c */ /* 0x000fc40003f04070 */
        /* <DEDUP_REMOVED lines=43> */
[----:B------:R-:W-:-:S02]  /*a150*/  @!P5 IMAD.IADD R192, R192, 0x1, -R251 ;  /* 0x00000001c0c0d824 */ /* 0x000fc400078e0afb */
[--C-:B------:R-:W-:Y:S01]  /*a160*/  @!P3 IMAD.IADD R203, R203, 0x1, -R251.reuse ;  /* 0x00000001cbcbb824 */ /* 0x100fe200078e0afb */
[C---:B------:R-:W-:Y:S02]  /*a170*/  ISETP.GT.U32.AND P5, PT, R251.reuse, R198, PT ;  /* 0x000000c6fb00720c */ /* 0x040fe40003fa4070 */
        /* <DEDUP_REMOVED lines=21> */
[----:B------:R-:W-:Y:S01]  /*a2d0*/  @!P0 IMAD.IADD R187, R187, 0x1, -R251 ;  /* 0x00000001bbbb8824 */ /* 0x000fe200078e0afb */
[----:B------:R-:W-:-:S02]  /*a2e0*/  ISETP.GT.U32.AND P0, PT, R251, R180, PT ;  /* 0x000000b4fb00720c */ /* 0x000fc40003f04070 */
[----:B--2---:R-:W-:Y:S02]  /*a2f0*/  IABS R132, R127 ;  /* 0x0000007f00847213 */ /* 0x004fe40000000000 */
[----:B------:R-:W2:Y:S01]  /*a300*/  LDL R127, [R1+0xe18] ;  /* 0x000e1800017f7983 */ /* 0x000ea20000100800 */
        /* <DEDUP_REMOVED lines=14> */
[----:B------:R-:W-:-:S02]  /*a3f0*/  @!P6 IMAD.IADD R185, R185, 0x1, -R251 ;  /* 0x00000001b9b9e824 */ /* 0x000fc400078e0afb */
        /* <DEDUP_REMOVED lines=10> */
[----:B------:R-:W-:Y:S01]  /*a4a0*/  @!P0 IMAD.IADD R186, R186, 0x1, -R251 ;  /* 0x00000001baba8824 */ /* 0x000fe200078e0afb */
[----:B------:R-:W-:-:S02]  /*a4b0*/  ISETP.GT.U32.AND P1, PT, R251, R187, PT ;  /* 0x000000bbfb00720c */ /* 0x000fc40003f24070 */
        /* <DEDUP_REMOVED lines=44> */
[----:B------:R-:W-:Y:S01]  /*a780*/  @!P3 IMAD.IADD R168, R168, 0x1, -R251 ;  /* 0x00000001a8a8b824 */ /* 0x000fe200078e0afb */
[----:B------:R-:W-:-:S03]  /*a790*/  ISETP.GT.U32.AND P3, PT, R251, R174, PT ;  /* 0x000000aefb00720c */ /* 0x000fc60003f64070 */
        /* <DEDUP_REMOVED lines=10> */
[----:B------:R-:W-:Y:S01]  /*a840*/  @!P3 IMAD.IADD R174, R174, 0x1, -R251 ;  /* 0x00000001aeaeb824 */ /* 0x000fe200078e0afb */
[----:B------:R-:W-:-:S02]  /*a850*/  ISETP.GT.U32.AND P3, PT, R251, R168, PT ;  /* 0x000000a8fb00720c */ /* 0x000fc40003f64070 */
        /* <DEDUP_REMOVED lines=43> */
[C---:B------:R-:W-:Y:S01]  /*ab10*/  ISETP.GT.U32.AND P2, PT, R251.reuse, R156, PT ;  /* 0x0000009cfb00720c */ /* 0x040fe20003f44070 */
[--C-:B------:R-:W-:Y:S01]  /*ab20*/  @!P4 IMAD.IADD R160, R160, 0x1, -R251.reuse ;  /* 0x00000001a0a0c824 */ /* 0x100fe200078e0afb */
[C---:B------:R-:W-:Y:S01]  /*ab30*/  ISETP.GT.U32.AND P4, PT, R251.reuse, R154, PT ;  /* 0x0000009afb00720c */ /* 0x040fe20003f84070 */
[--C-:B------:R-:W-:Y:S01]  /*ab40*/  @!P1 IMAD.IADD R152, R152, 0x1, -R251.reuse ;  /* 0x0000000198989824 */ /* 0x100fe200078e0afb */
[----:B------:R-:W-:Y:S01]  /*ab50*/  ISETP.GT.U32.AND P1, PT, R251, R158, PT ;  /* 0x0000009efb00720c */ /* 0x000fe20003f24070 */
[--C-:B------:R-:W-:Y:S01]  /*ab60*/  @!P0 IMAD.IADD R157, R157, 0x1, -R251.reuse ;  /* 0x000000019d9d8824 */ /* 0x100fe200078e0afb */
[C---:B------:R-:W-:Y:S02]  /*ab70*/  ISETP.GT.U32.AND P0, PT, R251.reuse, R150, PT ;  /* 0x00000096fb00720c */ /* 0x040fe40003f04070 */
        /* <DEDUP_REMOVED lines=21> */
[----:B------:R-:W-:Y:S01]  /*acd0*/  @!P4 IMAD.IADD R147, R147, 0x1, -R251 ;  /* 0x000000019393c824 */ /* 0x000fe200078e0afb */
[C---:B------:R-:W-:Y:S01]  /*ace0*/  ISETP.GT.U32.AND P4, PT, R251.reuse, R140, PT ;  /* 0x0000008cfb00720c */ /* 0x040fe20003f84070 */
[----:B------:R-:W-:-:S02]  /*acf0*/  IMAD R235, R251, R96, R235 ;  /* 0x00000060fbeb7224 */ /* 0x000fc400078e02eb */
        /* <DEDUP_REMOVED lines=64> */
[----:B------:R-:W-:Y:S02]  /*b100*/  ISETP.GT.U32.AND P3, PT, R251, R137, PT ;  /* 0x00000089fb00720c */ /* 0x000fe40003f64070 */
[----:B--2---:R-:W-:Y:S02]  /*b110*/  IABS R96, R127 ;  /* 0x0000007f00607213 */ /* 0x004fe40000000000 */
[----:B------:R-:W2:Y:S01]  /*b120*/  LDL R127, [R1+0xe1c] ;  /* 0x000e1c00017f7983 */ /* 0x000ea20000100800 */
        /* <DEDUP_REMOVED lines=19> */
[C---:B------:R-:W-:Y:S02]  /*b260*/  ISETP.GT.U32.AND P0, PT, R251.reuse, R119, PT ;  /* 0x00000077fb00720c */ /* 0x040fe40003f04070 */
        /* <DEDUP_REMOVED lines=45> */
[C---:B------:R-:W-:Y:S02]  /*b540*/  ISETP.GT.U32.AND P5, PT, R251.reuse, R116, PT ;  /* 0x00000074fb00720c */ /* 0x040fe40003fa4070 */
        /* <DEDUP_REMOVED lines=95> */
[----:B------:R-:W-:-:S03]  /*bb40*/  ISETP.GT.U32.AND P3, PT, R251, R91, PT ;  /* 0x0000005bfb00720c */ /* 0x000fc60003f64070 */
[--C-:B------:R-:W-:Y:S01]  /*bb50*/  @!P2 IMAD.IADD R94, R94, 0x1, -R251.reuse ;  /* 0x000000015e5ea824 */ /* 0x100fe200078e0afb */
[C---:B------:R-:W-:Y:S01]  /*bb60*/  ISETP.GT.U32.AND P2, PT, R251.reuse, R88, PT ;  /* 0x00000058fb00720c */ /* 0x040fe20003f44070 */
[--C-:B------:R-:W-:Y:S01]  /*bb70*/  @!P4 IMAD.IADD R92, R92, 0x1, -R251.reuse ;  /* 0x000000015c5cc824 */ /* 0x100fe200078e0afb */
[C---:B------:R-:W-:Y:S01]  /*bb80*/  ISETP.GT.U32.AND P4, PT, R251.reuse, R86, PT ;  /* 0x00000056fb00720c */ /* 0x040fe20003f84070 */
[--C-:B------:R-:W-:Y:S01]  /*bb90*/  @!P1 IMAD.IADD R84, R84, 0x1, -R251.reuse ;  /* 0x0000000154549824 */ /* 0x100fe200078e0afb */
[----:B------:R-:W-:Y:S01]  /*bba0*/  ISETP.GT.U32.AND P1, PT, R251, R90, PT ;  /* 0x0000005afb00720c */ /* 0x000fe20003f24070 */
[--C-:B------:R-:W-:Y:S01]  /*bbb0*/  @!P0 IMAD.IADD R89, R89, 0x1, -R251.reuse ;  /* 0x0000000159598824 */ /* 0x100fe200078e0afb */
[----:B------:R-:W-:Y:S02]  /*bbc0*/  ISETP.GT.U32.AND P0, PT, R251, R82, PT ;  /* 0x00000052fb00720c */ /* 0x000fe40003f04070 */
[----:B------:R-:W-:Y:S01]  /*bbd0*/  IABS R232, R232 ;  /* 0x000000e800e87213 */ /* 0x000fe20000000000 */
[--C-:B------:R-:W-:Y:S01]  /*bbe0*/  @!P5 IMAD.IADD R93, R93, 0x1, -R251.reuse ;  /* 0x000000015d5dd824 */ /* 0x100fe200078e0afb */
[----:B------:R-:W-:Y:S01]  /*bbf0*/  ISETP.GT.U32.AND P6, PT, R251, R95, PT ;  /* 0x0000005ffb00720c */ /* 0x000fe20003fc4070 */
[----:B------:R-:W-:Y:S01]  /*bc00*/  @!P3 IMAD.IADD R91, R91, 0x1, -R251 ;  /* 0x000000015b5bb824 */ /* 0x000fe200078e0afb */
[C---:B------:R-:W-:Y:S01]  /*bc10*/  ISETP.GT.U32.AND P5, PT, R251.reuse, R87, PT ;  /* 0x00000057fb00720c */ /* 0x040fe20003fa4070 */
[----:B------:R-:W-:Y:S01]  /*bc20*/  IMAD.HI.U32 R29, R252, R232, RZ ;  /* 0x000000e8fc1d7227 */ /* 0x000fe200078e00ff */
[----:B------:R-:W-:-:S03]  /*bc30*/  ISETP.GT.U32.AND P3, PT, R251, R85, PT ;  /* 0x00000055fb00720c */ /* 0x000fc60003f64070 */
[--C-:B------:R-:W-:Y:S01]  /*bc40*/  @!P2 IMAD.IADD R88, R88, 0x1, -R251.reuse ;  /* 0x000000015858a824 */ /* 0x100fe200078e0afb */
[C---:B------:R-:W-:Y:S01]  /*bc50*/  ISETP.GT.U32.AND P2, PT, R251.reuse, R81, PT ;  /* 0x00000051fb00720c */ /* 0x040fe20003f44070 */
[----:B------:R-:W-:Y:S01]  /*bc60*/  @!P4 IMAD.IADD R86, R86, 0x1, -R251 ;  /* 0x000000015656c824 */ /* 0x000fe200078e0afb */
[C---:B------:R-:W-:Y:S01]  /*bc70*/  ISETP.GT.U32.AND P4, PT, R251.reuse, R79, PT ;  /* 0x0000004ffb00720c */ /* 0x040fe20003f84070 */
[----:B------:R-:W-:Y:S02]  /*bc80*/  IMAD.MOV R29, RZ, RZ, -R29 ;  /* 0x000000ffff1d7224 */ /* 0x000fe400078e0a1d */
[--C-:B------:R-:W-:Y:S01]  /*bc90*/  @!P1 IMAD.IADD R90, R90, 0x1, -R251.reuse ;  /* 0x000000015a5a9824 */ /* 0x100fe200078e0afb */
[C---:B------:R-:W-:Y:S01]  /*bca0*/  ISETP.GT.U32.AND P1, PT, R251.reuse, R84, PT ;  /* 0x00000054fb00720c */ /* 0x040fe20003f24070 */
[----:B------:R-:W-:Y:S01]  /*bcb0*/  @!P0 IMAD.IADD R82, R82, 0x1, -R251 ;  /* 0x0000000152528824 */ /* 0x000fe200078e0afb */
[C---:B------:R-:W-:Y:S01]  /*bcc0*/  ISETP.GT.U32.AND P0, PT, R251.reuse, R75, PT ;  /* 0x0000004bfb00720c */ /* 0x040fe20003f04070 */
[----:B------:R-:W-:-:S02]  /*bcd0*/  IMAD R232, R251, R29, R232 ;  /* 0x0000001dfbe87224 */ /* 0x000fc400078e02e8 */
[----:B------:R-:W-:-:S04]  /*bce0*/  IMAD.HI.U32 R29, R252, R199, RZ ;  /* 0x000000c7fc1d7227 */ /* 0x000fc800078e00ff */
[--C-:B------:R-:W-:Y:S01]  /*bcf0*/  @!P6 IMAD.IADD R95, R95, 0x1, -R251.reuse ;  /* 0x000000015f5fe824 */ /* 0x100fe200078e0afb */
[----:B------:R-:W-:Y:S01]  /*bd00*/  ISETP.GT.U32.AND P6, PT, R251, R83, PT ;  /* 0x00000053fb00720c */ /* 0x000fe20003fc4070 */
[--C-:B------:R-:W-:Y:S01]  /*bd10*/  @!P5 IMAD.IADD R87, R87, 0x1, -R251.reuse ;  /* 0x000000015757d824 */ /* 0x100fe200078e0afb */
[----:B------:R-:W-:Y:S01]  /*bd20*/  ISETP.GT.U32.AND P5, PT, R251, R80, PT ;  /* 0x00000050fb00720c */ /* 0x000fe20003fa4070 */
[----:B------:R-:W-:Y:S01]  /*bd30*/  @!P3 IMAD.IADD R85, R85, 0x1, -R251 ;  /* 0x000000015555b824 */ /* 0x000fe200078e0afb */
[----:B------:R-:W-:Y:S01]  /*bd40*/  ISETP.GT.U32.AND P3, PT, R251, R78, PT ;  /* 0x0000004efb00720c */ /* 0x000fe20003f64070 */
[----:B------:R-:W-:Y:S02]  /*bd50*/  IMAD.MOV R29, RZ, RZ, -R29 ;  /* 0x000000ffff1d7224 */ /* 0x000fe400078e0a1d */
[--C-:B------:R-:W-:Y:S01]  /*bd60*/  @!P2 IMAD.IADD R81, R81, 0x1, -R251.reuse ;  /* 0x000000015151a824 */ /* 0x100fe200078e0afb */
[----:B------:R-:W-:Y:S01]  /*bd70*/  ISETP.GT.U32.AND P2, PT, R251, R74, PT ;  /* 0x0000004afb00720c */ /* 0x000fe20003f44070 */
[----:B------:R-:W-:Y:S01]  /*bd80*/  @!P4 IMAD.IADD R79, R79, 0x1, -R251 ;  /* 0x000000014f4fc824 */ /* 0x000fe200078e0afb */
[C---:B------:R-:W-:Y:S01]  /*bd90*/  ISETP.GT.U32.AND P4, PT, R251.reuse, R72, PT ;  /* 0x00000048fb00720c */ /* 0x040fe20003f84070 */
[----:B------:R-:W-:-:S02]  /*bda0*/  IMAD R199, R251, R29, R199 ;  /* 0x0000001dfbc77224 */ /* 0x000fc400078e02c7 */
[----:B------:R-:W-:-:S04]  /*bdb0*/  IMAD.HI.U32 R29, R252, R165, RZ ;  /* 0x000000a5fc1d7227 */ /* 0x000fc800078e00ff */
[--C-:B------:R-:W-:Y:S01]  /*bdc0*/  @!P1 IMAD.IADD R84, R84, 0x1, -R251.reuse ;  /* 0x0000000154549824 */ /* 0x100fe200078e0afb */
[----:B------:R-:W-:Y:S01]  /*bdd0*/  ISETP.GT.U32.AND P1, PT, R251, R77, PT ;  /* 0x0000004dfb00720c */ /* 0x000fe20003f24070 */
[----:B------:R-:W-:Y:S01]  /*bde0*/  @!P0 IMAD.IADD R75, R75, 0x1, -R251 ;  /* 0x000000014b4b8824 */ /* 0x000fe200078e0afb */
[----:B------:R-:W-:Y:S01]  /*bdf0*/  ISETP.GT.U32.AND P0, PT, R251, R81, PT ;  /* 0x00000051fb00720c */ /* 0x000fe20003f04070 */
[----:B------:R-:W-:Y:S02]  /*be00*/  IMAD.MOV R29, RZ, RZ, -R29 ;  /* 0x000000ffff1d7224 */ /* 0x000fe400078e0a1d */
[----:B------:R-:W-:Y:S01]  /*be10*/  @!P6 IMAD.IADD R83, R83, 0x1, -R251 ;  /* 0x000000015353e824 */ /* 0x000fe200078e0afb */
[C---:B------:R-:W-:Y:S01]  /*be20*/  ISETP.GT.U32.AND P6, PT, R251.reuse, R76, PT ;  /* 0x0000004cfb00720c */ /* 0x040fe20003fc4070 */
[C---:B------:R-:W-:Y:S02]  /*be30*/  IMAD R165, R251.reuse, R29, R165 ;  /* 0x0000001dfba57224 */ /* 0x040fe400078e02a5 */
[--C-:B------:R-:W-:Y:S01]  /*be40*/  @!P5 IMAD.IADD R80, R80, 0x1, -R251.reuse ;  /* 0x000000015050d824 */ /* 0x100fe200078e0afb */
[C---:B------:R-:W-:Y:S01]  /*be50*/  ISETP.GT.U32.AND P5, PT, R251.reuse, R73, PT ;  /* 0x00000049fb00720c */ /* 0x040fe20003fa4070 */
[----:B------:R-:W-:Y:S01]  /*be60*/  @!P3 IMAD.IADD R78, R78, 0x1, -R251 ;  /* 0x000000014e4eb824 */ /* 0x000fe200078e0afb */
[----:B------:R-:W-:Y:S01]  /*be70*/  ISETP.GT.U32.AND P3, PT, R251, R71, PT ;  /* 0x00000047fb00720c */ /* 0x000fe20003f64070 */
[----:B------:R-:W-:-:S04]  /*be80*/  IMAD.HI.U32 R29, R252, R132, RZ ;  /* 0x00000084fc1d7227 */ /* 0x000fc800078e00ff */
[--C-:B------:R-:W-:Y:S01]  /*be90*/  @!P2 IMAD.IADD R74, R74, 0x1, -R251.reuse ;  /* 0x000000014a4aa824 */ /* 0x100fe200078e0afb */
[C---:B------:R-:W-:Y:S01]  /*bea0*/  ISETP.GT.U32.AND P2, PT, R251.reuse, R80, PT ;  /* 0x00000050fb00720c */ /* 0x040fe20003f44070 */
        /* <DEDUP_REMOVED lines=8> */
[----:B------:R-:W-:Y:S01]  /*bf30*/  IMAD.HI.U32 R29, R252, R96, RZ ;  /* 0x00000060fc1d7227 */ /* 0x000fe200078e00ff */
[----:B----4-:R-:W-:-:S03]  /*bf40*/  IABS R63, R4 ;  /* 0x00000004003f7213 */ /* 0x010fc60000000000 */
[----:B------:R-:W-:Y:S02]  /*bf50*/  IMAD.MOV R29, RZ, RZ, -R29 ;  /* 0x000000ffff1d7224 */ /* 0x000fe400078e0a1d */
[--C-:B------:R-:W-:Y:S01]  /*bf60*/  @!P6 IMAD.IADD R76, R76, 0x1, -R251.reuse ;  /* 0x000000014c4ce824 */ /* 0x100fe200078e0afb */
[----:B------:R-:W-:Y:S01]  /*bf70*/  ISETP.GT.U32.AND P6, PT, R251, R82, PT ;  /* 0x00000052fb00720c */ /* 0x000fe20003fc4070 */
[--C-:B------:R-:W-:Y:S01]  /*bf80*/  @!P5 IMAD.IADD R73, R73, 0x1, -R251.reuse ;  /* 0x000000014949d824 */ /* 0x100fe200078e0afb */
[----:B------:R-:W-:Y:S01]  /*bf90*/  ISETP.GT.U32.AND P5, PT, R251, R79, PT ;  /* 0x0000004ffb00720c */ /* 0x000fe20003fa4070 */
[--C-:B------:R-:W-:Y:S01]  /*bfa0*/  @!P3 IMAD.IADD R71, R71, 0x1, -R251.reuse ;  /* 0x000000014747b824 */ /* 0x100fe200078e0afb */
        /* <DEDUP_REMOVED lines=8> */
[----:B------:R-:W-:Y:S01]  /*c030*/  ISETP.GT.U32.AND P1, PT, R251, R76, PT ;  /* 0x0000004cfb00720c */ /* 0x000fe20003f24070 */
[----:B------:R-:W-:Y:S01]  /*c040*/  @!P0 IMAD.IADD R75, R75, 0x1, -R251 ;  /* 0x000000014b4b8824 */ /* 0x000fe200078e0afb */
[C---:B------:R-:W-:Y:S01]  /*c050*/  ISETP.GT.U32.AND P0, PT, R251.reuse, R68, PT ;  /* 0x00000044fb00720c */ /* 0x040fe20003f04070 */
[----:B------:R-:W-:Y:S01]  /*c060*/  IMAD.MOV R29, RZ, RZ, -R29 ;  /* 0x000000ffff1d7224 */ /* 0x000fe200078e0a1d */
[----:B------:R1:W-:Y:S01]  /*c070*/  STL [R1+0x1190], R4 ;  /* 0x0011900401007387 */ /* 0x0003e20000100800 */
[----:B------:R-:W-:Y:S02]  /*c080*/  @!P6 IMAD.IADD R82, R82, 0x1, -R251 ;  /* 0x000000015252e824 */ /* 0x000fe400078e0afb */
[C---:B------:R-:W-:Y:S01]  /*c090*/  IMAD R63, R251.reuse, R29, R63 ;  /* 0x0000001dfb3f7224 */ /* 0x040fe200078e023f */
        /* <DEDUP_REMOVED lines=9> */
[----:B------:R-:W-:Y:S01]  /*c130*/  @!P1 IMAD.IADD R76, R76, 0x1, -R251 ;  /* 0x000000014c4c9824 */ /* 0x000fe200078e0afb */
[----:B0-----:R-:W3:Y:S01]  /*c140*/  LDL R234, [R1+0xdd0] ;  /* 0x000dd00001ea7983 */ /* 0x001ee20000100800 */
[----:B--2---:R-:W-:-:S03]  /*c150*/  IABS R29, R127 ;  /* 0x0000007f001d7213 */ /* 0x004fc60000000000 */
[----:B------:R-:W2:Y:S01]  /*c160*/  LDL R127, [R1+0xe20] ;  /* 0x000e2000017f7983 */ /* 0x000ea20000100800 */
        /* <DEDUP_REMOVED lines=99> */
[----:B------:R-:W-:-:S02]  /*c7a0*/  @!P5 IMAD.IADD R50, R50, 0x1, -R251 ;  /* 0x000000013232d824 */ /* 0x000fc400078e0afb */
        /* <DEDUP_REMOVED lines=119> */
[--C-:B------:R-:W-:Y:S02]  /*cf20*/  @!P5 IMAD.IADD R7, R7, 0x1, -R251.reuse ;  /* 0x000000010707d824 */ /* 0x100fe400078e0afb */
        /* <DEDUP_REMOVED lines=43> */
[--C-:B------:R-:W-:Y:S02]  /*d1e0*/  @!P2 IMAD.IADD R249, R249, 0x1, -R251.reuse ;  /* 0x00000001f9f9a824 */ /* 0x100fe400078e0afb */
        /* <DEDUP_REMOVED lines=8> */
[----:B-1----:R-:W-:Y:S01]  /*d270*/  IMAD.HI.U32 R4, R252, R29, RZ ;  /* 0x0000001dfc047227 */ /* 0x002fe200078e00ff */
[----:B------:R-:W-:-:S03]  /*d280*/  ISETP.GT.U32.AND P2, PT, R251, R242, PT ;  /* 0x000000f2fb00720c */ /* 0x000fc60003f44070 */
[--C-:B------:R-:W-:Y:S02]  /*d290*/  @!P3 IMAD.IADD R246, R246, 0x1, -R251.reuse ;  /* 0x00000001f6f6b824 */ /* 0x100fe400078e0afb */
[----:B------:R-:W-:Y:S02]  /*d2a0*/  IMAD.MOV R4, RZ, RZ, -R4 ;  /* 0x000000ffff047224 */ /* 0x000fe400078e0a04 */
[--C-:B------:R-:W-:Y:S01]  /*d2b0*/  @!P6 IMAD.IADD R10, R10, 0x1, -R251.reuse ;  /* 0x000000010a0ae824 */ /* 0x100fe200078e0afb */
[C---:B------:R-:W-:Y:S01]  /*d2c0*/  ISETP.GT.U32.AND P6, PT, R251.reuse, R245, PT ;  /* 0x000000f5fb00720c */ /* 0x040fe20003fc4070 */
[----:B------:R-:W-:Y:S01]  /*d2d0*/  @!P4 IMAD.IADD R240, R240, 0x1, -R251 ;  /* 0x00000001f0f0c824 */ /* 0x000fe200078e0afb */
[C---:B------:R-:W-:Y:S01]  /*d2e0*/  ISETP.GT.U32.AND P4, PT, R251.reuse, R246, PT ;  /* 0x000000f6fb00720c */ /* 0x040fe20003f84070 */
[----:B------:R-:W-:Y:S01]  /*d2f0*/  IMAD R29, R251, R4, R29 ;  /* 0x00000004fb1d7224 */ /* 0x000fe200078e021d */
[----:B--2---:R-:W-:Y:S01]  /*d300*/  IABS R4, R127 ;  /* 0x0000007f00047213 */ /* 0x004fe20000000000 */
[----:B------:R-:W-:-:S02]  /*d310*/  @!P5 IMAD.IADD R248, R248, 0x1, -R251 ;  /* 0x00000001f8f8d824 */ /* 0x000fc400078e0afb */
[--C-:B------:R-:W-:Y:S01]  /*d320*/  @!P1 IMAD.IADD R244, R244, 0x1, -R251.reuse ;  /* 0x00000001f4f49824 */ /* 0x100fe200078e0afb */
[----:B------:R-:W-:Y:S01]  /*d330*/  ISETP.GT.U32.AND P1, PT, R251, R250, PT ;  /* 0x000000fafb00720c */ /* 0x000fe20003f24070 */
[--C-:B------:R-:W-:Y:S01]  /*d340*/  @!P0 IMAD.IADD R249, R249, 0x1, -R251.reuse ;  /* 0x00000001f9f98824 */ /* 0x100fe200078e0afb */
[----:B------:R-:W0:Y:S01]  /*d350*/  S2R R127, SR_TID.X ;  /* 0x00000000007f7919 */ /* 0x000e220000002100 */
[C---:B------:R-:W-:Y:S01]  /*d360*/  ISETP.GT.U32.AND P0, PT, R251.reuse, R243, PT ;  /* 0x000000f3fb00720c */ /* 0x040fe20003f04070 */
[--C-:B------:R-:W-:Y:S01]  /*d370*/  @!P2 IMAD.IADD R242, R242, 0x1, -R251.reuse ;  /* 0x00000001f2f2a824 */ /* 0x100fe200078e0afb */
[C---:B------:R-:W-:Y:S02]  /*d380*/  ISETP.GT.U32.AND P2, PT, R251.reuse, R248, PT ;  /* 0x000000f8fb00720c */ /* 0x040fe40003f44070 */
[----:B------:R-:W-:Y:S01]  /*d390*/  ISETP.GT.U32.AND P3, PT, R251, R239, PT ;  /* 0x000000effb00720c */ /* 0x000fe20003f64070 */
[--C-:B------:R-:W-:Y:S01]  /*d3a0*/  @!P6 IMAD.IADD R245, R245, 0x1, -R251.reuse ;  /* 0x00000001f5f5e824 */ /* 0x100fe200078e0afb */
[C---:B------:R-:W-:Y:S01]  /*d3b0*/  ISETP.GT.U32.AND P6, PT, R251.reuse, R238, PT ;  /* 0x000000eefb00720c */ /* 0x040fe20003fc4070 */
[----:B------:R-:W-:Y:S01]  /*d3c0*/  @!P4 IMAD.IADD R246, R246, 0x1, -R251 ;  /* 0x00000001f6f6c824 */ /* 0x000fe200078e0afb */
[----:B------:R-:W-:-:S02]  /*d3d0*/  ISETP.GT.U32.AND P4, PT, R251, R240, PT ;  /* 0x000000f0fb00720c */ /* 0x000fc40003f84070 */
[--C-:B------:R-:W-:Y:S01]  /*d3e0*/  @!P1 IMAD.IADD R250, R250, 0x1, -R251.reuse ;  /* 0x00000001fafa9824 */ /* 0x100fe200078e0afb */
[----:B------:R-:W-:Y:S02]  /*d3f0*/  ISETP.GT.U32.AND P1, PT, R251, R244, PT ;  /* 0x000000f4fb00720c */ /* 0x000fe40003f24070 */
[--C-:B------:R-:W-:Y:S01]  /*d400*/  @!P0 IMAD.IADD R243, R243, 0x1, -R251.reuse ;  /* 0x00000001f3f38824 */ /* 0x100fe200078e0afb */
[C---:B------:R-:W-:Y:S01]  /*d410*/  ISETP.GT.U32.AND P0, PT, R251.reuse, R236, PT ;  /* 0x000000ecfb00720c */ /* 0x040fe20003f04070 */
[--C-:B------:R-:W-:Y:S01]  /*d420*/  @!P2 IMAD.IADD R248, R248, 0x1, -R251.reuse ;  /* 0x00000001f8f8a824 */ /* 0x100fe200078e0afb */
[----:B------:R-:W-:Y:S01]  /*d430*/  ISETP.GT.U32.AND P2, PT, R251, R242, PT ;  /* 0x000000f2fb00720c */ /* 0x000fe20003f44070 */
[--C-:B------:R-:W-:Y:S02]  /*d440*/  @!P3 IMAD.IADD R239, R239, 0x1, -R251.reuse ;  /* 0x00000001efefb824 */ /* 0x100fe400078e0afb */
[--C-:B------:R-:W-:Y:S02]  /*d450*/  @!P6 IMAD.IADD R238, R238, 0x1, -R251.reuse ;  /* 0x00000001eeeee824 */ /* 0x100fe400078e0afb */
[----:B------:R-:W-:Y:S01]  /*d460*/  @!P4 IMAD.IADD R240, R240, 0x1, -R251 ;  /* 0x00000001f0f0c824 */ /* 0x000fe200078e0afb */
[----:B------:R-:W-:-:S02]  /*d470*/  ISETP.GT.U32.AND P6, PT, R251, R239, PT ;  /* 0x000000effb00720c */ /* 0x000fc40003fc4070 */
[C---:B------:R-:W-:Y:S01]  /*d480*/  ISETP.GT.U32.AND P4, PT, R251.reuse, R199, PT ;  /* 0x000000c7fb00720c */ /* 0x040fe20003f84070 */
[----:B------:R-:W-:Y:S01]  /*d490*/  @!P1 IMAD.IADD R244, R244, 0x1, -R251 ;  /* 0x00000001f4f49824 */ /* 0x000fe200078e0afb */
[----:B------:R-:W-:Y:S01]  /*d4a0*/  ISETP.GT.U32.AND P1, PT, R251, R237, PT ;  /* 0x000000edfb00720c */ /* 0x000fe20003f24070 */
[----:B------:R-:W-:-:S04]  /*d4b0*/  IMAD.HI.U32 R252, R252, R4, RZ ;  /* 0x00000004fcfc7227 */ /* 0x000fc800078e00ff */
[--C-:B------:R-:W-:Y:S01]  /*d4c0*/  @!P0 IMAD.IADD R236, R236, 0x1, -R251.reuse ;  /* 0x00000001ecec8824 */ /* 0x100fe200078e0afb */
[C---:B------:R-:W-:Y:S01]  /*d4d0*/  ISETP.GT.U32.AND P0, PT, R251.reuse, R63, PT ;  /* 0x0000003ffb00720c */ /* 0x040fe20003f04070 */
[----:B------:R-:W-:Y:S01]  /*d4e0*/  @!P2 IMAD.IADD R242, R242, 0x1, -R251 ;  /* 0x00000001f2f2a824 */ /* 0x000fe200078e0afb */
[C---:B------:R-:W-:Y:S01]  /*d4f0*/  ISETP.GT.U32.AND P2, PT, R251.reuse, R235, PT ;  /* 0x000000ebfb00720c */ /* 0x040fe20003f44070 */
[----:B------:R-:W-:Y:S01]  /*d500*/  IMAD.MOV R252, RZ, RZ, -R252 ;  /* 0x000000fffffc7224 */ /* 0x000fe200078e0afc */
[----:B0-----:R-:W-:Y:S02]  /*d510*/  SHF.R.U32.HI R233, RZ, 0x5, R127 ;  /* 0x00000005ffe97819 */ /* 0x001fe4000001167f */
[----:B------:R-:W0:Y:S01]  /*d520*/  LDC R127, c[0x0][0x230] ;  /* 0x00008c00ff7f7b82 */ /* 0x000e220000000800 */
[----:B------:R-:W-:Y:S02]  /*d530*/  IMAD R252, R251, R252, R4 ;  /* 0x000000fcfbfc7224 */ /* 0x000fe400078e0204 */
[--C-:B------:R-:W-:Y:S01]  /*d540*/  @!P6 IMAD.IADD R239, R239, 0x1, -R251.reuse ;  /* 0x00000001efefe824 */ /* 0x100fe200078e0afb */
[----:B------:R-:W-:Y:S01]  /*d550*/  ISETP.GT.U32.AND P6, PT, R251, R165, PT ;  /* 0x000000a5fb00720c */ /* 0x000fe20003fc4070 */
[--C-:B------:R-:W-:Y:S01]  /*d560*/  @!P4 IMAD.IADD R199, R199, 0x1, -R251.reuse ;  /* 0x00000001c7c7c824 */ /* 0x100fe200078e0afb */
[----:B------:R-:W-:Y:S01]  /*d570*/  ISETP.GT.U32.AND P4, PT, R251, R252, PT ;  /* 0x000000fcfb00720c */ /* 0x000fe20003f84070 */
[--C-:B------:R-:W-:Y:S01]  /*d580*/  @!P1 IMAD.IADD R237, R237, 0x1, -R251.reuse ;  /* 0x00000001eded9824 */ /* 0x100fe200078e0afb */
[----:B------:R-:W2:Y:S01]  /*d590*/  LDL R4, [R1+0xe34] ;  /* 0x000e340001047983 */ /* 0x000ea20000100800 */
[--C-:B------:R-:W-:Y:S01]  /*d5a0*/  @!P0 IMAD.IADD R63, R63, 0x1, -R251.reuse ;  /* 0x000000013f3f8824 */ /* 0x100fe200078e0afb */
[----:B------:R-:W-:Y:S01]  /*d5b0*/  ISETP.GT.U32.AND P0, PT, R251, R199, PT ;  /* 0x000000c7fb00720c */ /* 0x000fe20003f04070 */
[----:B------:R-:W-:Y:S01]  /*d5c0*/  @!P2 IMAD.IADD R235, R235, 0x1, -R251 ;  /* 0x00000001ebeba824 */ /* 0x000fe200078e0afb */
[----:B------:R-:W-:-:S05]  /*d5d0*/  ISETP.GT.U32.AND P2, PT, R251, R237, PT ;  /* 0x000000edfb00720c */ /* 0x000fca0003f44070 */
[--C-:B------:R-:W-:Y:S02]  /*d5e0*/  @!P6 IMAD.IADD R165, R165, 0x1, -R251.reuse ;  /* 0x00000001a5a5e824 */ /* 0x100fe400078e0afb */
[----:B------:R-:W-:-:S03]  /*d5f0*/  @!P4 IMAD.IADD R252, R252, 0x1, -R251 ;  /* 0x00000001fcfcc824 */ /* 0x000fc600078e0afb */
[----:B------:R-:W-:Y:S01]  /*d600*/  ISETP.GT.U32.AND P4, PT, R251, R165, PT ;  /* 0x000000a5fb00720c */ /* 0x000fe20003f84070 */
[--C-:B------:R-:W-:Y:S02]  /*d610*/  @!P0 IMAD.IADD R199, R199, 0x1, -R251.reuse ;  /* 0x00000001c7c78824 */ /* 0x100fe400078e0afb */
[----:B0-----:R-:W-:Y:S02]  /*d620*/  VIADD R127, R127, 0x7f ;  /* 0x0000007f7f7f7836 */ /* 0x001fe40000000000 */
[--C-:B------:R-:W-:Y:S01]  /*d630*/  @!P2 IMAD.IADD R237, R237, 0x1, -R251.reuse ;  /* 0x00000001ededa824 */ /* 0x100fe200078e0afb */
[----:B---3--:R-:W-:Y:S02]  /*d640*/  ISETP.GE.AND P2, PT, R234, RZ, PT ;  /* 0x000000ffea00720c */ /* 0x008fe40003f46270 */
[----:B------:R-:W3:Y:S04]  /*d650*/  LDL R234, [R1+0xe30] ;  /* 0x000e300001ea7983 */ /* 0x000ee80000100800 */
[----:B------:R0:W-:Y:S01]  /*d660*/  STL [R1+0x1194], R199 ;  /* 0x001194c701007387 */ /* 0x0001e20000100800 */
[----:B------:R-:W-:Y:S01]  /*d670*/  @!P4 IMAD.IADD R165, R165, 0x1, -R251 ;  /* 0x00000001a5a5c824 */ /* 0x000fe200078e0afb */
[----:B------:R-:W-:-:S02]  /*d680*/  R2UR UR41, R233 ;  /* 0x00000000e92972ca */ /* 0x000fc400000e0000 */
[----:B------:R-:W4:Y:S01]  /*d690*/  LDL.LU R233, [R1+0x11a4] ;  /* 0x0011a40001e97983 */ /* 0x000f220000300800 */
[----:B0-----:R-:W-:-:S04]  /*d6a0*/  SHF.R.S32.HI R199, RZ, 0x1f, R127 ;  /* 0x0000001fffc77819 */ /* 0x001fc8000001147f */
[----:B------:R-:W-:Y:S02]  /*d6b0*/  LEA.HI R199, R199, R127, RZ, 0x7 ;  /* 0x0000007fc7c77211 */ /* 0x000fe400078f38ff */
[----:B------:R-:W2:Y:S04]  /*d6c0*/  LDL.LU R127, [R1+0x11a0] ;  /* 0x0011a000017f7983 */ /* 0x000ea80000300800 */
[----:B------:R-:W4:Y:S04]  /*d6d0*/  LDL R199, [R1+0xe40] ;  /* 0x000e400001c77983 */ /* 0x000f280000100800 */
[----:B------:R0:W-:Y:S04]  /*d6e0*/  STL [R1+0x1184], R165 ;  /* 0x001184a501007387 */ /* 0x0001e80000100800 */
[----:B0-----:R-:W3:Y:S01]  /*d6f0*/  LDL R165, [R1+0xe24] ;  /* 0x000e240001a57983 */ /* 0x001ee20000100800 */
[----:B------:R-:W-:-:S02]  /*d700*/  ISETP.GT.U32.AND P5, PT, R251, R241, PT ;  /* 0x000000f1fb00720c */ /* 0x000fc40003fa4070 */
[----:B------:R-:W-:-:S11]  /*d710*/  ISETP.GT.U32.AND P3, PT, R251, R245, PT ;  /* 0x000000f5fb00720c */ /* 0x000fd60003f64070 */
[--C-:B------:R-:W-:Y:S01]  /*d720*/  @!P5 IMAD.IADD R241, R241, 0x1, -R251.reuse ;  /* 0x00000001f1f1d824 */ /* 0x100fe200078e0afb */
[----:B------:R-:W-:Y:S01]  /*d730*/  ISETP.GT.U32.AND P5, PT, R251, R247, PT ;  /* 0x000000f7fb00720c */ /* 0x000fe20003fa4070 */
[----:B------:R-:W-:Y:S01]  /*d740*/  @!P3 IMAD.IADD R245, R245, 0x1, -R251 ;  /* 0x00000001f5f5b824 */ /* 0x000fe200078e0afb */
[----:B------:R-:W-:-:S11]  /*d750*/  ISETP.GT.U32.AND P3, PT, R251, R238, PT ;  /* 0x000000eefb00720c */ /* 0x000fd60003f64070 */
[--C-:B------:R-:W-:Y:S01]  /*d760*/  @!P5 IMAD.IADD R247, R247, 0x1, -R251.reuse ;  /* 0x00000001f7f7d824 */ /* 0x100fe200078e0afb */
[C---:B------:R-:W-:Y:S01]  /*d770*/  ISETP.GT.U32.AND P5, PT, R251.reuse, R241, PT ;  /* 0x000000f1fb00720c */ /* 0x040fe20003fa4070 */
[----:B------:R-:W-:Y:S01]  /*d780*/  @!P3 IMAD.IADD R238, R238, 0x1, -R251 ;  /* 0x00000001eeeeb824 */ /* 0x000fe200078e0afb */
[C---:B------:R-:W-:Y:S02]  /*d790*/  ISETP.GT.U32.AND P3, PT, R251.reuse, R132, PT ;  /* 0x00000084fb00720c */ /* 0x040fe40003f64070 */
[----:B------:R-:W-:-:S09]  /*d7a0*/  ISETP.GT.U32.AND P1, PT, R251, R96, PT ;  /* 0x00000060fb00720c */ /* 0x000fd20003f24070 */
[--C-:B------:R-:W-:Y:S01]  /*d7b0*/  @!P5 IMAD.IADD R241, R241, 0x1, -R251.reuse ;  /* 0x00000001f1f1d824 */ /* 0x100fe200078e0afb */
[C---:B------:R-:W-:Y:S01]  /*d7c0*/  ISETP.GT.U32.AND P5, PT, R251.reuse, R232, PT ;  /* 0x000000e8fb00720c */ /* 0x040fe20003fa4070 */
[--C-:B------:R-:W-:Y:S01]  /*d7d0*/  @!P3 IMAD.IADD R132, R132, 0x1, -R251.reuse ;  /* 0x000000018484b824 */ /* 0x100fe200078e0afb */
[----:B------:R-:W-:Y:S01]  /*d7e0*/  ISETP.GT.U32.AND P3, PT, R251, R235, PT ;  /* 0x000000ebfb00720c */ /* 0x000fe20003f64070 */
[----:B------:R-:W-:-:S10]  /*d7f0*/  @!P1 IMAD.IADD R96, R96, 0x1, -R251 ;  /* 0x0000000160609824 */ /* 0x000fd400078e0afb */
[----:B------:R-:W-:-:S05]  /*d800*/  @!P5 IMAD.IADD R232, R232, 0x1, -R251 ;  /* 0x00000001e8e8d824 */ /* 0x000fca00078e0afb */
[C---:B------:R-:W-:Y:S02]  /*d810*/  ISETP.GT.U32.AND P1, PT, R251.reuse, R232, PT ;  /* 0x000000e8fb00720c */ /* 0x040fe40003f24070 */
[----:B------:R-:W-:Y:S01]  /*d820*/  ISETP.GT.U32.AND P5, PT, R251, R29, PT ;  /* 0x0000001dfb00720c */ /* 0x000fe20003fa4070 */
[----:B------:R-:W-:Y:S01]  /*d830*/  @!P3 IMAD.IADD R235, R235, 0x1, -R251 ;  /* 0x00000001ebebb824 */ /* 0x000fe200078e0afb */
[----:B------:R-:W-:-:S09]  /*d840*/  ISETP.GT.U32.AND P3, PT, R251, R132, PT ;  /* 0x00000084fb00720c */ /* 0x000fd20003f64070 */
[--C-:B------:R-:W-:Y:S01]  /*d850*/  @!P1 IMAD.IADD R232, R232, 0x1, -R251.reuse ;  /* 0x00000001e8e89824 */ /* 0x100fe200078e0afb */
[----:B------:R-:W-:Y:S01]  /*d860*/  ISETP.GT.U32.AND P1, PT, R251, R96, PT ;  /* 0x00000060fb00720c */ /* 0x000fe20003f24070 */
[--C-:B------:R-:W-:Y:S01]  /*d870*/  @!P5 IMAD.IADD R29, R29, 0x1, -R251.reuse ;  /* 0x000000011d1dd824 */ /* 0x100fe200078e0afb */
[----:B------:R-:W-:Y:S01]  /*d880*/  ISETP.NE.AND P5, PT, R126, RZ, PT ;  /* 0x000000ff7e00720c */ /* 0x000fe20003fa5270 */
[----:B------:R-:W-:Y:S02]  /*d890*/  @!P3 IMAD.IADD R132, R132, 0x1, -R251 ;  /* 0x000000018484b824 */ /* 0x000fe400078e0afb */
[----:B------:R-:W-:-:S03]  /*d8a0*/  @!P2 IMAD.MOV R3, RZ, RZ, -R3 ;  /* 0x000000ffff03a224 */ /* 0x000fc600078e0a03 */
[----:B------:R0:W-:Y:S05]  /*d8b0*/  STL [R1+0x1188], R132 ;  /* 0x0011888401007387 */ /* 0x0001ea0000100800 */
[----:B------:R-:W-:Y:S02]  /*d8c0*/  @!P1 IMAD.IADD R96, R96, 0x1, -R251 ;  /* 0x0000000160609824 */ /* 0x000fe400078e0afb */
[----:B------:R-:W-:Y:S01]  /*d8d0*/  @!P5 LOP3.LUT R3, RZ, R126, RZ, 0x33, !PT ;  /* 0x0000007eff03d212 */ /* 0x000fe200078e33ff */
[----:B0-----:R-:W4:Y:S01]  /*d8e0*/  LDL R132, [R1+0xe44] ;  /* 0x000e440001847983 */ /* 0x001f220000100800 */
[----:B--2---:R-:W-:-:S03]  /*d8f0*/  ISETP.GE.AND P3, PT, R127, RZ, PT ;  /* 0x000000ff7f00720c */ /* 0x004fc60003f66270 */
[----:B------:R-:W2:Y:S01]  /*d900*/  LDL.LU R127, [R1+0x119c] ;  /* 0x00119c00017f7983 */ /* 0x000ea20000300800 */
[----:B---3--:R-:W-:-:S03]  /*d910*/  ISETP.GE.AND P4, PT, R165, RZ, PT ;  /* 0x000000ffa500720c */ /* 0x008fc60003f86270 */
[----:B------:R-:W3:Y:S04]  /*d920*/  LDL R165, [R1+0xe4c] ;  /* 0x000e4c0001a57983 */ /* 0x000ee80000100800 */
[----:B------:R0:W-:Y:S04]  /*d930*/  STL [R1+0x118c], R96 ;  /* 0x00118c6001007387 */ /* 0x0001e80000100800 */
[----:B------:R-:W4:Y:S01]  /*d940*/  LDL R126, [R1+0xe2c] ;  /* 0x000e2c00017e7983 */ /* 0x000f220000100800 */
[C---:B------:R-:W-:Y:S02]  /*d950*/  ISETP.GT.U32.AND P6, PT, R251.reuse, R236, PT ;  /* 0x000000ecfb00720c */ /* 0x040fe40003fc4070 */
[----:B------:R-:W-:-:S02]  /*d960*/  ISETP.GT.U32.AND P0, PT, R251, R63, PT ;  /* 0x0000003ffb00720c */ /* 0x000fc40003f04070 */
[C---:B------:R-:W-:Y:S01]  /*d970*/  ISETP.GT.U32.AND P2, PT, R251.reuse, R252, PT ;  /* 0x000000fcfb00720c */ /* 0x040fe20003f44070 */
[----:B0-----:R-:W2:Y:S08]  /*d980*/  LDL R96, [R1+0xe3c] ;  /* 0x000e3c0001607983 */ /* 0x001eb00000100800 */
[--C-:B------:R-:W-:Y:S01]  /*d990*/  @!P6 IMAD.IADD R236, R236, 0x1, -R251.reuse ;  /* 0x00000001ecece824 */ /* 0x100fe200078e0afb */
[----:B------:R-:W-:Y:S01]  /*d9a0*/  ISETP.GT.U32.AND P6, PT, R251, R29, PT ;  /* 0x0000001dfb00720c */ /* 0x000fe20003fc4070 */
[----:B------:R-:W-:-:S02]  /*d9b0*/  @!P0 IMAD.IADD R63, R63, 0x1, -R251 ;  /* 0x000000013f3f8824 */ /* 0x000fc400078e0afb */
[----:B------:R-:W-:Y:S01]  /*d9c0*/  @!P2 IMAD.IADD R252, R252, 0x1, -R251 ;  /* 0x00000001fcfca824 */ /* 0x000fe200078e0afb */
[----:B------:R-:W-:-:S09]  /*d9d0*/  ISETP.GE.AND P1, PT, R234, RZ, PT ;  /* 0x000000ffea00720c */ /* 0x000fd20003f26270 */
[----:B------:R-:W-:Y:S02]  /*d9e0*/  @!P6 IMAD.IADD R29, R29, 0x1, -R251 ;  /* 0x000000011d1de824 */ /* 0x000fe400078e0afb */
[----:B------:R-:W3:Y:S04]  /*d9f0*/  LDL R251, [R1+0xe48] ;  /* 0x000e480001fb7983 */ /* 0x000ee80000100800 */
[----:B------:R0:W-:Y:S04]  /*da00*/  STL [R1+0x1168], R3 ;  /* 0x0011680301007387 */ /* 0x0001e80000100800 */
[----:B0-----:R-:W2:Y:S01]  /*da10*/  LDL R3, [R1+0xe38] ;  /* 0x000e380001037983 */ /* 0x001ea20000100800 */
[----:B----4-:R-:W-:-:S03]  /*da20*/  ISETP.GE.AND P5, PT, R126, RZ, PT ;  /* 0x000000ff7e00720c */ /* 0x010fc60003fa6270 */
[----:B------:R-:W4:Y:S04]  /*da30*/  LDL R126, [R1+0xe50] ;  /* 0x000e5000017e7983 */ /* 0x000f280000100800 */
[----:B------:R-:W3:Y:S01]  /*da40*/  LDL.LU R234, [R1+0x8] ;  /* 0x0000080001ea7983 */ /* 0x000ee20000300800 */
[----:B------:R-:W-:-:S03]  /*da50*/  ISETP.GE.AND P2, PT, R4, RZ, PT ;  /* 0x000000ff0400720c */ /* 0x000fc60003f46270 */
[----:B------:R-:W4:Y:S01]  /*da60*/  LDL.LU R4, [R1+0x24] ;  /* 0x0000240001047983 */ /* 0x000f220000300800 */
[----:B---3--:R-:W-:Y:S01]  /*da70*/  @!P4 IMAD.MOV R234, RZ, RZ, -R234 ;  /* 0x000000ffffeac224 */ /* 0x008fe200078e0aea */
[----:B--2---:R-:W-:-:S04]  /*da80*/  ISETP.GE.AND P4, PT, R3, RZ, PT ;  /* 0x000000ff0300720c */ /* 0x004fc80003f86270 */
[----:B------:R0:W-:Y:S04]  /*da90*/  STL [R1+0x28], R234 ;  /* 0x000028ea01007387 */ /* 0x0001e80000100800 */
[----:B0-----:R-:W2:Y:S04]  /*daa0*/  LDL.LU R234, [R1+0x1198] ;  /* 0x0011980001ea7983 */ /* 0x001ea80000300800 */
[----:B------:R-:W3:Y:S01]  /*dab0*/  LDL.LU R3, [R1+0x20] ;  /* 0x0000200001037983 */ /* 0x000ee20000300800 */
[----:B----4-:R-:W-:Y:S01]  /*dac0*/  @!P3 IMAD.MOV R4, RZ, RZ, -R4 ;  /* 0x000000ffff04b224 */ /* 0x010fe200078e0a04 */
[----:B------:R-:W-:-:S04]  /*dad0*/  ISETP.GE.AND P3, PT, R96, RZ, PT ;  /* 0x000000ff6000720c */ /* 0x000fc80003f66270 */
[----:B------:R0:W-:Y:S04]  /*dae0*/  STL [R1+0x24], R4 ;  /* 0x0000240401007387 */ /* 0x0001e80000100800 */
[----:B0-----:R-:W4:Y:S04]  /*daf0*/  LDL R4, [R1+0xe58] ;  /* 0x000e580001047983 */ /* 0x001f280000100800 */
[----:B------:R-:W2:Y:S01]  /*db00*/  LDL.LU R96, [R1+0x1c] ;  /* 0x00001c0001607983 */ /* 0x000ea20000300800 */
[----:B---3--:R-:W-:-:S05]  /*db10*/  @!P5 IMAD.MOV R3, RZ, RZ, -R3 ;  /* 0x000000ffff03d224 */ /* 0x008fca00078e0a03 */
[----:B------:R0:W-:Y:S04]  /*db20*/  STL [R1+0x20], R3 ;  /* 0x0000200301007387 */ /* 0x0001e80000100800 */
[----:B0-----:R-:W3:Y:S01]  /*db30*/  LDL.LU R3, [R1+0x18] ;  /* 0x0000180001037983 */ /* 0x001ee20000300800 */
[----:B------:R-:W-:-:S03]  /*db40*/  ISETP.GE.AND P5, PT, R199, RZ, PT ;  /* 0x000000ffc700720c */ /* 0x000fc60003fa6270 */
[----:B------:R-:W4:Y:S01]  /*db50*/  LDL R199, [R1+0xe5c] ;  /* 0x000e5c0001c77983 */ /* 0x000f220000100800 */
[----:B--2---:R-:W-:Y:S01]  /*db60*/  @!P1 IMAD.MOV R96, RZ, RZ, -R96 ;  /* 0x000000ffff609224 */ /* 0x004fe200078e0a60 */
[----:B------:R-:W-:Y:S02]  /*db70*/  ISETP.GE.AND P1, PT, R132, RZ, PT ;  /* 0x000000ff8400720c */ /* 0x000fe40003f26270 */
[----:B------:R-:W2:Y:S04]  /*db80*/  LDL.LU R132, [R1+0x14] ;  /* 0x0000140001847983 */ /* 0x000ea80000300800 */
[----:B------:R0:W-:Y:S04]  /*db90*/  STL [R1+0x1c], R96 ;  /* 0x00001c6001007387 */ /* 0x0001e80000100800 */
[----:B0-----:R-:W4:Y:S01]  /*dba0*/  LDL R96, [R1+0xe60] ;  /* 0x000e600001607983 */ /* 0x001f220000100800 */
[----:B---3--:R-:W-:-:S05]  /*dbb0*/  @!P2 IMAD.MOV R3, RZ, RZ, -R3 ;  /* 0x000000ffff03a224 */ /* 0x008fca00078e0a03 */
[----:B------:R0:W-:Y:S04]  /*dbc0*/  STL [R1+0x18], R3 ;  /* 0x0000180301007387 */ /* 0x0001e80000100800 */
[----:B0-----:R-:W3:Y:S01]  /*dbd0*/  LDL.LU R3, [R1+0x10] ;  /* 0x0000100001037983 */ /* 0x001ee20000300800 */
[----:B--2---:R-:W-:Y:S01]  /*dbe0*/  @!P4 IMAD.MOV R132, RZ, RZ, -R132 ;  /* 0x000000ffff84c224 */ /* 0x004fe200078e0a84 */
[----:B------:R-:W-:Y:S02]  /*dbf0*/  ISETP.GE.AND P4, PT, R165, RZ, PT ;  /* 0x000000ffa500720c */ /* 0x000fe40003f86270 */
[----:B------:R-:W-:Y:S01]  /*dc00*/  ISETP.GE.AND P2, PT, R251, RZ, PT ;  /* 0x000000fffb00720c */ /* 0x000fe20003f46270 */
[----:B------:R-:W2:Y:S04]  /*dc10*/  LDL R165, [R1+0xe64] ;  /* 0x000e640001a57983 */ /* 0x000ea80000100800 */
[----:B------:R-:W4:Y:S04]  /*dc20*/  LDL.LU R251, [R1+0x4] ;  /* 0x0000040001fb7983 */ /* 0x000f280000300800 */
[----:B------:R0:W-:Y:S04]  /*dc30*/  STL [R1+0x14], R132 ;  /* 0x0000148401007387 */ /* 0x0001e80000100800 */
[----:B0-----:R-:W2:Y:S01]  /*dc40*/  LDL R132, [R1+0xe68] ;  /* 0x000e680001847983 */ /* 0x001ea20000100800 */
[----:B---3--:R-:W-:Y:S01]  /*dc50*/  @!P3 IMAD.MOV R3, RZ, RZ, -R3 ;  /* 0x000000ffff03b224 */ /* 0x008fe200078e0a03 */
[----:B------:R-:W-:-:S04]  /*dc60*/  ISETP.GE.AND P3, PT, R126, RZ, PT ;  /* 0x000000ff7e00720c */ /* 0x000fc80003f66270 */
[----:B------:R0:W-:Y:S04]  /*dc70*/  STL [R1+0x116c], R3 ;  /* 0x00116c0301007387 */ /* 0x0001e80000100800 */
[----:B0-----:R-:W3:Y:S04]  /*dc80*/  LDL R3, [R1+0xe54] ;  /* 0x000e540001037983 */ /* 0x001ee80000100800 */
[----:B------:R-:W3:Y:S01]  /*dc90*/  LDL.LU R126, [R1] ;  /* 0x00000000017e7983 */ /* 0x000ee20000300800 */
[----:B----4-:R-:W-:-:S05]  /*dca0*/  @!P5 IMAD.MOV R251, RZ, RZ, -R251 ;  /* 0x000000fffffbd224 */ /* 0x010fca00078e0afb */
[----:B------:R0:W-:Y:S01]  /*dcb0*/  STL [R1+0x1170], R251 ;  /* 0x001170fb01007387 */ /* 0x0001e20000100800 */
[----:B------:R-:W-:-:S03]  /*dcc0*/  @!P2 IMAD.MOV R234, RZ, RZ, -R234 ;  /* 0x000000ffffeaa224 */ /* 0x000fc600078e0aea */
[----:B0-----:R-:W4:Y:S01]  /*dcd0*/  LDL R251, [R1+0xe70] ;  /* 0x000e700001fb7983 */ /* 0x001f220000100800 */
[----:B------:R-:W-:Y:S01]  /*dce0*/  ISETP.GE.AND P2, PT, R199, RZ, PT ;  /* 0x000000ffc700720c */ /* 0x000fe20003f46270 */
[----:B------:R-:W-:Y:S02]  /*dcf0*/  @!P4 IMAD.MOV R233, RZ, RZ, -R233 ;  /* 0x000000ffffe9c224 */ /* 0x000fe400078e0ae9 */
[----:B------:R-:W-:Y:S01]  /*dd00*/  @!P3 IMAD.MOV R231, RZ, RZ, -R231 ;  /* 0x000000ffffe7b224 */ /* 0x000fe200078e0ae7 */
[----:B------:R-:W-:Y:S02]  /*dd10*/  ISETP.GE.AND P4, PT, R96, RZ, PT ;  /* 0x000000ff6000720c */ /* 0x000fe40003f86270 */
[----:B--2---:R-:W-:Y:S01]  /*dd20*/  ISETP.GE.AND P3, PT, R165, RZ, PT ;  /* 0x000000ffa500720c */ /* 0x004fe20003f66270 */
[----:B---3--:R-:W-:Y:S01]  /*dd30*/  @!P1 IMAD.MOV R126, RZ, RZ, -R126 ;  /* 0x000000ffff7e9224 */ /* 0x008fe200078e0a7e */
[----:B------:R-:W-:-:S04]  /*dd40*/  ISETP.GE.AND P1, PT, R4, RZ, PT ;  /* 0x000000ff0400720c */ /* 0x000fc80003f26270 */
[----:B------:R0:W-:Y:S04]  /*dd50*/  STL [R1+0x1174], R126 ;  /* 0x0011747e01007387 */ /* 0x0001e80000100800 */
[----:B------:R-:W2:Y:S01]  /*dd60*/  LDL R4, [R1+0xe74] ;  /* 0x000e740001047983 */ /* 0x000ea20000100800 */
[----:B------:R-:W-:-:S03]  /*dd70*/  ISETP.GE.AND P5, PT, R3, RZ, PT ;  /* 0x000000ff0300720c */ /* 0x000fc60003fa6270 */
[----:B------:R-:W3:Y:S04]  /*dd80*/  LDL R3, [R1+0xe78] ;  /* 0x000e780001037983 */ /* 0x000ee80000100800 */
[----:B0-----:R-:W3:Y:S04]  /*dd90*/  LDL R126, [R1+0xe6c] ;  /* 0x000e6c00017e7983 */ /* 0x001ee80000100800 */
[----:B------:R0:W-:Y:S04]  /*dda0*/  STL [R1+0x1178], R234 ;  /* 0x001178ea01007387 */ /* 0x0001e80000100800 */
[----:B------:R-:W3:Y:S04]  /*ddb0*/  LDL R199, [R1+0xe7c] ;  /* 0x000e7c0001c77983 */ /* 0x000ee80000100800 */
[----:B------:R-:W-:Y:S04]  /*ddc0*/  STL [R1+0x117c], R233 ;  /* 0x00117ce901007387 */ /* 0x000fe80000100800 */
[----:B------:R-:W3:Y:S04]  /*ddd0*/  LDL R96, [R1+0xe80] ;  /* 0x000e800001607983 */ /* 0x000ee80000100800 */
[----:B------:R-:W-:Y:S04]  /*dde0*/  STL [R1+0x1180], R231 ;  /* 0x001180e701007387 */ /* 0x000fe80000100800 */
[----:B------:R-:W3:Y:S01]  /*ddf0*/  LDL R165, [R1+0xe84] ;  /* 0x000e840001a57983 */ /* 0x000ee20000100800 */
[----:B------:R-:W-:Y:S01]  /*de00*/  @!P5 IMAD.MOV R230, RZ, RZ, -R230 ;  /* 0x000000ffffe6d224 */ /* 0x000fe200078e0ae6 */
[----:B------:R-:W-:-:S02]  /*de10*/  ISETP.GE.AND P5, PT, R132, RZ, PT ;  /* 0x000000ff8400720c */ /* 0x000fc40003fa6270 */
[----:B------:R-:W3:Y:S01]  /*de20*/  LDL R132, [R1+0xe88] ;  /* 0x000e880001847983 */ /* 0x000ee20000100800 */
[----:B------:R-:W-:Y:S01]  /*de30*/  @!P2 IMAD.MOV R228, RZ, RZ, -R228 ;  /* 0x000000ffffe4a224 */ /* 0x000fe200078e0ae4 */
[----:B----4-:R-:W-:Y:S02]  /*de40*/  ISETP.GE.AND P2, PT, R251, RZ, PT ;  /* 0x000000fffb00720c */ /* 0x010fe40003f46270 */
[----:B------:R-:W4:Y:S01]  /*de50*/  LDL R251, [R1+0xe90] ;  /* 0x000e900001fb7983 */ /* 0x000f220000100800 */
[----:B------:R-:W-:Y:S02]  /*de60*/  @!P4 IMAD.MOV R227, RZ, RZ, -R227 ;  /* 0x000000ffffe3c224 */ /* 0x000fe400078e0ae3 */
[----:B------:R-:W-:Y:S01]  /*de70*/  @!P1 IMAD.MOV R229, RZ, RZ, -R229 ;  /* 0x000000ffffe59224 */ /* 0x000fe200078e0ae5 */
[----:B0-----:R-:W4:Y:S03]  /*de80*/  LDL R234, [R1+0xdcc] ;  /* 0x000dcc0001ea7983 */ /* 0x001f260000100800 */
[----:B------:R-:W-:-:S04]  /*de90*/  @!P5 IMAD.MOV R225, RZ, RZ, -R225 ;  /* 0x000000ffffe1d224 */ /* 0x000fc800078e0ae1 */
[----:B------:R-:W-:Y:S01]  /*dea0*/  @!P2 IMAD.MOV R223, RZ, RZ, -R223 ;  /* 0x000000ffffdfa224 */ /* 0x000fe200078e0adf */
[----:B--2---:R-:W-:Y:S02]  /*deb0*/  ISETP.GE.AND P4, PT, R4, RZ, PT ;  /* 0x000000ff0400720c */ /* 0x004fe40003f86270 */
[----:B------:R-:W2:Y:S01]  /*dec0*/  LDL R4, [R1+0xe94] ;  /* 0x000e940001047983 */ /* 0x000ea20000100800 */
[----:B---3--:R-:W-:-:S03]  /*ded0*/  ISETP.GE.AND P5, PT, R199, RZ, PT ;  /* 0x000000ffc700720c */ /* 0x008fc60003fa6270 */
[----:B------:R-:W3:Y:S01]  /*dee0*/  LDL R199, [R1+0xe9c] ;  /* 0x000e9c0001c77983 */ /* 0x000ee20000100800 */
[----:B------:R-:W-:-:S03]  /*def0*/  ISETP.GE.AND P1, PT, R126, RZ, PT ;  /* 0x000000ff7e00720c */ /* 0x000fc60003f26270 */
[----:B------:R-:W3:Y:S01]  /*df00*/  LDL R126, [R1+0xe8c] ;  /* 0x000e8c00017e7983 */ /* 0x000ee20000100800 */
[----:B------:R-:W-:-:S03]  /*df10*/  ISETP.GE.AND P2, PT, R165, RZ, PT ;  /* 0x000000ffa500720c */ /* 0x000fc60003f46270 */
[----:B------:R-:W3:Y:S01]  /*df20*/  LDL R165, [R1+0xea4] ;  /* 0x000ea40001a57983 */ /* 0x000ee20000100800 */
[----:B------:R-:W-:Y:S01]  /*df30*/  @!P3 IMAD.MOV R226, RZ, RZ, -R226 ;  /* 0x000000ffffe2b224 */ /* 0x000fe200078e0ae2 */
[----:B------:R-:W-:Y:S02]  /*df40*/  ISETP.GE.AND P3, PT, R3, RZ, PT ;  /* 0x000000ff0300720c */ /* 0x000fe40003f66270 */
[----:B------:R-:W3:Y:S02]  /*df50*/  LDL R3, [R1+0xe98] ;  /* 0x000e980001037983 */ /* 0x000ee40000100800 */
[----:B------:R-:W-:Y:S01]  /*df60*/  @!P1 IMAD.MOV R224, RZ, RZ, -R224 ;  /* 0x000000ffffe09224 */ /* 0x000fe200078e0ae0 */
[----:B------:R-:W-:Y:S01]  /*df70*/  ISETP.GE.AND P1, PT, R96, RZ, PT ;  /* 0x000000ff6000720c */ /* 0x000fe20003f26270 */
[----:B------:R-:W-:Y:S01]  /*df80*/  @!P4 IMAD.MOV R222, RZ, RZ, -R222 ;  /* 0x000000ffffdec224 */ /* 0x000fe200078e0ade */
[----:B------:R-:W3:Y:S01]  /*df90*/  LDL R96, [R1+0xea0] ;  /* 0x000ea00001607983 */ /* 0x000ee20000100800 */
[----:B------:R-:W-:-:S03]  /*dfa0*/  ISETP.GE.AND P4, PT, R132, RZ, PT ;  /* 0x000000ff8400720c */ /* 0x000fc60003f86270 */
[----:B------:R-:W3:Y:S01]  /*dfb0*/  LDL R132, [R1+0xea8] ;  /* 0x000ea80001847983 */ /* 0x000ee20000100800 */
[----:B------:R-:W-:Y:S01]  /*dfc0*/  @!P5 IMAD.MOV R220, RZ, RZ, -R220 ;  /* 0x000000ffffdcd224 */ /* 0x000fe200078e0adc */
[----:B----4-:R-:W-:Y:S02]  /*dfd0*/  ISETP.GE.AND P5, PT, R251, RZ, PT ;  /* 0x000000fffb00720c */ /* 0x010fe40003fa6270 */
[----:B------:R-:W4:Y:S03]  /*dfe0*/  LDL R251, [R1+0xeb0] ;  /* 0x000eb00001fb7983 */ /* 0x000f260000100800 */
[----:B------:R-:W-:-:S03]  /*dff0*/  @!P1 IMAD.MOV R219, RZ, RZ, -R219 ;  /* 0x000000ffffdb9224 */ /* 0x000fc600078e0adb */
[----:B------:R-:W-:Y:S02]  /*e000*/  @!P4 IMAD.MOV R217, RZ, RZ, -R217 ;  /* 0x000000ffffd9c224 */ /* 0x000fe400078e0ad9 */
[----:B------:R-:W-:-:S03]  /*e010*/  @!P3 IMAD.MOV R221, RZ, RZ, -R221 ;  /* 0x000000ffffddb224 */ /* 0x000fc600078e0add */
        /* <DEDUP_REMOVED lines=619> */
[----:B----4-:R-:W-:Y:S01]  /*106d0*/  ISETP.GE.AND P4, PT, R251, RZ, PT ;  /* 0x000000fffb00720c */ /* 0x010fe20003f86270 */
[----:B------:R-:W-:Y:S01]  /*106e0*/  @!P2 IMAD.MOV R11, RZ, RZ, -R11 ;  /* 0x000000ffff0ba224 */ /* 0x000fe200078e0a0b */
[----:B------:R-:W-:Y:S01]  /*106f0*/  ISETP.GE.AND P2, PT, R234, RZ, PT ;  /* 0x000000ffea00720c */ /* 0x000fe20003f46270 */
[----:B------:R-:W4:Y:S01]  /*10700*/  LDL R251, [R1+0xdf4] ;  /* 0x000df40001fb7983 */ /* 0x000f220000100800 */
[----:B------:R-:W-:Y:S02]  /*10710*/  @!P5 IMAD.MOV R250, RZ, RZ, -R250 ;  /* 0x000000fffffad224 */ /* 0x000fe400078e0afa */
[----:B------:R-:W-:Y:S01]  /*10720*/  @!P3 IMAD.MOV R9, RZ, RZ, -R9 ;  /* 0x000000ffff09b224 */ /* 0x000fe200078e0a09 */
[----:B------:R-:W4:Y:S08]  /*10730*/  LDL R234, [R1+0xdfc] ;  /* 0x000dfc0001ea7983 */ /* 0x000f300000100800 */
[----:B------:R-:W-:Y:S01]  /*10740*/  @!P2 IMAD.MOV R248, RZ, RZ, -R248 ;  /* 0x000000fffff8a224 */ /* 0x000fe200078e0af8 */
[----:B--2---:R-:W-:-:S02]  /*10750*/  ISETP.GE.AND P5, PT, R4, RZ, PT ;  /* 0x000000ff0400720c */ /* 0x004fc40003fa6270 */
[----:B------:R-:W2:Y:S01]  /*10760*/  LDL R4, [R1+0xdf8] ;  /* 0x000df80001047983 */ /* 0x000ea20000100800 */
[----:B---3--:R-:W-:-:S03]  /*10770*/  ISETP.GE.AND P2, PT, R199, RZ, PT ;  /* 0x000000ffc700720c */ /* 0x008fc60003f46270 */
[----:B------:R-:W3:Y:S01]  /*10780*/  LDL R199, [R1+0xe00] ;  /* 0x000e000001c77983 */ /* 0x000ee20000100800 */
[----:B------:R-:W-:Y:S01]  /*10790*/  ISETP.GE.AND P3, PT, R126, RZ, PT ;  /* 0x000000ff7e00720c */ /* 0x000fe20003f66270 */
[----:B------:R-:W-:Y:S02]  /*107a0*/  @!P1 IMAD.MOV R249, RZ, RZ, -R249 ;  /* 0x000000fffff99224 */ /* 0x000fe400078e0af9 */
[----:B------:R-:W3:Y:S10]  /*107b0*/  LDL R126, [R1+0xe0c] ;  /* 0x000e0c00017e7983 */ /* 0x000ef40000100800 */
[----:B------:R-:W-:Y:S01]  /*107c0*/  @!P3 IMAD.MOV R246, RZ, RZ, -R246 ;  /* 0x000000fffff6b224 */ /* 0x000fe200078e0af6 */
[----:B------:R-:W-:-:S02]  /*107d0*/  ISETP.GE.AND P3, PT, R165, RZ, PT ;  /* 0x000000ffa500720c */ /* 0x000fc40003f66270 */
[----:B------:R-:W0:Y:S01]  /*107e0*/  S2R R165, SR_TID.X ;  /* 0x0000000000a57919 */ /* 0x000e220000002100 */
[----:B------:R-:W-:Y:S01]  /*107f0*/  ISETP.GE.AND P1, PT, R3, RZ, PT ;  /* 0x000000ff0300720c */ /* 0x000fe20003f26270 */
[----:B------:R-:W-:Y:S02]  /*10800*/  @!P4 IMAD.MOV R247, RZ, RZ, -R247 ;  /* 0x000000fffff7c224 */ /* 0x000fe400078e0af7 */
[----:B------:R-:W-:Y:S01]  /*10810*/  @!P5 IMAD.MOV R245, RZ, RZ, -R245 ;  /* 0x000000fffff5d224 */ /* 0x000fe200078e0af5 */
[----:B------:R-:W-:Y:S02]  /*10820*/  ISETP.GE.AND P4, PT, R96, RZ, PT ;  /* 0x000000ff6000720c */ /* 0x000fe40003f86270 */
[----:B------:R-:W3:Y:S01]  /*10830*/  LDL R96, [R1+0xe04] ;  /* 0x000e040001607983 */ /* 0x000ee20000100800 */
[----:B------:R-:W-:-:S03]  /*10840*/  ISETP.GE.AND P5, PT, R132, RZ, PT ;  /* 0x000000ff8400720c */ /* 0x000fc60003fa6270 */
[----:B------:R-:W3:Y:S01]  /*10850*/  LDL R132, [R1+0xe08] ;  /* 0x000e080001847983 */ /* 0x000ee20000100800 */
[----:B0-----:R-:W-:-:S04]  /*10860*/  SHF.R.U32.HI R165, RZ, 0x7, R165 ;  /* 0x00000007ffa57819 */ /* 0x001fc800000116a5 */
[----:B------:R-:W-:-:S04]  /*10870*/  SGXT.U32 R165, R165, 0x1 ;  /* 0x00000001a5a5781a */ /* 0x000fc80000000000 */
[----:B------:R-:W-:-:S05]  /*10880*/  LOP3.LUT R165, R165, 0x7e, RZ, 0xfc, !PT ;  /* 0x0000007ea5a57812 */ /* 0x000fca00078efcff */
[----:B------:R-:W-:Y:S02]  /*10890*/  IMAD R3, R165, UR7, RZ ;  /* 0x00000007a5037c24 */ /* 0x000fe4000f8e02ff */
[----:B------:R-:W-:Y:S02]  /*108a0*/  IMAD R165, RZ, RZ, -UR7 ;  /* 0x80000007ffa57e24 */ /* 0x000fe4000f8e02ff */
[----:B------:R-:W-:Y:S02]  /*108b0*/  @!P1 IMAD.MOV R244, RZ, RZ, -R244 ;  /* 0x000000fffff49224 */ /* 0x000fe400078e0af4 */
[----:B------:R-:W-:Y:S01]  /*108c0*/  IMAD R3, R165, 0x2, R3 ;  /* 0x00000002a5037824 */ /* 0x000fe200078e0203 */
[----:B----4-:R-:W-:Y:S02]  /*108d0*/  ISETP.GE.AND P1, PT, R251, RZ, PT ;  /* 0x000000fffb00720c */ /* 0x010fe40003f26270 */
[----:B------:R-:W4:Y:S01]  /*108e0*/  LDL R251, [R1+0xe10] ;  /* 0x000e100001fb7983 */ /* 0x000f220000100800 */
[----:B------:R-:W-:-:S03]  /*108f0*/  @!P2 IMAD.MOV R243, RZ, RZ, -R243 ;  /* 0x000000fffff3a224 */ /* 0x000fc600078e0af3 */
[----:B------:R0:W-:Y:S02]  /*10900*/  STL [R1+0x160], R3 ;  /* 0x0001600301007387 */ /* 0x0001e40000100800 */
[C---:B0-----:R-:W-:Y:S02]  /*10910*/  IMAD R3, R165.reuse, 0x2, R3 ;  /* 0x00000002a5037824 */ /* 0x041fe400078e0203 */
[----:B------:R-:W-:Y:S01]  /*10920*/  @!P3 IMAD.MOV R241, RZ, RZ, -R241 ;  /* 0x000000fffff1b224 */ /* 0x000fe200078e0af1 */
[----:B--2---:R-:W-:Y:S02]  /*10930*/  ISETP.GE.AND P2, PT, R4, RZ, PT ;  /* 0x000000ff0400720c */ /* 0x004fe40003f46270 */
[----:B------:R-:W2:Y:S04]  /*10940*/  LDL R4, [R1+0xe14] ;  /* 0x000e140001047983 */ /* 0x000ea80000100800 */
[----:B------:R0:W-:Y:S02]  /*10950*/  STL [R1+0x164], R3 ;  /* 0x0001640301007387 */ /* 0x0001e40000100800 */
[----:B0-----:R-:W-:Y:S01]  /*10960*/  IMAD R3, R165, 0x2, R3 ;  /* 0x00000002a5037824 */ /* 0x001fe200078e0203 */
[----:B---3--:R-:W-:-:S04]  /*10970*/  ISETP.GE.AND P3, PT, R199, RZ, PT ;  /* 0x000000ffc700720c */ /* 0x008fc80003f66270 */
[----:B------:R0:W-:Y:S04]  /*10980*/  STL [R1+0x138], R3 ;  /* 0x0001380301007387 */ /* 0x0001e80000100800 */
[----:B------:R-:W3:Y:S01]  /*10990*/  LDL R199, [R1+0xe18] ;  /* 0x000e180001c77983 */ /* 0x000ee20000100800 */
[----:B0-----:R-:W-:-:S05]  /*109a0*/  IMAD R3, R165, 0x2, R3 ;  /* 0x00000002a5037824 */ /* 0x001fca00078e0203 */
[----:B------:R0:W-:Y:S01]  /*109b0*/  STL [R1+0x13c], R3 ;  /* 0x00013c0301007387 */ /* 0x0001e20000100800 */
[----:B------:R-:W-:Y:S02]  /*109c0*/  @!P5 IMAD.MOV R240, RZ, RZ, -R240 ;  /* 0x000000fffff0d224 */ /* 0x000fe400078e0af0 */
[----:B0-----:R-:W-:Y:S01]  /*109d0*/  IMAD R3, R165, 0x2, R3 ;  /* 0x00000002a5037824 */ /* 0x001fe200078e0203 */
[----:B------:R-:W-:Y:S01]  /*109e0*/  ISETP.GE.AND P5, PT, R96, RZ, PT ;  /* 0x000000ff6000720c */ /* 0x000fe20003fa6270 */
[----:B------:R-:W-:-:S03]  /*109f0*/  @!P1 IMAD.MOV R239, RZ, RZ, -R239 ;  /* 0x000000ffffef9224 */ /* 0x000fc600078e0aef */
[----:B------:R0:W-:Y:S01]  /*10a00*/  STL [R1+0x140], R3 ;  /* 0x0001400301007387 */ /* 0x0001e20000100800 */
[----:B------:R-:W-:-:S03]  /*10a10*/  ISETP.GE.AND P1, PT, R132, RZ, PT ;  /* 0x000000ff8400720c */ /* 0x000fc60003f26270 */
[----:B------:R-:W3:Y:S01]  /*10a20*/  LDL R96, [R1+0xe1c] ;  /* 0x000e1c0001607983 */ /* 0x000ee20000100800 */
[----:B------:R-:W-:-:S03]  /*10a30*/  @!P4 IMAD.MOV R242, RZ, RZ, -R242 ;  /* 0x000000fffff2c224 */ /* 0x000fc600078e0af2 */
[----:B------:R-:W3:Y:S01]  /*10a40*/  LDL R132, [R1+0xe20] ;  /* 0x000e200001847983 */ /* 0x000ee20000100800 */
[----:B0-----:R-:W-:Y:S01]  /*10a50*/  IMAD R3, R165, 0x2, R3 ;  /* 0x00000002a5037824 */ /* 0x001fe200078e0203 */
[----:B------:R-:W-:-:S04]  /*10a60*/  ISETP.GE.AND P4, PT, R234, RZ, PT ;  /* 0x000000ffea00720c */ /* 0x000fc80003f86270 */
[----:B------:R0:W-:Y:S01]  /*10a70*/  STL [R1+0x144], R3 ;  /* 0x0001440301007387 */ /* 0x0001e20000100800 */
[----:B------:R-:W-:Y:S02]  /*10a80*/  @!P3 IMAD.MOV R236, RZ, RZ, -R236 ;  /* 0x000000ffffecb224 */ /* 0x000fe400078e0aec */
[----:B0-----:R-:W-:-:S05]  /*10a90*/  IMAD R3, R165, 0x2, R3 ;  /* 0x00000002a5037824 */ /* 0x001fca00078e0203 */
[----:B------:R0:W-:Y:S01]  /*10aa0*/  STL [R1+0x148], R3 ;  /* 0x0001480301007387 */ /* 0x0001e20000100800 */
[----:B------:R-:W-:Y:S02]  /*10ab0*/  @!P2 IMAD.MOV R238, RZ, RZ, -R238 ;  /* 0x000000ffffeea224 */ /* 0x000fe400078e0aee */
[----:B0-----:R-:W-:Y:S01]  /*10ac0*/  IMAD R3, R165, 0x2, R3 ;  /* 0x00000002a5037824 */ /* 0x001fe200078e0203 */
[----:B------:R-:W-:-:S04]  /*10ad0*/  ISETP.GE.AND P2, PT, R126, RZ, PT ;  /* 0x000000ff7e00720c */ /* 0x000fc80003f46270 */
[----:B------:R0:W-:Y:S01]  /*10ae0*/  STL [R1+0x14c], R3 ;  /* 0x00014c0301007387 */ /* 0x0001e20000100800 */
[----:B------:R-:W-:-:S03]  /*10af0*/  @!P4 IMAD.MOV R237, RZ, RZ, -R237 ;  /* 0x000000ffffedc224 */ /* 0x000fc600078e0aed */
[----:B------:R-:W3:Y:S01]  /*10b00*/  LDL.LU R231, [R1+0x28] ;  /* 0x0000280001e77983 */ /* 0x000ee20000300800 */
[----:B----4-:R-:W-:-:S03]  /*10b10*/  ISETP.GE.AND P4, PT, R251, RZ, PT ;  /* 0x000000fffb00720c */ /* 0x010fc60003f86270 */
[----:B------:R-:W4:Y:S01]  /*10b20*/  LDL.LU R233, [R1+0x24] ;  /* 0x0000240001e97983 */ /* 0x000f220000300800 */
[----:B------:R-:W-:-:S03]  /*10b30*/  @!P5 IMAD.MOV R235, RZ, RZ, -R235 ;  /* 0x000000ffffebd224 */ /* 0x000fc600078e0aeb */
[----:B------:R-:W4:Y:S01]  /*10b40*/  LDL.LU R234, [R1+0x20] ;  /* 0x0000200001ea7983 */ /* 0x000f220000300800 */
[----:B--2---:R-:W-:Y:S01]  /*10b50*/  ISETP.GE.AND P3, PT, R4, RZ, PT ;  /* 0x000000ff0400720c */ /* 0x004fe20003f66270 */
[----:B------:R-:W-:-:S05]  /*10b60*/  IMAD R4, R165, 0x2, R3 ;  /* 0x00000002a5047824 */ /* 0x000fca00078e0203 */
[----:B------:R1:W-:Y:S01]  /*10b70*/  STL [R1+0x150], R4 ;  /* 0x0001500401007387 */ /* 0x0003e20000100800 */
[----:B------:R-:W-:-:S03]  /*10b80*/  IMAD R165, R165, 0x2, R4 ;  /* 0x00000002a5a57824 */ /* 0x000fc600078e0204 */
[----:B------:R-:W2:Y:S04]  /*10b90*/  LDL.LU R126, [R1+0x1c] ;  /* 0x00001c00017e7983 */ /* 0x000ea80000300800 */
[----:B------:R-:W2:Y:S04]  /*10ba0*/  LDL.LU R251, [R1+0x18] ;  /* 0x0000180001fb7983 */ /* 0x000ea80000300800 */
[----:B0-----:R-:W2:Y:S01]  /*10bb0*/  LDL.LU R3, [R1+0x14] ;  /* 0x0000140001037983 */ /* 0x001ea20000300800 */
[----:B---3--:R-:W-:-:S03]  /*10bc0*/  ISETP.GE.AND P5, PT, R199, RZ, PT ;  /* 0x000000ffc700720c */ /* 0x008fc60003fa6270 */
[----:B------:R-:W3:Y:S04]  /*10bd0*/  LDL.LU R199, [R1+0x1194] ;  /* 0x0011940001c77983 */ /* 0x000ee80000300800 */
[----:B-1----:R-:W3:Y:S01]  /*10be0*/  LDL.LU R4, [R1+0x1190] ;  /* 0x0011900001047983 */ /* 0x002ee20000300800 */
[----:B------:R-:W-:-:S03]  /*10bf0*/  @!P1 IMAD.MOV R232, RZ, RZ, -R232 ;  /* 0x000000ffffe89224 */ /* 0x000fc600078e0ae8 */
[----:B------:R-:W-:Y:S01]  /*10c00*/  STL [R1+0x154], R165 ;  /* 0x000154a501007387 */ /* 0x000fe20000100800 */
[----:B------:R-:W-:Y:S02]  /*10c10*/  ISETP.NE.AND P0, PT, R127, RZ, PT ;  /* 0x000000ff7f00720c */ /* 0x000fe40003f05270 */
[----:B------:R-:W-:Y:S02]  /*10c20*/  LOP3.LUT R127, RZ, R127, RZ, 0x33, !PT ;  /* 0x0000007fff7f7212 */ /* 0x000fe400078e33ff */
[----:B------:R-:W-:Y:S02]  /*10c30*/  ISETP.GE.AND P6, PT, R132, RZ, PT ;  /* 0x000000ff8400720c */ /* 0x000fe40003fc6270 */
[C---:B------:R-:W-:Y:S02]  /*10c40*/  SEL R231, R127.reuse, R231, !P0 ;  /* 0x000000e77fe77207 */ /* 0x040fe40004000000 */
[C---:B----4-:R-:W-:Y:S02]  /*10c50*/  SEL R233, R127.reuse, R233, !P0 ;  /* 0x000000e97fe97207 */ /* 0x050fe40004000000 */
[----:B------:R-:W-:-:S02]  /*10c60*/  SEL R234, R127, R234, !P0 ;  /* 0x000000ea7fea7207 */ /* 0x000fc40004000000 */
[C---:B--2---:R-:W-:Y:S02]  /*10c70*/  SEL R126, R127.reuse, R126, !P0 ;  /* 0x0000007e7f7e7207 */ /* 0x044fe40004000000 */
[----:B------:R-:W-:Y:S02]  /*10c80*/  SEL R251, R127, R251, !P0 ;  /* 0x000000fb7ffb7207 */ /* 0x000fe40004000000 */
[----:B---3--:R-:W-:Y:S01]  /*10c90*/  ISETP.GE.AND P1, PT, R4, RZ, PT ;  /* 0x000000ff0400720c */ /* 0x008fe20003f26270 */
[----:B------:R0:W-:Y:S01]  /*10ca0*/  STL [R1+0x1120], R4 ;  /* 0x0011200401007387 */ /* 0x0001e20000100800 */
[----:B------:R-:W-:Y:S01]  /*10cb0*/  @!P2 IMAD.MOV R199, RZ, RZ, -R199 ;  /* 0x000000ffffc7a224 */ /* 0x000fe200078e0ac7 */
[----:B------:R-:W-:Y:S02]  /*10cc0*/  ISETP.GE.AND P2, PT, R96, RZ, PT ;  /* 0x000000ff6000720c */ /* 0x000fe40003f46270 */
[----:B------:R-:W2:Y:S04]  /*10cd0*/  LDL.LU R96, [R1+0x118c] ;  /* 0x00118c0001607983 */ /* 0x000ea80000300800 */
[----:B------:R-:W3:Y:S01]  /*10ce0*/  LDL.LU R132, [R1+0x1188] ;  /* 0x0011880001847983 */ /* 0x000ee20000300800 */
[----:B0-----:R-:W-:-:S04]  /*10cf0*/  IMAD R4, RZ, RZ, -UR7 ;  /* 0x80000007ff047e24 */ /* 0x001fc8000f8e02ff */
[----:B------:R-:W-:-:S04]  /*10d00*/  IMAD R165, R4, 0x2, R165 ;  /* 0x0000000204a57824 */ /* 0x000fc800078e02a5 */
[----:B------:R-:W-:Y:S01]  /*10d10*/  IMAD R4, R4, 0x2, R165 ;  /* 0x0000000204047824 */ /* 0x000fe200078e02a5 */
[----:B------:R0:W-:Y:S01]  /*10d20*/  STL [R1+0x158], R165 ;  /* 0x000158a501007387 */ /* 0x0001e20000100800 */
[----:B------:R-:W-:-:S03]  /*10d30*/  SEL R3, R127, R3, !P0 ;  /* 0x000000037f037207 */ /* 0x000fc60004000000 */
[----:B0-----:R-:W4:Y:S04]  /*10d40*/  LDL.LU R165, [R1+0x1184] ;  /* 0x0011840001a57983 */ /* 0x001f280000300800 */
[----:B------:R0:W-:Y:S04]  /*10d50*/  STL [R1+0x130], R231 ;  /* 0x000130e701007387 */ /* 0x0001e80000100800 */
[----:B0-----:R-:W2:Y:S04]  /*10d60*/  LDL.LU R231, [R1+0x1180] ;  /* 0x0011800001e77983 */ /* 0x001ea80000300800 */
[----:B------:R0:W-:Y:S04]  /*10d70*/  STL [R1+0x12c], R233 ;  /* 0x00012ce901007387 */ /* 0x0001e80000100800 */
[----:B0-----:R-:W3:Y:S04]  /*10d80*/  LDL.LU R233, [R1+0x117c] ;  /* 0x00117c0001e97983 */ /* 0x001ee80000300800 */
[----:B------:R0:W-:Y:S04]  /*10d90*/  STL [R1+0x128], R234 ;  /* 0x000128ea01007387 */ /* 0x0001e80000100800 */
[----:B0-----:R-:W4:Y:S04]  /*10da0*/  LDL.LU R234, [R1+0x1178] ;  /* 0x0011780001ea7983 */ /* 0x001f280000300800 */
[----:B------:R0:W-:Y:S04]  /*10db0*/  STL [R1+0x124], R126 ;  /* 0x0001247e01007387 */ /* 0x0001e80000100800 */
[----:B0-----:R-:W3:Y:S04]  /*10dc0*/  LDL.LU R126, [R1+0x1174] ;  /* 0x00117400017e7983 */ /* 0x001ee80000300800 */
[----:B------:R0:W-:Y:S04]  /*10dd0*/  STL [R1+0x120], R251 ;  /* 0x000120fb01007387 */ /* 0x0001e80000100800 */
[----:B0-----:R-:W2:Y:S04]  /*10de0*/  LDL.LU R251, [R1+0x1170] ;  /* 0x0011700001fb7983 */ /* 0x001ea80000300800 */
[----:B------:R0:W-:Y:S04]  /*10df0*/  STL [R1+0x11c], R3 ;  /* 0x00011c0301007387 */ /* 0x0001e80000100800 */
[----:B0-----:R-:W4:Y:S01]  /*10e00*/  LDL.LU R3, [R1+0x116c] ;  /* 0x00116c0001037983 */ /* 0x001f220000300800 */
[----:B------:R-:W-:-:S02]  /*10e10*/  SEL R230, R127, R230, !P0 ;  /* 0x000000e67fe67207 */ /* 0x000fc40004000000 */
[C---:B------:R-:W-:Y:S02]  /*10e20*/  SEL R228, R127.reuse, R228, !P0 ;  /* 0x000000e47fe47207 */ /* 0x040fe40004000000 */
[C---:B------:R-:W-:Y:S02]  /*10e30*/  SEL R227, R127.reuse, R227, !P0 ;  /* 0x000000e37fe37207 */ /* 0x040fe40004000000 */
[C---:B------:R-:W-:Y:S02]  /*10e40*/  SEL R225, R127.reuse, R225, !P0 ;  /* 0x000000e17fe17207 */ /* 0x040fe40004000000 */
[C---:B------:R-:W-:Y:S02]  /*10e50*/  SEL R224, R127.reuse, R224, !P0 ;  /* 0x000000e07fe07207 */ /* 0x040fe40004000000 */
[C---:B------:R-:W-:Y:S02]  /*10e60*/  SEL R222, R127.reuse, R222, !P0 ;  /* 0x000000de7fde7207 */ /* 0x040fe40004000000 */
        /* <DEDUP_REMOVED lines=21> */
[----:B----4-:R-:W-:-:S05]  /*10fc0*/  SEL R3, R127, R3, !P0 ;  /* 0x000000037f037207 */ /* 0x010fca0004000000 */
[----:B------:R0:W-:Y:S04]  /*10fd0*/  STL [R1+0x118], R3 ;  /* 0x0001180301007387 */ /* 0x0001e80000100800 */
[----:B0-----:R-:W4:Y:S01]  /*10fe0*/  LDL.LU R3, [R1+0x1168] ;  /* 0x0011680001037983 */ /* 0x001f220000300800 */
[C---:B--2---:R-:W-:Y:S02]  /*10ff0*/  SEL R251, R127.reuse, R251, !P0 ;  /* 0x000000fb7ffb7207 */ /* 0x044fe40004000000 */
[----:B------:R-:W-:-:S03]  /*11000*/  SEL R234, R127, R234, !P0 ;  /* 0x000000ea7fea7207 */ /* 0x000fc60004000000 */
[----:B------:R3:W-:Y:S01]  /*11010*/  STL [R1+0x114], R251 ;  /* 0x000114fb01007387 */ /* 0x0007e20000100800 */
[C---:B------:R-:W-:Y:S02]  /*11020*/  SEL R231, R127.reuse, R231, !P0 ;  /* 0x000000e77fe77207 */ /* 0x040fe40004000000 */
[C---:B---3--:R-:W-:Y:S02]  /*11030*/  SEL R251, R127.reuse, R126, !P0 ;  /* 0x0000007e7ffb7207 */ /* 0x048fe40004000000 */
[----:B------:R-:W-:-:S03]  /*11040*/  SEL R126, R127, R233, !P0 ;  /* 0x000000e97f7e7207 */ /* 0x000fc60004000000 */
[----:B------:R-:W-:Y:S04]  /*11050*/  STL [R1+0x110], R251 ;  /* 0x000110fb01007387 */ /* 0x000fe80000100800 */
[----:B------:R-:W-:Y:S04]  /*11060*/  STL [R1+0x10c], R234 ;  /* 0x00010cea01007387 */ /* 0x000fe80000100800 */
[----:B------:R0:W-:Y:S04]  /*11070*/  STL [R1+0x108], R126 ;  /* 0x0001087e01007387 */ /* 0x0001e80000100800 */
[----:B------:R-:W-:Y:S01]  /*11080*/  STL [R1+0x104], R231 ;  /* 0x000104e701007387 */ /* 0x000fe20000100800 */
[----:B0-----:R-:W-:-:S03]  /*11090*/  SEL R126, R127, R229, !P0 ;  /* 0x000000e57f7e7207 */ /* 0x001fc60004000000 */
        /* <DEDUP_REMOVED lines=49> */
[----:B------:R0:W-:Y:S01]  /*113b0*/  STL [R1+0x6c], R126 ;  /* 0x00006c7e01007387 */ /* 0x0001e20000100800 */
[----:B------:R-:W-:-:S03]  /*113c0*/  SEL R188, R127, R188, !P0 ;  /* 0x000000bc7fbc7207 */ /* 0x000fc60004000000 */
[----:B------:R-:W-:Y:S01]  /*113d0*/  STL [R1+0x68], R191 ;  /* 0x000068bf01007387 */ /* 0x000fe20000100800 */
[C---:B------:R-:W-:Y:S02]  /*113e0*/  SEL R187, R127.reuse, R187, !P0 ;  /* 0x000000bb7fbb7207 */ /* 0x040fe40004000000 */
[C---:B0-----:R-:W-:Y:S01]  /*113f0*/  SEL R126, R127.reuse, R189, !P0 ;  /* 0x000000bd7f7e7207 */ /* 0x041fe20004000000 */
        /* <DEDUP_REMOVED lines=10> */
[----:B0-----:R-:W-:-:S03]  /*114a0*/  SEL R126, R127, R183, !P0 ;  /* 0x000000b77f7e7207 */ /* 0x001fc60004000000 */
[----:B------:R-:W-:Y:S04]  /*114b0*/  STL [R1+0x4c], R184 ;  /* 0x00004cb801007387 */ /* 0x000fe80000100800 */
[----:B------:R0:W-:Y:S01]  /*114c0*/  STL [R1+0x48], R126 ;  /* 0x0000487e01007387 */ /* 0x0001e20000100800 */
[C---:B------:R-:W-:Y:S01]  /*114d0*/  SEL R166, R127.reuse, R166, !P0 ;  /* 0x000000a67fa67207 */ /* 0x040fe20004000000 */
[----:B------:R-:W1:Y:S01]  /*114e0*/  S2R R197, SR_TID.X ;  /* 0x0000000000c57919 */ /* 0x000e620000002100 */
        /* <DEDUP_REMOVED lines=22> */
[C---:B------:R-:W-:Y:S02]  /*11650*/  SEL R153, R127.reuse, R153, !P0 ;  /* 0x000000997f997207 */ /* 0x040fe40004000000 */
[C---:B------:R-:W-:Y:S01]  /*11660*/  SEL R152, R127.reuse, R152, !P0 ;  /* 0x000000987f987207 */ /* 0x040fe20004000000 */
[----:B------:R-:W-:Y:S01]  /*11670*/  STL [R1+0x1c], R156 ;  /* 0x00001c9c01007387 */ /* 0x000fe20000100800 */
[----:B------:R-:W-:-:S02]  /*11680*/  SEL R234, R127, R150, !P0 ;  /* 0x000000967fea7207 */ /* 0x000fc40004000000 */
[C---:B0-----:R-:W-:Y:S01]  /*11690*/  SEL R126, R127.reuse, R154, !P0 ;  /* 0x0000009a7f7e7207 */ /* 0x041fe20004000000 */
[----:B------:R-:W-:Y:S01]  /*116a0*/  STL [R1+0x18], R155 ;  /* 0x0000189b01007387 */ /* 0x000fe20000100800 */
[----:B------:R-:W-:-:S03]  /*116b0*/  SEL R233, R127, R149, !P0 ;  /* 0x000000957fe97207 */ /* 0x000fc60004000000 */
[----:B------:R0:W-:Y:S01]  /*116c0*/  STL [R1+0x14], R126 ;  /* 0x0000147e01007387 */ /* 0x0001e20000100800 */
[C---:B------:R-:W-:Y:S01]  /*116d0*/  SEL R231, R127.reuse, R148, !P0 ;  /* 0x000000947fe77207 */ /* 0x040fe20004000000 */
[----:B------:R-:W-:Y:S01]  /*116e0*/  IMAD R198, RZ, RZ, -UR7 ;  /* 0x80000007ffc67e24 */ /* 0x000fe2000f8e02ff */
[C---:B------:R-:W-:Y:S01]  /*116f0*/  SEL R229, R127.reuse, R147, !P0 ;  /* 0x000000937fe57207 */ /* 0x040fe20004000000 */
[----:B------:R-:W-:Y:S01]  /*11700*/  STL [R1+0x10], R153 ;  /* 0x0000109901007387 */ /* 0x000fe20000100800 */
[C---:B------:R-:W-:Y:S02]  /*11710*/  SEL R228, R127.reuse, R146, !P0 ;  /* 0x000000927fe47207 */ /* 0x040fe40004000000 */
[----:B0-----:R-:W-:Y:S01]  /*11720*/  SEL R126, R127, R151, !P0 ;  /* 0x000000977f7e7207 */ /* 0x001fe20004000000 */
[----:B------:R-:W-:Y:S01]  /*11730*/  STL [R1+0x4], R152 ;  /* 0x0000049801007387 */ /* 0x000fe20000100800 */
[----:B-1----:R-:W-:Y:S02]  /*11740*/  LOP3.LUT R200, R197, 0x7f, RZ, 0xc0, !PT ;  /* 0x0000007fc5c87812 */ /* 0x002fe400078ec0ff */
[C---:B------:R-:W-:Y:S01]  /*11750*/  SEL R226, R127.reuse, R145, !P0 ;  /* 0x000000917fe27207 */ /* 0x040fe20004000000 */
[----:B------:R-:W-:Y:S01]  /*11760*/  STL [R1+0x114c], R234 ;  /* 0x00114cea01007387 */ /* 0x000fe20000100800 */
[----:B------:R-:W-:-:S03]  /*11770*/  SEL R225, R127, R144, !P0 ;  /* 0x000000907fe17207 */ /* 0x000fc60004000000 */
[----:B------:R0:W-:Y:S01]  /*11780*/  STL [R1], R126 ;  /* 0x0000007e01007387 */ /* 0x0001e20000100800 */
[C---:B------:R-:W-:Y:S01]  /*11790*/  SEL R219, R127.reuse, R140, !P0 ;  /* 0x0000008c7fdb7207 */ /* 0x040fe20004000000 */
[----:B------:R-:W-:Y:S01]  /*117a0*/  IMAD R193, R198, 0x2, R4 ;  /* 0x00000002c6c17824 */ /* 0x000fe200078e0204 */
[C---:B------:R-:W-:Y:S01]  /*117b0*/  SEL R216, R127.reuse, R138, !P0 ;  /* 0x0000008a7fd87207 */ /* 0x040fe20004000000 */
[----:B------:R-:W-:Y:S01]  /*117c0*/  STL [R1+0x1150], R233 ;  /* 0x001150e901007387 */ /* 0x000fe20000100800 */
[C---:B------:R-:W-:Y:S01]  /*117d0*/  SEL R220, R127.reuse, R141, !P0 ;  /* 0x0000008d7fdc7207 */ /* 0x040fe20004000000 */
[----:B------:R-:W-:Y:S01]  /*117e0*/  @!P4 IMAD.MOV R165, RZ, RZ, -R165 ;  /* 0x000000ffffa5c224 */ /* 0x000fe200078e0aa5 */
[C---:B------:R-:W-:Y:S01]  /*117f0*/  SEL R138, R127.reuse, R5, !P0 ;  /* 0x000000057f8a7207 */ /* 0x040fe20004000000 */
[----:B------:R-:W-:Y:S01]  /*11800*/  STL [R1+0x1154], R231 ;  /* 0x001154e701007387 */ /* 0x000fe20000100800 */
[C---:B------:R-:W-:Y:S01]  /*11810*/  SEL R140, R127.reuse, R2, !P0 ;  /* 0x000000027f8c7207 */ /* 0x040fe20004000000 */
[----:B------:R-:W-:Y:S01]  /*11820*/  @!P3 IMAD.MOV R132, RZ, RZ, -R132 ;  /* 0x000000ffff84b224 */ /* 0x000fe200078e0a84 */
[----:B------:R-:W-:Y:S01]  /*11830*/  SEL R141, R127, R0, !P0 ;  /* 0x000000007f8d7207 */ /* 0x000fe20004000000 */
[----:B------:R-:W-:Y:S01]  /*11840*/  STL [R1+0x1158], R229 ;  /* 0x001158e501007387 */ /* 0x000fe20000100800 */
[----:B------:R-:W-:-:S02]  /*11850*/  @!P5 IMAD.MOV R96, RZ, RZ, -R96 ;  /* 0x000000ffff60d224 */ /* 0x000fc400078e0a60 */
[----:B------:R-:W-:Y:S01]  /*11860*/  @!P1 IMAD.MOV R63, RZ, RZ, -R63 ;  /* 0x000000ffff3f9224 */ /* 0x000fe200078e0a3f */
[----:B------:R-:W-:Y:S01]  /*11870*/  STL [R1+0x115c], R228 ;  /* 0x00115ce401007387 */ /* 0x000fe20000100800 */
[----:B------:R-:W-:Y:S02]  /*11880*/  @!P2 IMAD.MOV R29, RZ, RZ, -R29 ;  /* 0x000000ffff1da224 */ /* 0x000fe400078e0a1d */
[----:B------:R-:W-:Y:S01]  /*11890*/  @!P6 IMAD.MOV R252, RZ, RZ, -R252 ;  /* 0x000000fffffce224 */ /* 0x000fe200078e0afc */
[----:B------:R-:W-:Y:S01]  /*118a0*/  STL [R1+0x1160], R226 ;  /* 0x001160e201007387 */ /* 0x000fe20000100800 */
[----:B------:R-:W-:Y:S02]  /*118b0*/  IMAD.SHL.U32 R2, R197, 0x10, RZ ;  /* 0x00000010c5027824 */ /* 0x000fe400078e00ff */
[----:B------:R-:W-:Y:S01]  /*118c0*/  IMAD R5, R200, UR40, RZ ;  /* 0x00000028c8057c24 */ /* 0x000fe2000f8e02ff */
[----:B------:R-:W-:Y:S01]  /*118d0*/  STL [R1+0x1164], R225 ;  /* 0x001164e101007387 */ /* 0x000fe20000100800 */
[----:B----4-:R-:W-:Y:S01]  /*118e0*/  IMAD R0, R3, UR4, RZ ;  /* 0x0000000403007c24 */ /* 0x010fe2000f8e02ff */
[C---:B------:R-:W-:Y:S01]  /*118f0*/  SEL R188, R127.reuse, R181, !P0 ;  /* 0x000000b57fbc7207 */ /* 0x040fe20004000000 */
[----:B------:R-:W-:Y:S01]  /*11900*/  ULDC.64 UR4, c[0x0][0x218] ;  /* 0x0000860000047ab9 */ /* 0x000fe20000000a00 */
[C---:B------:R-:W-:Y:S01]  /*11910*/  SEL R205, R127.reuse, R178, !P0 ;  /* 0x000000b27fcd7207 */ /* 0x040fe20004000000 */
[----:B------:R1:W-:Y:S01]  /*11920*/  STL [R1+0x1124], R4 ;  /* 0x0011240401007387 */ /* 0x0003e20000100800 */
[C---:B------:R-:W-:Y:S01]  /*11930*/  SEL R208, R127.reuse, R177, !P0 ;  /* 0x000000b17fd07207 */ /* 0x040fe20004000000 */
[----:B------:R-:W-:Y:S01]  /*11940*/  IMAD R194, R198, 0x2, R193 ;  /* 0x00000002c6c27824 */ /* 0x000fe200078e02c1 */
[C---:B------:R-:W-:Y:S01]  /*11950*/  SEL R218, R127.reuse, R174, !P0 ;  /* 0x000000ae7fda7207 */ /* 0x040fe20004000000 */
[----:B------:R-:W-:Y:S01]  /*11960*/  STL [R1+0x1128], R193 ;  /* 0x001128c101007387 */ /* 0x000fe20000100800 */
[----:B------:R-:W-:-:S02]  /*11970*/  SEL R224, R127, R172, !P0 ;  /* 0x000000ac7fe07207 */ /* 0x000fc40004000000 */
[C---:B------:R-:W-:Y:S02]  /*11980*/  SEL R227, R127.reuse, R171, !P0 ;  /* 0x000000ab7fe37207 */ /* 0x040fe40004000000 */
[C---:B------:R-:W-:Y:S02]  /*11990*/  SEL R230, R127.reuse, R170, !P0 ;  /* 0x000000aa7fe67207 */ /* 0x040fe40004000000 */
[C---:B------:R-:W-:Y:S01]  /*119a0*/  SEL R215, R127.reuse, R137, !P0 ;  /* 0x000000897fd77207 */ /* 0x040fe20004000000 */
[----:B------:R2:W-:Y:S01]  /*119b0*/  STL [R1+0xd18], R2 ;  /* 0x000d180201007387 */ /* 0x0005e20000100800 */
        /* <DEDUP_REMOVED lines=121> */
[C---:B0-----:R-:W-:Y:S02]  /*12150*/  SEL R126, R127.reuse, R20, !P0 ;  /* 0x000000147f7e7207 */ /* 0x041fe40004000000 */
        /* <DEDUP_REMOVED lines=37> */
[C---:B------:R-:W-:Y:S02]  /*123b0*/  IADD3 R6, P1, R5.reuse, UR4, RZ ;  /* 0x0000000405067c10 */ /* 0x040fe4000ff3e0ff */
[----:B-1----:R-:W-:Y:S01]  /*123c0*/  LOP3.LUT R4, R2, 0x70, RZ, 0xc0, !PT ;  /* 0x0000007002047812 */ /* 0x002fe200078ec0ff */
[----:B------:R-:W-:Y:S01]  /*123d0*/  IMAD R195, R198, 0x2, R194 ;  /* 0x00000002c6c37824 */ /* 0x000fe200078e02c2 */
[----:B--2---:R-:W-:Y:S01]  /*123e0*/  IADD3 R2, P0, R0, UR8, RZ ;  /* 0x0000000800027c10 */ /* 0x004fe2000ff1e0ff */
[----:B------:R-:W-:Y:S01]  /*123f0*/  STL [R1+0x112c], R194 ;  /* 0x00112cc201007387 */ /* 0x000fe20000100800 */
[----:B------:R-:W-:Y:S01]  /*12400*/  LEA.HI.X.SX32 R5, R5, UR5, 0x1, P1 ;  /* 0x0000000505057c11 */ /* 0x000fe200088f0eff */
[----:B------:R-:W-:Y:S02]  /*12410*/  ULDC UR4, c[0x0][0x240] ;  /* 0x0000900000047ab9 */ /* 0x000fe40000000800 */
[----:B------:R-:W-:Y:S04]  /*12420*/  STL [R1+0x1130], R2 ;  /* 0x0011300201007387 */ /* 0x000fe80000100800 */
[----:B------:R-:W-:Y:S04]  /*12430*/  STL [R1+0xd1c], R4 ;  /* 0x000d1c0401007387 */ /* 0x000fe80000100800 */
[----:B------:R-:W-:Y:S04]  /*12440*/  STL [R1+0x1134], R195 ;  /* 0x001134c301007387 */ /* 0x000fe80000100800 */
[----:B------:R0:W-:Y:S04]  /*12450*/  STL [R1+0x1148], R5 ;  /* 0x0011480501007387 */ /* 0x0001e80000100800 */
[----:B------:R-:W2:Y:S04]  /*12460*/  LDL.LU R163, [R1+0x130] ;  /* 0x0001300001a37983 */ /* 0x000ea80000300800 */
[----:B------:R-:W3:Y:S04]  /*12470*/  LDL.LU R162, [R1+0x12c] ;  /* 0x00012c0001a27983 */ /* 0x000ee80000300800 */
[----:B------:R-:W4:Y:S04]  /*12480*/  LDL.LU R161, [R1+0x128] ;  /* 0x0001280001a17983 */ /* 0x000f280000300800 */
        /* <DEDUP_REMOVED lines=13> */
[----:B------:R-:W2:Y:S04]  /*12560*/  LDL.LU R225, [R1+0xf0] ;  /* 0x0000f00001e17983 */ /* 0x000ea80000300800 */
[----:B------:R-:W3:Y:S04]  /*12570*/  LDL.LU R226, [R1+0xec] ;  /* 0x0000ec0001e27983 */ /* 0x000ee80000300800 */
[----:B------:R-:W4:Y:S04]  /*12580*/  LDL.LU R228, [R1+0xe8] ;  /* 0x0000e80001e47983 */ /* 0x000f280000300800 */
[----:B------:R-:W4:Y:S04]  /*12590*/  LDL.LU R229, [R1+0xe4] ;  /* 0x0000e40001e57983 */ /* 0x000f280000300800 */
[----:B------:R-:W4:Y:S04]  /*125a0*/  LDL.LU R231, [R1+0xe0] ;  /* 0x0000e00001e77983 */ /* 0x000f280000300800 */
[----:B------:R-:W4:Y:S04]  /*125b0*/  LDL.LU R233, [R1+0xdc] ;  /* 0x0000dc0001e97983 */ /* 0x000f280000300800 */
[----:B------:R-:W4:Y:S01]  /*125c0*/  LDL.LU R234, [R1+0xd8] ;  /* 0x0000d80001ea7983 */ /* 0x000f220000300800 */
[----:B------:R-:W1:Y:S01]  /*125d0*/  S2R R3, SR_TID.X ;  /* 0x0000000000037919 */ /* 0x000e620000002100 */
[----:B------:R-:W-:Y:S01]  /*125e0*/  IMAD R158, R200, 0x80, R4 ;  /* 0x00000080c89e7824 */ /* 0x000fe200078e0204 */
[----:B------:R-:W-:Y:S01]  /*125f0*/  LEA.HI.X.SX32 R0, R0, UR9, 0x1, P0 ;  /* 0x0000000900007c11 */ /* 0x000fe200080f0eff */
[----:B------:R-:W-:Y:S01]  /*12600*/  IMAD R197, R198, 0x2, R195 ;  /* 0x00000002c6c57824 */ /* 0x000fe200078e02c3 */
[----:B------:R-:W4:Y:S01]  /*12610*/  LDL.LU R169, [R1+0xd4] ;  /* 0x0000d40001a97983 */ /* 0x000f220000300800 */
[----:B0-----:R-:W-:-:S03]  /*12620*/  IMAD R5, RZ, RZ, -UR7 ;  /* 0x80000007ff057e24 */ /* 0x001fc6000f8e02ff */
[----:B------:R-:W4:Y:S01]  /*12630*/  LDL.LU R173, [R1+0xd0] ;  /* 0x0000d00001ad7983 */ /* 0x000f220000300800 */
[----:B------:R-:W-:-:S03]  /*12640*/  IMAD R200, R5, 0x2, R197 ;  /* 0x0000000205c87824 */ /* 0x000fc600078e02c5 */
[----:B------:R-:W4:Y:S04]  /*12650*/  LDL.LU R175, [R1+0xcc] ;  /* 0x0000cc0001af7983 */ /* 0x000f280000300800 */
[----:B------:R-:W4:Y:S04]  /*12660*/  LDL.LU R179, [R1+0xc8] ;  /* 0x0000c80001b37983 */ /* 0x000f280000300800 */
[----:B------:R-:W4:Y:S01]  /*12670*/  LDL.LU R182, [R1+0xc4] ;  /* 0x0000c40001b67983 */ /* 0x000f220000300800 */
[----:B-1----:R-:W-:-:S04]  /*12680*/  SHF.R.U32.HI R3, RZ, 0x7, R3 ;  /* 0x00000007ff037819 */ /* 0x002fc80000011603 */
[----:B------:R-:W-:Y:S01]  /*12690*/  SGXT.U32 R3, R3, 0x1 ;  /* 0x000000010303781a */ /* 0x000fe20000000000 */
[----:B------:R-:W-:Y:S03]  /*126a0*/  STL [R1+0x1138], R0 ;  /* 0x0011380001007387 */ /* 0x000fe60000100800 */
[----:B------:R-:W-:Y:S01]  /*126b0*/  LOP3.LUT R158, R158, R3, RZ, 0xfc, !PT ;  /* 0x000000039e9e7212 */ /* 0x000fe200078efcff */
[----:B------:R-:W-:Y:S04]  /*126c0*/  STL [R1+0x113c], R197 ;  /* 0x00113cc501007387 */ /* 0x000fe80000100800 */
[----:B------:R-:W-:Y:S04]  /*126d0*/  STL [R1+0x1140], R158 ;  /* 0x0011409e01007387 */ /* 0x000fe80000100800 */
[----:B------:R0:W-:Y:S04]  /*126e0*/  STL [R1+0x1144], R200 ;  /* 0x001144c801007387 */ /* 0x0001e80000100800 */
        /* <DEDUP_REMOVED lines=18> */
[----:B------:R-:W4:Y:S01]  /*12810*/  LDL.LU R8, [R1+0x78] ;  /* 0x0000780001087983 */ /* 0x000f220000300800 */
[----:B--2---:R-:W-:-:S03]  /*12820*/  IMAD R132, R225, UR4, RZ ;  /* 0x00000004e1847c24 */ /* 0x004fc6000f8e02ff */
[----:B------:R-:W2:Y:S01]  /*12830*/  LDL.LU R225, [R1+0x74] ;  /* 0x0000740001e17983 */ /* 0x000ea20000300800 */
[----:B---3--:R-:W-:-:S03]  /*12840*/  IMAD R130, R226, UR4, RZ ;  /* 0x00000004e2827c24 */ /* 0x008fc6000f8e02ff */
[----:B------:R-:W3:Y:S01]  /*12850*/  LDL.LU R226, [R1+0x70] ;  /* 0x0000700001e27983 */ /* 0x000ee20000300800 */
[----:B----4-:R-:W-:-:S03]  /*12860*/  IMAD R127, R228, UR4, RZ ;  /* 0x00000004e47f7c24 */ /* 0x010fc6000f8e02ff */
[----:B------:R-:W4:Y:S01]  /*12870*/  LDL.LU R228, [R1+0x6c] ;  /* 0x00006c0001e47983 */ /* 0x000f220000300800 */
[----:B------:R-:W-:-:S03]  /*12880*/  IMAD R124, R229, UR4, RZ ;  /* 0x00000004e57c7c24 */ /* 0x000fc6000f8e02ff */
        /* <DEDUP_REMOVED lines=17> */
[----:B------:R-:W-:Y:S02]  /*129a0*/  IMAD R198, R5, 0x2, R200 ;  /* 0x0000000205c67824 */ /* 0x000fe400078e02c8 */
[----:B------:R-:W-:Y:S02]  /*129b0*/  IMAD R29, R15, UR4, RZ ;  /* 0x000000040f1d7c24 */ /* 0x000fe4000f8e02ff */
[----:B------:R-:W-:Y:S02]  /*129c0*/  IMAD R15, R7, UR4, RZ ;  /* 0x00000004070f7c24 */ /* 0x000fe4000f8e02ff */
[----:B------:R-:W-:Y:S02]  /*129d0*/  IMAD R14, R8, UR4, RZ ;  /* 0x00000004080e7c24 */ /* 0x000fe4000f8e02ff */
[----:B--2---:R-:W-:Y:S02]  /*129e0*/  IMAD R13, R225, UR4, RZ ;  /* 0x00000004e10d7c24 */ /* 0x004fe4000f8e02ff */
        /* <DEDUP_REMOVED lines=12> */
[----:B------:R-:W4:Y:S04]  /*12ab0*/  LDL.LU R234, [R1+0x38] ;  /* 0x0000380001ea7983 */ /* 0x000f280000300800 */
[----:B0-----:R-:W4:Y:S04]  /*12ac0*/  LDL.LU R200, [R1+0x34] ;  /* 0x0000340001c87983 */ /* 0x001f280000300800 */
        /* <DEDUP_REMOVED lines=8> */
[----:B------:R-:W4:Y:S01]  /*12b50*/  LDL.LU R4, [R1] ;  /* 0x0000000001047983 */ /* 0x000f220000300800 */
[----:B------:R-:W-:-:S02]  /*12b60*/  IMAD R163, R163, UR4, RZ ;  /* 0x00000004a3a37c24 */ /* 0x000fc4000f8e02ff */
[----:B------:R-:W-:Y:S02]  /*12b70*/  IMAD R162, R162, UR4, RZ ;  /* 0x00000004a2a27c24 */ /* 0x000fe4000f8e02ff */
[----:B------:R-:W-:Y:S02]  /*12b80*/  IMAD R161, R161, UR4, RZ ;  /* 0x00000004a1a17c24 */ /* 0x000fe4000f8e02ff */
[----:B------:R-:W-:Y:S02]  /*12b90*/  IMAD R160, R160, UR4, RZ ;  /* 0x00000004a0a07c24 */ /* 0x000fe4000f8e02ff */
[----:B------:R-:W-:Y:S02]  /*12ba0*/  IMAD R159, R159, UR4, RZ ;  /* 0x000000049f9f7c24 */ /* 0x000fe4000f8e02ff */
[----:B------:R-:W-:Y:S02]  /*12bb0*/  IMAD R157, R157, UR4, RZ ;  /* 0x000000049d9d7c24 */ /* 0x000fe4000f8e02ff */
[----:B------:R-:W-:-:S02]  /*12bc0*/  IMAD R156, R156, UR4, RZ ;  /* 0x000000049c9c7c24 */ /* 0x000fc4000f8e02ff */
[----:B--2---:R-:W-:Y:S02]  /*12bd0*/  IMAD R225, R225, UR4, RZ ;  /* 0x00000004e1e17c24 */ /* 0x004fe4000f8e02ff */
[----:B---3--:R-:W-:-:S03]  /*12be0*/  IMAD R226, R226, UR4, RZ ;  /* 0x00000004e2e27c24 */ /* 0x008fc6000f8e02ff */
[----:B------:R0:W-:Y:S01]  /*12bf0*/  STL [R1+0x8], R225 ;  /* 0x000008e101007387 */ /* 0x0001e20000100800 */
[----:B----4-:R-:W-:Y:S02]  /*12c00*/  IMAD R228, R228, UR4, RZ ;  /* 0x00000004e4e47c24 */ /* 0x010fe4000f8e02ff */
[----:B------:R-:W-:Y:S01]  /*12c10*/  IMAD R229, R229, UR4, RZ ;  /* 0x00000004e5e57c24 */ /* 0x000fe2000f8e02ff */
[----:B0-----:R-:W2:Y:S01]  /*12c20*/  LDL.LU R225, [R1+0x1164] ;  /* 0x0011640001e17983 */ /* 0x001ea20000300800 */
[----:B------:R-:W-:-:S03]  /*12c30*/  IMAD R231, R231, UR4, RZ ;  /* 0x00000004e7e77c24 */ /* 0x000fc6000f8e02ff */
[----:B------:R0:W-:Y:S01]  /*12c40*/  STL [R1+0xc], R226 ;  /* 0x00000ce201007387 */ /* 0x0001e20000100800 */
[----:B------:R-:W-:Y:S02]  /*12c50*/  IMAD R233, R233, UR4, RZ ;  /* 0x00000004e9e97c24 */ /* 0x000fe4000f8e02ff */
[----:B------:R-:W-:Y:S01]  /*12c60*/  IMAD R234, R234, UR4, RZ ;  /* 0x00000004eaea7c24 */ /* 0x000fe2000f8e02ff */
[----:B0-----:R-:W3:Y:S04]  /*12c70*/  LDL.LU R226, [R1+0x1160] ;  /* 0x0011600001e27983 */ /* 0x001ee80000300800 */
[----:B------:R0:W-:Y:S01]  /*12c80*/  STL [R1+0x20], R228 ;  /* 0x000020e401007387 */ /* 0x0001e20000100800 */
[----:B------:R-:W-:-:S03]  /*12c90*/  IMAD R200, R200, UR4, RZ ;  /* 0x00000004c8c87c24 */ /* 0x000fc6000f8e02ff */
        /* <DEDUP_REMOVED lines=8> */
[----:B0-----:R-:W2:Y:S04]  /*12d20*/  LDL.LU R234, [R1+0x114c] ;  /* 0x00114c0001ea7983 */ /* 0x001ea80000300800 */
[----:B------:R0:W-:Y:S02]  /*12d30*/  STL [R1+0x34], R200 ;  /* 0x000034c801007387 */ /* 0x0001e40000100800 */
[----:B0-----:R-:W-:-:S02]  /*12d40*/  IMAD R200, R3, UR4, RZ ;  /* 0x0000000403c87c24 */ /* 0x001fc4000f8e02ff */
[----:B------:R-:W-:Y:S01]  /*12d50*/  IMAD R3, R5, 0x2, R198 ;  /* 0x0000000205037824 */ /* 0x000fe200078e02c6 */
[----:B------:R-:W-:-:S05]  /*12d60*/  IADD3 R5, P1, R163, R6, RZ ;  /* 0x00000006a3057210 */ /* 0x000fca0007f3e0ff */
[----:B------:R0:W-:Y:S02]  /*12d70*/  STL [R1+0x204], R5 ;  /* 0x0002040501007387 */ /* 0x0001e40000100800 */
[----:B0-----:R-:W-:-:S05]  /*12d80*/  IADD3 R5, P2, R162, R6, RZ ;  /* 0x00000006a2057210 */ /* 0x001fca0007f5e0ff */
        /* <DEDUP_REMOVED lines=10> */
[----:B------:R0:W-:Y:S04]  /*12e30*/  STL [R1+0x234], R5 ;  /* 0x0002340501007387 */ /* 0x0001e80000100800 */
[----:B0-----:R-:W3:Y:S01]  /*12e40*/  LDL.LU R5, [R1+0x1148] ;  /* 0x0011480001057983 */ /* 0x001ee20000300800 */
[----:B------:R-:W-:Y:S02]  /*12e50*/  IMAD R155, R155, UR4, RZ ;  /* 0x000000049b9b7c24 */ /* 0x000fe4000f8e02ff */
[----:B------:R-:W-:Y:S02]  /*12e60*/  IMAD R154, R154, UR4, RZ ;  /* 0x000000049a9a7c24 */ /* 0x000fe4000f8e02ff */
[----:B------:R-:W-:Y:S02]  /*12e70*/  IMAD R153, R153, UR4, RZ ;  /* 0x0000000499997c24 */ /* 0x000fe4000f8e02ff */
[----:B------:R-:W-:-:S02]  /*12e80*/  IMAD R151, R151, UR4, RZ ;  /* 0x0000000497977c24 */ /* 0x000fc4000f8e02ff */
[----:B------:R-:W-:Y:S02]  /*12e90*/  IMAD R148, R148, UR4, RZ ;  /* 0x0000000494947c24 */ /* 0x000fe4000f8e02ff */
[----:B------:R-:W-:Y:S02]  /*12ea0*/  IMAD R145, R145, UR4, RZ ;  /* 0x0000000491917c24 */ /* 0x000fe4000f8e02ff */
        /* <DEDUP_REMOVED lines=29> */
[----:B------:R-:W-:Y:S01]  /*13080*/  IMAD R208, R208, UR4, RZ ;  /* 0x00000004d0d07c24 */ /* 0x000fe2000f8e02ff */
[-C--:B---3--:R-:W-:Y:S02]  /*13090*/  LEA.HI.X.SX32 R163, R163, R5.reuse, 0x1, P1 ;  /* 0x00000005a3a37211 */ /* 0x088fe400008f0eff */
[----:B------:R-:W-:-:S03]  /*130a0*/  LEA.HI.X.SX32 R162, R162, R5, 0x1, P2 ;  /* 0x00000005a2a27211 */ /* 0x000fc600010f0eff */
[----:B------:R0:W-:Y:S02]  /*130b0*/  STL [R1+0x200], R163 ;  /* 0x000200a301007387 */ /* 0x0001e40000100800 */
[----:B0-----:R-:W-:-:S05]  /*130c0*/  IADD3 R163, P1, R155, R6, RZ ;  /* 0x000000069ba37210 */ /* 0x001fca0007f3e0ff */
[----:B------:R0:W-:Y:S04]  /*130d0*/  STL [R1+0x23c], R163 ;  /* 0x00023ca301007387 */ /* 0x0001e80000100800 */
[----:B------:R1:W-:Y:S01]  /*130e0*/  STL [R1+0x208], R162 ;  /* 0x000208a201007387 */ /* 0x0003e20000100800 */
[----:B0-----:R-:W-:Y:S02]  /*130f0*/  IADD3 R163, P2, R154, R6, RZ ;  /* 0x000000069aa37210 */ /* 0x001fe40007f5e0ff */
[----:B-1----:R-:W-:-:S03]  /*13100*/  LEA.HI.X.SX32 R162, R161, R5, 0x1, P3 ;  /* 0x00000005a1a27211 */ /* 0x002fc600018f0eff */
[----:B------:R0:W-:Y:S01]  /*13110*/  STL [R1+0x244], R163 ;  /* 0x000244a301007387 */ /* 0x0001e20000100800 */
[----:B------:R-:W-:-:S03]  /*13120*/  LEA.HI.X.SX32 R161, R160, R5, 0x1, P4 ;  /* 0x00000005a0a17211 */ /* 0x000fc600020f0eff */
[----:B------:R1:W-:Y:S01]  /*13130*/  STL [R1+0x210], R162 ;  /* 0x000210a201007387 */ /* 0x0003e20000100800 */
[----:B------:R-:W-:Y:S02]  /*13140*/  LEA.HI.X.SX32 R160, R159, R5, 0x1, P5 ;  /* 0x000000059fa07211 */ /* 0x000fe400028f0eff */
[-C--:B0-----:R-:W-:Y:S02]  /*13150*/  IADD3 R163, P3, R153, R6.reuse, RZ ;  /* 0x0000000699a37210 */ /* 0x081fe40007f7e0ff */
[----:B-1----:R-:W-:-:S03]  /*13160*/  IADD3 R162, P4, R151, R6, RZ ;  /* 0x0000000697a27210 */ /* 0x002fc60007f9e0ff */
[----:B------:R-:W-:Y:S01]  /*13170*/  STL [R1+0x24c], R163 ;  /* 0x00024ca301007387 */ /* 0x000fe20000100800 */
[----:B------:R-:W-:-:S03]  /*13180*/  LEA.HI.X.SX32 R159, R157, R5, 0x1, P6 ;  /* 0x000000059d9f7211 */ /* 0x000fc600030f0eff */
[----:B------:R0:W-:Y:S01]  /*13190*/  STL [R1+0x218], R161 ;  /* 0x000218a101007387 */ /* 0x0001e20000100800 */
[----:B------:R-:W-:-:S03]  /*131a0*/  LEA.HI.X.SX32 R157, R156, R5, 0x1, P0 ;  /* 0x000000059c9d7211 */ /* 0x000fc600000f0eff */
[----:B------:R-:W-:Y:S04]  /*131b0*/  STL [R1+0x254], R162 ;  /* 0x000254a201007387 */ /* 0x000fe80000100800 */
[----:B------:R1:W-:Y:S01]  /*131c0*/  STL [R1+0x220], R160 ;  /* 0x000220a001007387 */ /* 0x0003e20000100800 */
[----:B0-----:R-:W-:Y:S02]  /*131d0*/  IADD3 R161, P5, R148, R6, RZ ;  /* 0x0000000694a17210 */ /* 0x001fe40007fbe0ff */
[----:B------:R-:W-:-:S03]  /*131e0*/  LEA.HI.X.SX32 R156, R155, R5, 0x1, P1 ;  /* 0x000000059b9c7211 */ /* 0x000fc600008f0eff */
[----:B------:R-:W-:Y:S01]  /*131f0*/  STL [R1+0x25c], R161 ;  /* 0x00025ca101007387 */ /* 0x000fe20000100800 */
[----:B-1----:R-:W-:-:S03]  /*13200*/  IADD3 R160, P6, R145, R6, RZ ;  /* 0x0000000691a07210 */ /* 0x002fc60007fde0ff */
        /* <DEDUP_REMOVED lines=184> */
[----:B------:R0:W-:Y:S04]  /*13d90*/  STL [R1+0x3a4], R10 ;  /* 0x0003a40a01007387 */ /* 0x0001e80000100800 */
[----:B------:R-:W-:Y:S01]  /*13da0*/  STL [R1+0x3e0], R11 ;  /* 0x0003e00b01007387 */ /* 0x000fe20000100800 */
[----:B------:R-:W-:-:S03]  /*13db0*/  LEA.HI.X.SX32 R7, R169, R5, 0x1, P6 ;  /* 0x00000005a9077211 */ /* 0x000fc600030f0eff */
[----:B------:R1:W-:Y:S01]  /*13dc0*/  STL [R1+0x3ac], R9 ;  /* 0x0003ac0901007387 */ /* 0x0003e20000100800 */
[----:B0-----:R-:W-:-:S05]  /*13dd0*/  IADD3 R10, P4, R185, R6, RZ ;  /* 0x00000006b90a7210 */ /* 0x001fca0007f9e0ff */
[----:B------:R-:W-:Y:S01]  /*13de0*/  STL [R1+0x3e8], R10 ;  /* 0x0003e80a01007387 */ /* 0x000fe20000100800 */
[----:B-1----:R-:W-:-:S03]  /*13df0*/  IADD3 R9, P5, R188, R6, RZ ;  /* 0x00000006bc097210 */ /* 0x002fc60007fbe0ff */
[----:B------:R0:W-:Y:S04]  /*13e00*/  STL [R1+0x3b4], R8 ;  /* 0x0003b40801007387 */ /* 0x0001e80000100800 */
[----:B------:R-:W-:Y:S04]  /*13e10*/  STL [R1+0x3f0], R9 ;  /* 0x0003f00901007387 */ /* 0x000fe80000100800 */
[----:B------:R-:W3:Y:S01]  /*13e20*/  LDL.LU R155, [R1+0x8] ;  /* 0x00000800019b7983 */ /* 0x000ee20000300800 */
[----:B0-----:R-:W-:-:S03]  /*13e30*/  IADD3 R8, P6, R191, R6, RZ ;  /* 0x00000006bf087210 */ /* 0x001fc60007fde0ff */
[----:B------:R0:W-:Y:S04]  /*13e40*/  STL [R1+0x3bc], R7 ;  /* 0x0003bc0701007387 */ /* 0x0001e80000100800 */
[----:B------:R1:W-:Y:S04]  /*13e50*/  STL [R1+0x3f8], R8 ;  /* 0x0003f80801007387 */ /* 0x0003e80000100800 */
[----:B------:R-:W3:Y:S01]  /*13e60*/  LDL.LU R156, [R1+0xc] ;  /* 0x00000c00019c7983 */ /* 0x000ee20000300800 */
[----:B0-----:R-:W-:Y:S02]  /*13e70*/  LEA.HI.X.SX32 R7, R173, R5, 0x1, P0 ;  /* 0x00000005ad077211 */ /* 0x001fe400000f0eff */
[----:B-1----:R-:W-:-:S03]  /*13e80*/  IADD3 R8, P0, R202, R6, RZ ;  /* 0x00000006ca087210 */ /* 0x002fc60007f1e0ff */
[----:B------:R0:W-:Y:S04]  /*13e90*/  STL [R1+0x3c4], R7 ;  /* 0x0003c40701007387 */ /* 0x0001e80000100800 */
[----:B------:R-:W3:Y:S04]  /*13ea0*/  LDL.LU R157, [R1+0x20] ;  /* 0x00002000019d7983 */ /* 0x000ee80000300800 */
[----:B------:R1:W-:Y:S01]  /*13eb0*/  STL [R1+0x400], R8 ;  /* 0x0004000801007387 */ /* 0x0003e20000100800 */
[----:B0-----:R-:W-:-:S03]  /*13ec0*/  LEA.HI.X.SX32 R7, R175, R5, 0x1, P1 ;  /* 0x00000005af077211 */ /* 0x001fc600008f0eff */
[----:B------:R-:W3:Y:S04]  /*13ed0*/  LDL.LU R159, [R1+0x2c] ;  /* 0x00002c00019f7983 */ /* 0x000ee80000300800 */
[----:B------:R0:W-:Y:S01]  /*13ee0*/  STL [R1+0x3cc], R7 ;  /* 0x0003cc0701007387 */ /* 0x0001e20000100800 */
[----:B-1----:R-:W-:-:S03]  /*13ef0*/  IADD3 R8, P1, R205, R6, RZ ;  /* 0x00000006cd087210 */ /* 0x002fc60007f3e0ff */
[----:B------:R-:W3:Y:S04]  /*13f00*/  LDL.LU R160, [R1+0x3c] ;  /* 0x00003c0001a07983 */ /* 0x000ee80000300800 */
[----:B------:R1:W-:Y:S01]  /*13f10*/  STL [R1+0x408], R8 ;  /* 0x0004080801007387 */ /* 0x0003e20000100800 */
[----:B0-----:R-:W-:-:S03]  /*13f20*/  LEA.HI.X.SX32 R7, R179, R5, 0x1, P2 ;  /* 0x00000005b3077211 */ /* 0x001fc600010f0eff */
[----:B------:R-:W3:Y:S04]  /*13f30*/  LDL.LU R161, [R1+0x40] ;  /* 0x0000400001a17983 */ /* 0x000ee80000300800 */
[----:B------:R0:W-:Y:S01]  /*13f40*/  STL [R1+0x3d4], R7 ;  /* 0x0003d40701007387 */ /* 0x0001e20000100800 */
[----:B-1----:R-:W-:-:S03]  /*13f50*/  IADD3 R8, P2, R208, R6, RZ ;  /* 0x00000006d0087210 */ /* 0x002fc60007f5e0ff */
[----:B------:R-:W3:Y:S04]  /*13f60*/  LDL.LU R162, [R1+0x38] ;  /* 0x0000380001a27983 */ /* 0x000ee80000300800 */
[----:B------:R1:W-:Y:S04]  /*13f70*/  STL [R1+0x410], R8 ;  /* 0x0004100801007387 */ /* 0x0003e80000100800 */
[----:B------:R-:W3:Y:S01]  /*13f80*/  LDL.LU R163, [R1+0x34] ;  /* 0x0000340001a37983 */ /* 0x000ee20000300800 */
[----:B------:R-:W-:Y:S01]  /*13f90*/  IMAD R212, R212, UR4, RZ ;  /* 0x00000004d4d47c24 */ /* 0x000fe2000f8e02ff */
[-C--:B0-----:R-:W-:Y:S01]  /*13fa0*/  LEA.HI.X.SX32 R7, R182, R5.reuse, 0x1, P3 ;  /* 0x00000005b6077211 */ /* 0x081fe200018f0eff */
[----:B------:R-:W-:Y:S01]  /*13fb0*/  IMAD R214, R214, UR4, RZ ;  /* 0x00000004d6d67c24 */ /* 0x000fe2000f8e02ff */
[----:B------:R-:W-:-:S02]  /*13fc0*/  LEA.HI.X.SX32 R9, R185, R5, 0x1, P4 ;  /* 0x00000005b9097211 */ /* 0x000fc400020f0eff */
[----:B-1----:R-:W-:Y:S01]  /*13fd0*/  IADD3 R8, P3, R212, R6, RZ ;  /* 0x00000006d4087210 */ /* 0x002fe20007f7e0ff */
[----:B------:R-:W-:Y:S01]  /*13fe0*/  IMAD R218, R218, UR4, RZ ;  /* 0x00000004dada7c24 */ /* 0x000fe2000f8e02ff */
[----:B------:R0:W-:Y:S01]  /*13ff0*/  STL [R1+0x3dc], R7 ;  /* 0x0003dc0701007387 */ /* 0x0001e20000100800 */
[----:B------:R-:W-:-:S03]  /*14000*/  IMAD R221, R221, UR4, RZ ;  /* 0x00000004dddd7c24 */ /* 0x000fc6000f8e02ff */
[----:B------:R1:W-:Y:S01]  /*14010*/  STL [R1+0x418], R8 ;  /* 0x0004180801007387 */ /* 0x0003e20000100800 */
[----:B0-----:R-:W-:-:S03]  /*14020*/  IADD3 R7, P4, R214, R6, RZ ;  /* 0x00000006d6077210 */ /* 0x001fc60007f9e0ff */
[----:B------:R0:W-:Y:S01]  /*14030*/  STL [R1+0x3e4], R9 ;  /* 0x0003e40901007387 */ /* 0x0001e20000100800 */
[----:B-1----:R-:W-:-:S03]  /*14040*/  LEA.HI.X.SX32 R8, R188, R5, 0x1, P5 ;  /* 0x00000005bc087211 */ /* 0x002fc600028f0eff */
[----:B------:R1:W-:Y:S01]  /*14050*/  STL [R1+0x420], R7 ;  /* 0x0004200701007387 */ /* 0x0003e20000100800 */
[----:B------:R-:W-:Y:S01]  /*14060*/  IMAD R224, R224, UR4, RZ ;  /* 0x00000004e0e07c24 */ /* 0x000fe2000f8e02ff */
[----:B0-----:R-:W-:Y:S02]  /*14070*/  IADD3 R9, P5, R218, R6, RZ ;  /* 0x00000006da097210 */ /* 0x001fe40007fbe0ff */
[----:B------:R0:W-:Y:S01]  /*14080*/  STL [R1+0x3ec], R8 ;  /* 0x0003ec0801007387 */ /* 0x0001e20000100800 */
[----:B-1----:R-:W-:-:S03]  /*14090*/  LEA.HI.X.SX32 R7, R191, R5, 0x1, P6 ;  /* 0x00000005bf077211 */ /* 0x002fc600030f0eff */
[----:B------:R1:W-:Y:S01]  /*140a0*/  STL [R1+0x428], R9 ;  /* 0x0004280901007387 */ /* 0x0003e20000100800 */
[----:B------:R-:W-:-:S03]  /*140b0*/  IMAD R227, R227, UR4, RZ ;  /* 0x00000004e3e37c24 */ /* 0x000fc6000f8e02ff */
[----:B------:R4:W-:Y:S01]  /*140c0*/  STL [R1+0x3f4], R7 ;  /* 0x0003f40701007387 */ /* 0x0009e20000100800 */
[----:B0-----:R-:W-:Y:S02]  /*140d0*/  IADD3 R8, P6, R221, R6, RZ ;  /* 0x00000006dd087210 */ /* 0x001fe40007fde0ff */
[----:B-1----:R-:W-:-:S03]  /*140e0*/  LEA.HI.X.SX32 R9, R202, R5, 0x1, P0 ;  /* 0x00000005ca097211 */ /* 0x002fc600000f0eff */
[----:B------:R0:W-:Y:S01]  /*140f0*/  STL [R1+0x430], R8 ;  /* 0x0004300801007387 */ /* 0x0001e20000100800 */
[----:B----4-:R-:W-:-:S03]  /*14100*/  IADD3 R7, P0, R224, R6, RZ ;  /* 0x00000006e0077210 */ /* 0x010fc60007f1e0ff */
[----:B------:R1:W-:Y:S01]  /*14110*/  STL [R1+0x3fc], R9 ;  /* 0x0003fc0901007387 */ /* 0x0003e20000100800 */
[----:B------:R-:W-:-:S03]  /*14120*/  IMAD R230, R230, UR4, RZ ;  /* 0x00000004e6e67c24 */ /* 0x000fc6000f8e02ff */
[----:B------:R4:W-:Y:S01]  /*14130*/  STL [R1+0x438], R7 ;  /* 0x0004380701007387 */ /* 0x0009e20000100800 */
[----:B0-----:R-:W-:Y:S01]  /*14140*/  LEA.HI.X.SX32 R8, R205, R5, 0x1, P1 ;  /* 0x00000005cd087211 */ /* 0x001fe200008f0eff */
[----:B------:R-:W-:Y:S01]  /*14150*/  IMAD R251, R251, UR4, RZ ;  /* 0x00000004fbfb7c24 */ /* 0x000fe2000f8e02ff */
[----:B-1----:R-:W-:-:S03]  /*14160*/  IADD3 R9, P1, R227, R6, RZ ;  /* 0x00000006e3097210 */ /* 0x002fc60007f3e0ff */
[----:B------:R0:W-:Y:S01]  /*14170*/  STL [R1+0x404], R8 ;  /* 0x0004040801007387 */ /* 0x0001e20000100800 */
[----:B----4-:R-:W-:-:S03]  /*14180*/  LEA.HI.X.SX32 R7, R208, R5, 0x1, P2 ;  /* 0x00000005d0077211 */ /* 0x010fc600010f0eff */
[----:B------:R1:W-:Y:S04]  /*14190*/  STL [R1+0x440], R9 ;  /* 0x0004400901007387 */ /* 0x0003e80000100800 */
[----:B------:R4:W-:Y:S01]  /*141a0*/  STL [R1+0x40c], R7 ;  /* 0x00040c0701007387 */ /* 0x0009e20000100800 */
[----:B0-----:R-:W-:Y:S02]  /*141b0*/  IADD3 R8, P2, R230, R6, RZ ;  /* 0x00000006e6087210 */ /* 0x001fe40007f5e0ff */
[----:B-1----:R-:W-:-:S03]  /*141c0*/  LEA.HI.X.SX32 R9, R212, R5, 0x1, P3 ;  /* 0x00000005d4097211 */ /* 0x002fc600018f0eff */
[----:B------:R0:W-:Y:S01]  /*141d0*/  STL [R1+0x448], R8 ;  /* 0x0004480801007387 */ /* 0x0001e20000100800 */
[----:B----4-:R-:W-:-:S03]  /*141e0*/  IADD3 R7, P3, R251, R6, RZ ;  /* 0x00000006fb077210 */ /* 0x010fc60007f7e0ff */
[----:B------:R-:W-:Y:S04]  /*141f0*/  STL [R1+0x414], R9 ;  /* 0x0004140901007387 */ /* 0x000fe80000100800 */
[----:B------:R1:W-:Y:S01]  /*14200*/  STL [R1+0x450], R7 ;  /* 0x0004500701007387 */ /* 0x0003e20000100800 */
[----:B0-----:R-:W-:-:S05]  /*14210*/  LEA.HI.X.SX32 R8, R214, R5, 0x1, P4 ;  /* 0x00000005d6087211 */ /* 0x001fca00020f0eff */
[----:B------:R0:W-:Y:S01]  /*14220*/  STL [R1+0x41c], R8 ;  /* 0x00041c0801007387 */ /* 0x0001e20000100800 */
[----:B-1----:R-:W-:Y:S01]  /*14230*/  LEA.HI.X.SX32 R7, R218, R5, 0x1, P5 ;  /* 0x00000005da077211 */ /* 0x002fe200028f0eff */
        /* <DEDUP_REMOVED lines=8> */
[----:B--2---:R-:W-:Y:S02]  /*142c0*/  IMAD R234, R234, UR4, RZ ;  /* 0x00000004eaea7c24 */ /* 0x004fe4000f8e02ff */
[----:B------:R-:W-:Y:S02]  /*142d0*/  IMAD R233, R233, UR4, RZ ;  /* 0x00000004e9e97c24 */ /* 0x000fe4000f8e02ff */
[----:B------:R-:W-:-:S02]  /*142e0*/  IMAD R231, R231, UR4, RZ ;  /* 0x00000004e7e77c24 */ /* 0x000fc4000f8e02ff */
[----:B------:R-:W-:Y:S02]  /*142f0*/  IMAD R229, R229, UR4, RZ ;  /* 0x00000004e5e57c24 */ /* 0x000fe4000f8e02ff */
[----:B------:R-:W-:Y:S02]  /*14300*/  IMAD R228, R228, UR4, RZ ;  /* 0x00000004e4e47c24 */ /* 0x000fe4000f8e02ff */
[----:B------:R-:W-:Y:S02]  /*14310*/  IMAD R226, R226, UR4, RZ ;  /* 0x00000004e2e27c24 */ /* 0x000fe4000f8e02ff */
[----:B------:R-:W-:Y:S02]  /*14320*/  IMAD R225, R225, UR4, RZ ;  /* 0x00000004e1e17c24 */ /* 0x000fe4000f8e02ff */
[----:B------:R-:W-:Y:S02]  /*14330*/  IMAD R223, R223, UR4, RZ ;  /* 0x00000004dfdf7c24 */ /* 0x000fe4000f8e02ff */
[----:B------:R-:W-:Y:S01]  /*14340*/  IMAD R222, R222, UR4, RZ ;  /* 0x00000004dede7c24 */ /* 0x000fe2000f8e02ff */
[----:B---3--:R-:W-:-:S05]  /*14350*/  IADD3 R9, P4, R155, R6, RZ ;  /* 0x000000069b097210 */ /* 0x008fca0007f9e0ff */
[----:B------:R1:W-:Y:S04]  /*14360*/  STL [R1+0x458], R9 ;  /* 0x0004580901007387 */ /* 0x0003e80000100800 */
[----:B------:R2:W-:Y:S01]  /*14370*/  STL [R1+0x424], R7 ;  /* 0x0004240701007387 */ /* 0x0005e20000100800 */
[----:B0-----:R-:W-:Y:S02]  /*14380*/  IADD3 R8, P5, R156, R6, RZ ;  /* 0x000000069c087210 */ /* 0x001fe40007fbe0ff */
[----:B-1----:R-:W-:-:S03]  /*14390*/  LEA.HI.X.SX32 R9, R221, R5, 0x1, P6 ;  /* 0x00000005dd097211 */ /* 0x002fc600030f0eff */
[----:B------:R0:W-:Y:S01]  /*143a0*/  STL [R1+0x460], R8 ;  /* 0x0004600801007387 */ /* 0x0001e20000100800 */
[----:B--2---:R-:W-:-:S03]  /*143b0*/  IADD3 R7, P6, R157, R6, RZ ;  /* 0x000000069d077210 */ /* 0x004fc60007fde0ff */
[----:B------:R1:W-:Y:S01]  /*143c0*/  STL [R1+0x42c], R9 ;  /* 0x00042c0901007387 */ /* 0x0003e20000100800 */
[----:B0-----:R-:W-:-:S03]  /*143d0*/  LEA.HI.X.SX32 R8, R224, R5, 0x1, P0 ;  /* 0x00000005e0087211 */ /* 0x001fc600000f0eff */
[----:B------:R0:W-:Y:S01]  /*143e0*/  STL [R1+0x468], R7 ;  /* 0x0004680701007387 */ /* 0x0001e20000100800 */
[----:B-1----:R-:W-:-:S03]  /*143f0*/  IADD3 R9, P0, R159, R6, RZ ;  /* 0x000000069f097210 */ /* 0x002fc60007f1e0ff */
[----:B------:R1:W-:Y:S01]  /*14400*/  STL [R1+0x434], R8 ;  /* 0x0004340801007387 */ /* 0x0003e20000100800 */
[----:B0-----:R-:W-:-:S03]  /*14410*/  LEA.HI.X.SX32 R7, R227, R5, 0x1, P1 ;  /* 0x00000005e3077211 */ /* 0x001fc600008f0eff */
[----:B------:R0:W-:Y:S04]  /*14420*/  STL [R1+0x470], R9 ;  /* 0x0004700901007387 */ /* 0x0001e80000100800 */
[----:B------:R2:W-:Y:S01]  /*14430*/  STL [R1+0x43c], R7 ;  /* 0x00043c0701007387 */ /* 0x0005e20000100800 */
[----:B-1----:R-:W-:Y:S02]  /*14440*/  IADD3 R8, P1, R160, R6, RZ ;  /* 0x00000006a0087210 */ /* 0x002fe40007f3e0ff */
[----:B0-----:R-:W-:-:S03]  /*14450*/  LEA.HI.X.SX32 R9, R230, R5, 0x1, P2 ;  /* 0x00000005e6097211 */ /* 0x001fc600010f0eff */
[----:B------:R0:W-:Y:S01]  /*14460*/  STL [R1+0x478], R8 ;  /* 0x0004780801007387 */ /* 0x0001e20000100800 */
[----:B--2---:R-:W-:-:S03]  /*14470*/  IADD3 R7, P2, R161, R6, RZ ;  /* 0x00000006a1077210 */ /* 0x004fc60007f5e0ff */
[----:B------:R1:W-:Y:S04]  /*14480*/  STL [R1+0x444], R9 ;  /* 0x0004440901007387 */ /* 0x0003e80000100800 */
[----:B------:R2:W-:Y:S01]  /*14490*/  STL [R1+0x480], R7 ;  /* 0x0004800701007387 */ /* 0x0005e20000100800 */
[----:B0-----:R-:W-:Y:S02]  /*144a0*/  LEA.HI.X.SX32 R8, R251, R5, 0x1, P3 ;  /* 0x00000005fb087211 */ /* 0x001fe400018f0eff */
[----:B-1----:R-:W-:-:S03]  /*144b0*/  IADD3 R9, P3, R162, R6, RZ ;  /* 0x00000006a2097210 */ /* 0x002fc60007f7e0ff */
[----:B------:R0:W-:Y:S01]  /*144c0*/  STL [R1+0x44c], R8 ;  /* 0x00044c0801007387 */ /* 0x0001e20000100800 */
[----:B--2---:R-:W-:-:S03]  /*144d0*/  LEA.HI.X.SX32 R7, R155, R5, 0x1, P4 ;  /* 0x000000059b077211 */ /* 0x004fc600020f0eff */
[----:B------:R1:W-:Y:S04]  /*144e0*/  STL [R1+0x488], R9 ;  /* 0x0004880901007387 */ /* 0x0003e80000100800 */
[----:B------:R2:W-:Y:S01]  /*144f0*/  STL [R1+0x454], R7 ;  /* 0x0004540701007387 */ /* 0x0005e20000100800 */
[----:B0-----:R-:W-:Y:S02]  /*14500*/  IADD3 R8, P4, R163, R6, RZ ;  /* 0x00000006a3087210 */ /* 0x001fe40007f9e0ff */
[----:B-1----:R-:W-:-:S03]  /*14510*/  LEA.HI.X.SX32 R9, R156, R5, 0x1, P5 ;  /* 0x000000059c097211 */ /* 0x002fc600028f0eff */
        /* <DEDUP_REMOVED lines=28> */
[----:B------:R-:W2:Y:S04]  /*146e0*/  LDL.LU R200, [R1+0x1144] ;  /* 0x0011440001c87983 */ /* 0x000ea80000300800 */
[----:B------:R0:W-:Y:S01]  /*146f0*/  STL [R1+0x4c8], R7 ;  /* 0x0004c80701007387 */ /* 0x0001e20000100800 */
[----:B-1----:R-:W-:-:S03]  /*14700*/  LEA.HI.X.SX32 R9, R158, R5, 0x1, P6 ;  /* 0x000000059e097211 */ /* 0x002fc600030f0eff */
[----:B------:R1:W-:Y:S04]  /*14710*/  STL [R1+0x494], R8 ;  /* 0x0004940801007387 */ /* 0x0003e80000100800 */
[----:B------:R-:W3:Y:S01]  /*14720*/  LDL.LU R158, [R1+0x1140] ;  /* 0x00114000019e7983 */ /* 0x000ee20000300800 */
[----:B0-----:R-:W-:-:S05]  /*14730*/  IADD3 R7, P5, R193, R6, RZ ;  /* 0x00000006c1077210 */ /* 0x001fca0007fbe0ff */
[----:B------:R0:W-:Y:S01]  /*14740*/  STL [R1+0x4d0], R7 ;  /* 0x0004d00701007387 */ /* 0x0001e20000100800 */
[----:B-1----:R-:W-:-:S03]  /*14750*/  LEA.HI.X.SX32 R8, R197, R5, 0x1, P0 ;  /* 0x00000005c5087211 */ /* 0x002fc600000f0eff */
[----:B------:R1:W-:Y:S04]  /*14760*/  STL [R1+0x49c], R9 ;  /* 0x00049c0901007387 */ /* 0x0003e80000100800 */
[----:B------:R-:W4:Y:S01]  /*14770*/  LDL.LU R197, [R1+0x113c] ;  /* 0x00113c0001c57983 */ /* 0x000f220000300800 */
[----:B0-----:R-:W-:-:S05]  /*14780*/  IADD3 R7, P6, R4, R6, RZ ;  /* 0x0000000604077210 */ /* 0x001fca0007fde0ff */
[----:B------:R0:W-:Y:S01]  /*14790*/  STL [R1+0x4d8], R7 ;  /* 0x0004d80701007387 */ /* 0x0001e20000100800 */
[----:B-1----:R-:W-:-:S03]  /*147a0*/  LEA.HI.X.SX32 R9, R0, R5, 0x1, P1 ;  /* 0x0000000500097211 */ /* 0x002fc600008f0eff */
[----:B------:R1:W-:Y:S04]  /*147b0*/  STL [R1+0x4a4], R8 ;  /* 0x0004a40801007387 */ /* 0x0003e80000100800 */
[----:B------:R-:W2:Y:S01]  /*147c0*/  LDL.LU R0, [R1+0x1138] ;  /* 0x0011380001007983 */ /* 0x000ea20000300800 */
[----:B0-----:R-:W-:-:S05]  /*147d0*/  IADD3 R7, P0, R234, R6, RZ ;  /* 0x00000006ea077210 */ /* 0x001fca0007f1e0ff */
        /* <DEDUP_REMOVED lines=18> */
[----:B------:R-:W3:Y:S01]  /*14900*/  LDL.LU R193, [R1+0x1128] ;  /* 0x0011280001c17983 */ /* 0x000ee20000300800 */
[-C--:B0-----:R-:W-:Y:S02]  /*14910*/  IADD3 R7, P4, R228, R6.reuse, RZ ;  /* 0x00000006e4077210 */ /* 0x081fe40007f9e0ff */
[----:B-1----:R-:W-:-:S03]  /*14920*/  IADD3 R8, P5, R226, R6, RZ ;  /* 0x00000006e2087210 */ /* 0x002fc60007fbe0ff */
[----:B------:R0:W-:Y:S04]  /*14930*/  STL [R1+0x500], R7 ;  /* 0x0005000701007387 */ /* 0x0001e80000100800 */
[----:B------:R1:W-:Y:S01]  /*14940*/  STL [R1+0x4cc], R9 ;  /* 0x0004cc0901007387 */ /* 0x0003e20000100800 */
[----:B0-----:R-:W-:-:S03]  /*14950*/  LEA.HI.X.SX32 R7, R4, R5, 0x1, P6 ;  /* 0x0000000504077211 */ /* 0x001fc600030f0eff */
[----:B------:R-:W3:Y:S01]  /*14960*/  LDL.LU R4, [R1+0x1124] ;  /* 0x0011240001047983 */ /* 0x000ee20000300800 */
[----:B-1----:R-:W-:-:S03]  /*14970*/  IADD3 R9, P6, R225, R6, RZ ;  /* 0x00000006e1097210 */ /* 0x002fc60007fde0ff */
[----:B------:R0:W-:Y:S04]  /*14980*/  STL [R1+0x508], R8 ;  /* 0x0005080801007387 */ /* 0x0001e80000100800 */
[----:B------:R1:W-:Y:S01]  /*14990*/  STL [R1+0x4d4], R7 ;  /* 0x0004d40701007387 */ /* 0x0003e20000100800 */
[----:B------:R-:W-:Y:S01]  /*149a0*/  IMAD R220, R220, UR4, RZ ;  /* 0x00000004dcdc7c24 */ /* 0x000fe2000f8e02ff */
[----:B0-----:R-:W-:Y:S02]  /*149b0*/  LEA.HI.X.SX32 R8, R234, R5, 0x1, P0 ;  /* 0x00000005ea087211 */ /* 0x001fe400000f0eff */
[----:B------:R0:W-:Y:S01]  /*149c0*/  STL [R1+0x510], R9 ;  /* 0x0005100901007387 */ /* 0x0001e20000100800 */
[----:B-1----:R-:W-:-:S03]  /*149d0*/  IADD3 R7, P0, R223, R6, RZ ;  /* 0x00000006df077210 */ /* 0x002fc60007f1e0ff */
        /* <DEDUP_REMOVED lines=771> */
[----:B0-----:R-:W-:-:S03]  /*17a10*/  LEA.HI.X.SX32 R7, R237, R5, 0x1, P1 ;  /* 0x00000005ed077211 */ /* 0x001fc600008f0eff */
[----:B------:R0:W-:Y:S01]  /*17a20*/  STL [R1+0xbfc], R8 ;  /* 0x000bfc0801007387 */ /* 0x0001e20000100800 */
[----:B-1----:R-:W-:-:S03]  /*17a30*/  IADD3 R9, P1, R166, R6, RZ ;  /* 0x00000006a6097210 */ /* 0x002fc60007f3e0ff */
[----:B------:R1:W-:Y:S01]  /*17a40*/  STL [R1+0xbd4], R7 ;  /* 0x000bd40701007387 */ /* 0x0003e20000100800 */
[----:B0-----:R-:W-:-:S03]  /*17a50*/  LEA.HI.X.SX32 R8, R236, R5, 0x1, P2 ;  /* 0x00000005ec087211 */ /* 0x001fc600010f0eff */
[----:B------:R-:W-:Y:S01]  /*17a60*/  STL [R1+0xc00], R9 ;  /* 0x000c000901007387 */ /* 0x000fe20000100800 */
[----:B-1----:R-:W-:-:S03]  /*17a70*/  IADD3 R7, P2, R168, R6, RZ ;  /* 0x00000006a8077210 */ /* 0x002fc60007f5e0ff */
[----:B------:R-:W3:Y:S04]  /*17a80*/  LDL.LU R148, [R1+0x160] ;  /* 0x0001600001947983 */ /* 0x000ee80000300800 */
[----:B------:R-:W-:Y:S04]  /*17a90*/  STL [R1+0xbdc], R8 ;  /* 0x000bdc0801007387 */ /* 0x000fe80000100800 */
[----:B------:R-:W3:Y:S04]  /*17aa0*/  LDL.LU R151, [R1+0x164] ;  /* 0x0001640001977983 */ /* 0x000ee80000300800 */
[----:B------:R0:W-:Y:S01]  /*17ab0*/  STL [R1+0xc04], R7 ;  /* 0x000c040701007387 */ /* 0x0001e20000100800 */
[----:B------:R-:W-:-:S03]  /*17ac0*/  IMAD R167, R167, UR4, RZ ;  /* 0x00000004a7a77c24 */ /* 0x000fc6000f8e02ff */
[----:B------:R-:W3:Y:S04]  /*17ad0*/  LDL.LU R153, [R1+0x138] ;  /* 0x0001380001997983 */ /* 0x000ee80000300800 */
[----:B------:R-:W3:Y:S01]  /*17ae0*/  LDL.LU R154, [R1+0x13c] ;  /* 0x00013c00019a7983 */ /* 0x000ee20000300800 */
[----:B0-----:R-:W-:-:S03]  /*17af0*/  LEA.HI.X.SX32 R7, R235, R5, 0x1, P3 ;  /* 0x00000005eb077211 */ /* 0x001fc600018f0eff */
[----:B------:R-:W3:Y:S04]  /*17b00*/  LDL.LU R155, [R1+0x140] ;  /* 0x00014000019b7983 */ /* 0x000ee80000300800 */
[----:B------:R0:W-:Y:S01]  /*17b10*/  STL [R1+0xbe4], R7 ;  /* 0x000be40701007387 */ /* 0x0001e20000100800 */
[----:B------:R-:W-:Y:S01]  /*17b20*/  IMAD R252, R252, UR4, RZ ;  /* 0x00000004fcfc7c24 */ /* 0x000fe2000f8e02ff */
[----:B------:R-:W-:Y:S02]  /*17b30*/  LEA.HI.X.SX32 R8, R232, R5, 0x1, P4 ;  /* 0x00000005e8087211 */ /* 0x000fe400020f0eff */
[----:B------:R-:W3:Y:S01]  /*17b40*/  LDL.LU R156, [R1+0x144] ;  /* 0x00014400019c7983 */ /* 0x000ee20000300800 */
[----:B0-----:R-:W-:-:S05]  /*17b50*/  IADD3 R7, P3, R167, R6, RZ ;  /* 0x00000006a7077210 */ /* 0x001fca0007f7e0ff */
[----:B------:R0:W-:Y:S04]  /*17b60*/  STL [R1+0xc08], R7 ;  /* 0x000c080701007387 */ /* 0x0001e80000100800 */
[----:B------:R-:W3:Y:S01]  /*17b70*/  LDL.LU R157, [R1+0x148] ;  /* 0x00014800019d7983 */ /* 0x000ee20000300800 */
[----:B0-----:R-:W-:-:S03]  /*17b80*/  IADD3 R7, P4, R252, R6, RZ ;  /* 0x00000006fc077210 */ /* 0x001fc60007f9e0ff */
[----:B------:R0:W-:Y:S04]  /*17b90*/  STL [R1+0xbec], R8 ;  /* 0x000bec0801007387 */ /* 0x0001e80000100800 */
[----:B------:R-:W3:Y:S04]  /*17ba0*/  LDL.LU R159, [R1+0x14c] ;  /* 0x00014c00019f7983 */ /* 0x000ee80000300800 */
[----:B------:R1:W-:Y:S01]  /*17bb0*/  STL [R1+0x7f4], R7 ;  /* 0x0007f40701007387 */ /* 0x0003e20000100800 */
[----:B0-----:R-:W-:-:S03]  /*17bc0*/  LEA.HI.X.SX32 R8, R199, R5, 0x1, P5 ;  /* 0x00000005c7087211 */ /* 0x001fc600028f0eff */
[----:B------:R-:W3:Y:S01]  /*17bd0*/  LDL.LU R160, [R1+0x150] ;  /* 0x0001500001a07983 */ /* 0x000ee20000300800 */
[----:B-1----:R-:W-:-:S03]  /*17be0*/  LEA.HI.X.SX32 R7, R165, R5, 0x1, P6 ;  /* 0x00000005a5077211 */ /* 0x002fc600030f0eff */
[----:B------:R0:W-:Y:S04]  /*17bf0*/  STL [R1+0x5e0], R8 ;  /* 0x0005e00801007387 */ /* 0x0001e80000100800 */
[----:B------:R1:W-:Y:S04]  /*17c00*/  STL [R1+0x7e4], R7 ;  /* 0x0007e40701007387 */ /* 0x0003e80000100800 */
[----:B------:R-:W3:Y:S01]  /*17c10*/  LDL.LU R161, [R1+0x154] ;  /* 0x0001540001a17983 */ /* 0x000ee20000300800 */
[-C--:B0-----:R-:W-:Y:S02]  /*17c20*/  LEA.HI.X.SX32 R8, R164, R5.reuse, 0x1, P0 ;  /* 0x00000005a4087211 */ /* 0x081fe400000f0eff */
[----:B-1----:R-:W-:-:S03]  /*17c30*/  LEA.HI.X.SX32 R7, R166, R5, 0x1, P1 ;  /* 0x00000005a6077211 */ /* 0x002fc600008f0eff */
[----:B------:R0:W-:Y:S04]  /*17c40*/  STL [R1+0x7e8], R8 ;  /* 0x0007e80801007387 */ /* 0x0001e80000100800 */
[----:B------:R-:W-:Y:S04]  /*17c50*/  STL [R1+0x7ec], R7 ;  /* 0x0007ec0701007387 */ /* 0x000fe80000100800 */
[----:B------:R-:W3:Y:S01]  /*17c60*/  LDL.LU R162, [R1+0x158] ;  /* 0x0001580001a27983 */ /* 0x000ee20000300800 */
[----:B------:R-:W1:Y:S01]  /*17c70*/  S2R R145, SR_TID.X ;  /* 0x0000000000917919 */ /* 0x000e620000002100 */
[----:B0-----:R-:W-:-:S05]  /*17c80*/  LEA.HI.X.SX32 R8, R168, R5, 0x1, P2 ;  /* 0x00000005a8087211 */ /* 0x001fca00010f0eff */
[----:B------:R0:W-:Y:S02]  /*17c90*/  STL [R1+0x7f0], R8 ;  /* 0x0007f00801007387 */ /* 0x0001e40000100800 */
[----:B0-----:R-:W-:Y:S02]  /*17ca0*/  LEA.HI.X.SX32 R8, R167, R5, 0x1, P3 ;  /* 0x00000005a7087211 */ /* 0x001fe400018f0eff */
[--C-:B-1----:R-:W-:Y:S02]  /*17cb0*/  SHF.R.U32.HI R32, RZ, 0x7, R145.reuse ;  /* 0x00000007ff207819 */ /* 0x102fe40000011691 */
[----:B------:R-:W-:Y:S02]  /*17cc0*/  SHF.R.U32.HI R145, RZ, 0x7, R145 ;  /* 0x00000007ff917819 */ /* 0x000fe40000011691 */
[----:B------:R-:W-:Y:S02]  /*17cd0*/  SGXT.U32 R32, R32, 0x1 ;  /* 0x000000012020781a */ /* 0x000fe40000000000 */
[----:B------:R-:W-:-:S03]  /*17ce0*/  SGXT.U32 R145, R145, 0x1 ;  /* 0x000000019191781a */ /* 0x000fc60000000000 */
[----:B------:R-:W-:Y:S01]  /*17cf0*/  IMAD.WIDE R32, R32, UR7, RZ ;  /* 0x0000000720207c25 */ /* 0x000fe2000f8e02ff */
[----:B------:R-:W-:Y:S02]  /*17d00*/  LOP3.LUT R145, R145, 0x7e, RZ, 0xfc, !PT ;  /* 0x0000007e91917812 */ /* 0x000fe400078efcff */
[----:B----4-:R-:W-:-:S03]  /*17d10*/  IADD3 R9, P0, R32, R2, RZ ;  /* 0x0000000220097210 */ /* 0x010fc60007f1e0ff */
[----:B------:R-:W-:Y:S01]  /*17d20*/  IMAD R145, R145, UR7, RZ ;  /* 0x0000000791917c24 */ /* 0x000fe2000f8e02ff */
[----:B------:R-:W-:Y:S01]  /*17d30*/  LEA.HI.X.SX32 R5, R252, R5, 0x1, P4 ;  /* 0x00000005fc057211 */ /* 0x000fe200020f0eff */
[----:B------:R-:W-:Y:S03]  /*17d40*/  STL [R1+0x7fc], R9 ;  /* 0x0007fc0901007387 */ /* 0x000fe60000100800 */
[----:B------:R-:W-:Y:S01]  /*17d50*/  IADD3 R10, P4, R145, R2, RZ ;  /* 0x00000002910a7210 */ /* 0x000fe20007f9e0ff */
[----:B------:R2:W-:Y:S04]  /*17d60*/  STL [R1+0x7f8], R8 ;  /* 0x0007f80801007387 */ /* 0x0005e80000100800 */
[----:B------:R0:W-:Y:S01]  /*17d70*/  STL [R1+0x5e4], R5 ;  /* 0x0005e40501007387 */ /* 0x0001e20000100800 */
[----:B--2---:R-:W-:-:S05]  /*17d80*/  IMAD.X R8, R33, 0x1, R0, P0 ;  /* 0x0000000121087824 */ /* 0x004fca00000e0600 */
[----:B------:R1:W-:Y:S04]  /*17d90*/  STL [R1+0x7e0], R8 ;  /* 0x0007e00801007387 */ /* 0x0003e80000100800 */
[----:B------:R2:W-:Y:S01]  /*17da0*/  STL [R1+0x600], R10 ;  /* 0x0006000a01007387 */ /* 0x0005e20000100800 */
[----:B------:R-:W-:Y:S01]  /*17db0*/  LEA.HI.X.SX32 R12, R145, R0, 0x1, P4 ;  /* 0x00000000910c7211 */ /* 0x000fe200020f0eff */
[----:B------:R-:W-:-:S04]  /*17dc0*/  IMAD R163, RZ, RZ, -UR7 ;  /* 0x80000007ffa37e24 */ /* 0x000fc8000f8e02ff */
[----:B------:R-:W-:-:S04]  /*17dd0*/  IMAD R6, R163, 0x2, R3 ;  /* 0x00000002a3067824 */ /* 0x000fc800078e0203 */
[----:B------:R-:W-:-:S04]  /*17de0*/  IMAD R7, R163, 0x2, R6 ;  /* 0x00000002a3077824 */ /* 0x000fc800078e0206 */
[----:B0-----:R-:W-:-:S04]  /*17df0*/  IMAD R5, R163, 0x2, R7 ;  /* 0x00000002a3057824 */ /* 0x001fc800078e0207 */
[----:B-1----:R-:W-:Y:S01]  /*17e00*/  IMAD R8, R163, 0x2, R5 ;  /* 0x00000002a3087824 */ /* 0x002fe200078e0205 */
[-C--:B---3--:R-:W-:Y:S02]  /*17e10*/  IADD3 R9, P5, R148, R2.reuse, RZ ;  /* 0x0000000294097210 */ /* 0x088fe40007fbe0ff */
[----:B--2---:R-:W-:-:S03]  /*17e20*/  IADD3 R10, P0, R151, R2, RZ ;  /* 0x00000002970a7210 */ /* 0x004fc60007f1e0ff */
[----:B------:R-:W-:Y:S01]  /*17e30*/  STL [R1+0x608], R9 ;  /* 0x0006080901007387 */ /* 0x000fe20000100800 */
[----:B------:R-:W-:-:S03]  /*17e40*/  IADD3 R11, P1, R153, R2, RZ ;  /* 0x00000002990b7210 */ /* 0x000fc60007f3e0ff */
[----:B------:R0:W-:Y:S04]  /*17e50*/  STL [R1+0x610], R10 ;  /* 0x0006100a01007387 */ /* 0x0001e80000100800 */
[----:B------:R1:W-:Y:S01]  /*17e60*/  STL [R1+0x618], R11 ;  /* 0x0006180b01007387 */ /* 0x0003e20000100800 */
[-C--:B0-----:R-:W-:Y:S02]  /*17e70*/  IADD3 R10, P2, R154, R2.reuse, RZ ;  /* 0x000000029a0a7210 */ /* 0x081fe40007f5e0ff */
[----:B-1----:R-:W-:-:S03]  /*17e80*/  IADD3 R11, P3, R155, R2, RZ ;  /* 0x000000029b0b7210 */ /* 0x002fc60007f7e0ff */
[----:B------:R-:W-:Y:S04]  /*17e90*/  STL [R1+0x620], R10 ;  /* 0x0006200a01007387 */ /* 0x000fe80000100800 */
[----:B------:R0:W-:Y:S04]  /*17ea0*/  STL [R1+0x628], R11 ;  /* 0x0006280b01007387 */ /* 0x0001e80000100800 */
[----:B------:R1:W-:Y:S01]  /*17eb0*/  STL [R1+0x5e8], R12 ;  /* 0x0005e80c01007387 */ /* 0x0003e20000100800 */
[----:B0-----:R-:W-:Y:S02]  /*17ec0*/  IADD3 R11, P4, R156, R2, RZ ;  /* 0x000000029c0b7210 */ /* 0x001fe40007f9e0ff */
[----:B-1----:R-:W-:-:S02]  /*17ed0*/  LEA.HI.X.SX32 R12, R148, R0, 0x1, P5 ;  /* 0x00000000940c7211 */ /* 0x002fc400028f0eff */
[----:B------:R-:W-:Y:S01]  /*17ee0*/  IADD3 R13, P5, R157, R2, RZ ;  /* 0x000000029d0d7210 */ /* 0x000fe20007fbe0ff */
[----:B------:R-:W-:Y:S01]  /*17ef0*/  STL [R1+0x630], R11 ;  /* 0x0006300b01007387 */ /* 0x000fe20000100800 */
[----:B------:R-:W-:-:S03]  /*17f00*/  LEA.HI.X.SX32 R14, R153, R0, 0x1, P1 ;  /* 0x00000000990e7211 */ /* 0x000fc600008f0eff */
[----:B------:R0:W-:Y:S04]  /*17f10*/  STL [R1+0x604], R12 ;  /* 0x0006040c01007387 */ /* 0x0001e80000100800 */
[----:B------:R1:W-:Y:S01]  /*17f20*/  STL [R1+0x638], R13 ;  /* 0x0006380d01007387 */ /* 0x0003e20000100800 */
[----:B0-----:R-:W-:Y:S02]  /*17f30*/  LEA.HI.X.SX32 R12, R151, R0, 0x1, P0 ;  /* 0x00000000970c7211 */ /* 0x001fe400000f0eff */
        /* <DEDUP_REMOVED lines=19> */
[----:B------:R-:W-:Y:S04]  /*18070*/  STL [R1+0x660], R15 ;  /* 0x0006600f01007387 */ /* 0x000fe80000100800 */
[----:B------:R0:W-:Y:S04]  /*18080*/  STL [R1+0x634], R16 ;  /* 0x0006341001007387 */ /* 0x0001e80000100800 */
[----:B------:R1:W-:Y:S01]  /*18090*/  STL [R1+0x668], R17 ;  /* 0x0006681101007387 */ /* 0x0003e20000100800 */
[----:B------:R-:W-:-:S02]  /*180a0*/  LEA.HI.X.SX32 R18, R160, R0, 0x1, P1 ;  /* 0x00000000a0127211 */ /* 0x000fc400008f0eff */
[----:B0-----:R-:W-:Y:S02]  /*180b0*/  LEA.HI.X.SX32 R16, R159, R0, 0x1, P0 ;  /* 0x000000009f107211 */ /* 0x001fe400000f0eff */
[----:B-1----:R-:W-:-:S03]  /*180c0*/  IADD3 R17, P0, R194, R2, RZ ;  /* 0x00000002c2117210 */ /* 0x002fc60007f1e0ff */
[----:B------:R-:W-:Y:S01]  /*180d0*/  STL [R1+0x63c], R16 ;  /* 0x00063c1001007387 */ /* 0x000fe20000100800 */
[----:B------:R-:W-:-:S03]  /*180e0*/  LEA.HI.X.SX32 R19, R161, R0, 0x1, P2 ;  /* 0x00000000a1137211 */ /* 0x000fc600010f0eff */
[----:B------:R0:W-:Y:S04]  /*180f0*/  STL [R1+0x670], R17 ;  /* 0x0006701101007387 */ /* 0x0001e80000100800 */
[----:B------:R1:W-:Y:S01]  /*18100*/  STL [R1+0x644], R18 ;  /* 0x0006441201007387 */ /* 0x0003e20000100800 */
[-C--:B0-----:R-:W-:Y:S02]  /*18110*/  IADD3 R17, P1, R195, R2.reuse, RZ ;  /* 0x00000002c3117210 */ /* 0x081fe40007f3e0ff */
[----:B-1----:R-:W-:-:S03]  /*18120*/  IADD3 R18, P2, R197, R2, RZ ;  /* 0x00000002c5127210 */ /* 0x002fc60007f5e0ff */
[----:B------:R-:W-:Y:S04]  /*18130*/  STL [R1+0x678], R17 ;  /* 0x0006781101007387 */ /* 0x000fe80000100800 */
[----:B------:R0:W-:Y:S01]  /*18140*/  STL [R1+0x64c], R19 ;  /* 0x00064c1301007387 */ /* 0x0001e20000100800 */
[----:B------:R-:W-:-:S03]  /*18150*/  LEA.HI.X.SX32 R20, R4, R0, 0x1, P4 ;  /* 0x0000000004147211 */ /* 0x000fc600020f0eff */
[----:B------:R1:W-:Y:S01]  /*18160*/  STL [R1+0x680], R18 ;  /* 0x0006801201007387 */ /* 0x0003e20000100800 */
[----:B0-----:R-:W-:Y:S02]  /*18170*/  LEA.HI.X.SX32 R19, R162, R0, 0x1, P3 ;  /* 0x00000000a2137211 */ /* 0x001fe400018f0eff */
[----:B-1----:R-:W-:-:S03]  /*18180*/  IADD3 R18, P3, R200, R2, RZ ;  /* 0x00000002c8127210 */ /* 0x002fc60007f7e0ff */
[----:B------:R0:W-:Y:S04]  /*18190*/  STL [R1+0x654], R19 ;  /* 0x0006541301007387 */ /* 0x0001e80000100800 */
[----:B------:R1:W5:Y:S04]  /*181a0*/  LDL.LU R4, [R1+0x1120] ;  /* 0x0011200001047983 */ /* 0x0003680000300800 */
[----:B------:R-:W-:Y:S01]  /*181b0*/  STL [R1+0x688], R18 ;  /* 0x0006881201007387 */ /* 0x000fe20000100800 */
[----:B0-----:R-:W-:-:S03]  /*181c0*/  IADD3 R19, P4, R198, R2, RZ ;  /* 0x00000002c6137210 */ /* 0x001fc60007f9e0ff */
[----:B------:R0:W-:Y:S04]  /*181d0*/  STL [R1+0x65c], R20 ;  /* 0x00065c1401007387 */ /* 0x0001e80000100800 */
[----:B------:R-:W-:Y:S01]  /*181e0*/  STL [R1+0x690], R19 ;  /* 0x0006901301007387 */ /* 0x000fe20000100800 */
[----:B0-----:R-:W-:Y:S02]  /*181f0*/  LEA.HI.X.SX32 R20, R193, R0, 0x1, P5 ;  /* 0x00000000c1147211 */ /* 0x001fe400028f0eff */
[----:B------:R-:W-:-:S03]  /*18200*/  IADD3 R21, P5, R3, R2, RZ ;  /* 0x0000000203157210 */ /* 0x000fc60007fbe0ff */
[----:B------:R0:W-:Y:S04]  /*18210*/  STL [R1+0x664], R20 ;  /* 0x0006641401007387 */ /* 0x0001e80000100800 */
[----:B------:R2:W-:Y:S01]  /*18220*/  STL [R1+0x698], R21 ;  /* 0x0006981501007387 */ /* 0x0005e20000100800 */
[----:B0-----:R-:W-:Y:S02]  /*18230*/  LEA.HI.X.SX32 R20, R194, R0, 0x1, P0 ;  /* 0x00000000c2147211 */ /* 0x001fe400000f0eff */
[----:B------:R-:W-:Y:S02]  /*18240*/  IADD3 R22, P0, R6, R2, RZ ;  /* 0x0000000206167210 */ /* 0x000fe40007f1e0ff */
[-C--:B--2---:R-:W-:Y:S01]  /*18250*/  LEA.HI.X.SX32 R21, R195, R0.reuse, 0x1, P1 ;  /* 0x00000000c3157211 */ /* 0x084fe200008f0eff */
[----:B------:R-:W-:Y:S01]  /*18260*/  STL [R1+0x66c], R20 ;  /* 0x00066c1401007387 */ /* 0x000fe20000100800 */
[----:B------:R-:W-:-:S03]  /*18270*/  LEA.HI.X.SX32 R23, R198, R0, 0x1, P4 ;  /* 0x00000000c6177211 */ /* 0x000fc600020f0eff */
[----:B------:R0:W-:Y:S04]  /*18280*/  STL [R1+0x6a0], R22 ;  /* 0x0006a01601007387 */ /* 0x0001e80000100800 */
[----:B------:R2:W-:Y:S01]  /*18290*/  STL [R1+0x674], R21 ;  /* 0x0006741501007387 */ /* 0x0005e20000100800 */
[-C--:B0-----:R-:W-:Y:S02]  /*182a0*/  LEA.HI.X.SX32 R22, R197, R0.reuse, 0x1, P2 ;  /* 0x00000000c5167211 */ /* 0x081fe400010f0eff */
[----:B--2---:R-:W-:-:S03]  /*182b0*/  LEA.HI.X.SX32 R21, R200, R0, 0x1, P3 ;  /* 0x00000000c8157211 */ /* 0x004fc600018f0eff */
[----:B------:R-:W-:Y:S04]  /*182c0*/  STL [R1+0x67c], R22 ;  /* 0x00067c1601007387 */ /* 0x000fe80000100800 */
[----:B------:R0:W-:Y:S04]  /*182d0*/  STL [R1+0x684], R21 ;  /* 0x0006841501007387 */ /* 0x0001e80000100800 */
[----:B------:R2:W-:Y:S01]  /*182e0*/  STL [R1+0x68c], R23 ;  /* 0x00068c1701007387 */ /* 0x0005e20000100800 */
[----:B0-----:R-:W-:Y:S02]  /*182f0*/  LEA.HI.X.SX32 R21, R3, R0, 0x1, P5 ;  /* 0x0000000003157211 */ /* 0x001fe400028f0eff */
[----:B------:R-:W-:-:S02]  /*18300*/  IADD3 R3, P2, R5, R2, RZ ;  /* 0x0000000205037210 */ /* 0x000fc40007f5e0ff */
[----:B--2---:R-:W-:Y:S01]  /*18310*/  IADD3 R23, P1, R7, R2, RZ ;  /* 0x0000000207177210 */ /* 0x004fe20007f3e0ff */
[----:B------:R-:W-:Y:S01]  /*18320*/  STL [R1+0x694], R21 ;  /* 0x0006941501007387 */ /* 0x000fe20000100800 */
[----:B------:R-:W-:-:S03]  /*18330*/  IMAD R9, R163, 0x2, R8 ;  /* 0x00000002a3097824 */ /* 0x000fc600078e0208 */
[----:B------:R0:W-:Y:S04]  /*18340*/  STL [R1+0x6a8], R23 ;  /* 0x0006a81701007387 */ /* 0x0001e80000100800 */
[----:B------:R2:W-:Y:S01]  /*18350*/  STL [R1+0x6b0], R3 ;  /* 0x0006b00301007387 */ /* 0x0005e20000100800 */
[----:B------:R-:W-:Y:S01]  /*18360*/  IMAD R10, R163, 0x2, R9 ;  /* 0x00000002a30a7824 */ /* 0x000fe200078e0209 */
[-C--:B0-----:R-:W-:Y:S02]  /*18370*/  LEA.HI.X.SX32 R23, R6, R0.reuse, 0x1, P0 ;  /* 0x0000000006177211 */ /* 0x081fe400000f0eff */
[-C--:B------:R-:W-:Y:S02]  /*18380*/  LEA.HI.X.SX32 R6, R7, R0.reuse, 0x1, P1 ;  /* 0x0000000007067211 */ /* 0x080fe400008f0eff */
[----:B--2---:R-:W-:Y:S01]  /*18390*/  LEA.HI.X.SX32 R3, R5, R0, 0x1, P2 ;  /* 0x0000000005037211 */ /* 0x004fe200010f0eff */
[----:B------:R-:W-:Y:S01]  /*183a0*/  STL [R1+0x69c], R23 ;  /* 0x00069c1701007387 */ /* 0x000fe20000100800 */
[----:B------:R-:W-:-:S03]  /*183b0*/  IADD3 R7, P0, R8, R2, RZ ;  /* 0x0000000208077210 */ /* 0x000fc60007f1e0ff */
[----:B------:R0:W-:Y:S04]  /*183c0*/  STL [R1+0x6a4], R6 ;  /* 0x0006a40601007387 */ /* 0x0001e80000100800 */
[----:B------:R2:W-:Y:S01]  /*183d0*/  STL [R1+0x6ac], R3 ;  /* 0x0006ac0301007387 */ /* 0x0005e20000100800 */
[----:B------:R-:W-:-:S03]  /*183e0*/  IMAD R11, R163, 0x2, R10 ;  /* 0x00000002a30b7824 */ /* 0x000fc600078e020a */
[----:B------:R-:W-:Y:S01]  /*183f0*/  STL [R1+0x6b8], R7 ;  /* 0x0006b80701007387 */ /* 0x000fe20000100800 */
[-C--:B0-----:R-:W-:Y:S02]  /*18400*/  IADD3 R6, P2, R10, R2.reuse, RZ ;  /* 0x000000020a067210 */ /* 0x081fe40007f5e0ff */
[----:B--2---:R-:W-:Y:S01]  /*18410*/  IADD3 R3, P1, R9, R2, RZ ;  /* 0x0000000209037210 */ /* 0x004fe20007f3e0ff */
[----:B------:R-:W-:-:S04]  /*18420*/  IMAD R12, R163, 0x2, R11 ;  /* 0x00000002a30c7824 */ /* 0x000fc800078e020b */
[----:B------:R0:W-:Y:S04]  /*18430*/  STL [R1+0x6c0], R3 ;  /* 0x0006c00301007387 */ /* 0x0001e80000100800 */
[----:B------:R2:W-:Y:S01]  /*18440*/  STL [R1+0x6c8], R6 ;  /* 0x0006c80601007387 */ /* 0x0005e20000100800 */
[-C--:B0-----:R-:W-:Y:S02]  /*18450*/  LEA.HI.X.SX32 R3, R8, R0.reuse, 0x1, P0 ;  /* 0x0000000008037211 */ /* 0x081fe400000f0eff */
[-C--:B------:R-:W-:Y:S02]  /*18460*/  LEA.HI.X.SX32 R8, R9, R0.reuse, 0x1, P1 ;  /* 0x0000000009087211 */ /* 0x080fe400008f0eff */
[----:B--2---:R-:W-:Y:S01]  /*18470*/  LEA.HI.X.SX32 R6, R10, R0, 0x1, P2 ;  /* 0x000000000a067211 */ /* 0x004fe200010f0eff */
[----:B------:R-:W-:Y:S01]  /*18480*/  STL [R1+0x6b4], R3 ;  /* 0x0006b40301007387 */ /* 0x000fe20000100800 */
[----:B------:R-:W-:Y:S01]  /*18490*/  IMAD R13, R163, 0x2, R12 ;  /* 0x00000002a30d7824 */ /* 0x000fe200078e020c */
[----:B------:R-:W-:-:S02]  /*184a0*/  IADD3 R9, P0, R11, R2, RZ ;  /* 0x000000020b097210 */ /* 0x000fc40007f1e0ff */
[----:B------:R0:W-:Y:S04]  /*184b0*/  STL [R1+0x6bc], R8 ;  /* 0x0006bc0801007387 */ /* 0x0001e80000100800 */
[----:B------:R2:W-:Y:S01]  /*184c0*/  STL [R1+0x6c4], R6 ;  /* 0x0006c40601007387 */ /* 0x0005e20000100800 */
[----:B------:R-:W-:-:S03]  /*184d0*/  IMAD R14, R163, 0x2, R13 ;  /* 0x00000002a30e7824 */ /* 0x000fc600078e020d */
[----:B------:R3:W-:Y:S01]  /*184e0*/  STL [R1+0x6d0], R9 ;  /* 0x0006d00901007387 */ /* 0x0007e20000100800 */
[-C--:B0-----:R-:W-:Y:S02]  /*184f0*/  IADD3 R8, P2, R13, R2.reuse, RZ ;  /* 0x000000020d087210 */ /* 0x081fe40007f5e0ff */
[----:B--2---:R-:W-:Y:S01]  /*18500*/  IADD3 R6, P1, R12, R2, RZ ;  /* 0x000000020c067210 */ /* 0x004fe20007f3e0ff */
[----:B------:R-:W-:-:S04]  /*18510*/  IMAD R15, R163, 0x2, R14 ;  /* 0x00000002a30f7824 */ /* 0x000fc800078e020e */
[----:B------:R0:W-:Y:S01]  /*18520*/  STL [R1+0x6d8], R6 ;  /* 0x0006d80601007387 */ /* 0x0001e20000100800 */
[-C--:B---3--:R-:W-:Y:S01]  /*18530*/  LEA.HI.X.SX32 R9, R12, R0.reuse, 0x1, P1 ;  /* 0x000000000c097211 */ /* 0x088fe200008f0eff */
[----:B------:R-:W-:Y:S02]  /*18540*/  IMAD R16, R163, 0x2, R15 ;  /* 0x00000002a3107824 */ /* 0x000fe400078e020f */
[----:B------:R2:W-:Y:S01]  /*18550*/  STL [R1+0x6e0], R8 ;  /* 0x0006e00801007387 */ /* 0x0005e20000100800 */
[-C--:B0-----:R-:W-:Y:S02]  /*18560*/  LEA.HI.X.SX32 R6, R11, R0.reuse, 0x1, P0 ;  /* 0x000000000b067211 */ /* 0x081fe400000f0eff */
[----:B--2---:R-:W-:-:S03]  /*18570*/  LEA.HI.X.SX32 R8, R13, R0, 0x1, P2 ;  /* 0x000000000d087211 */ /* 0x004fc600010f0eff */
[----:B------:R-:W-:Y:S01]  /*18580*/  STL [R1+0x6cc], R6 ;  /* 0x0006cc0601007387 */ /* 0x000fe20000100800 */
[----:B------:R-:W-:-:S03]  /*18590*/  IADD3 R10, P1, R15, R2, RZ ;  /* 0x000000020f0a7210 */ /* 0x000fc60007f3e0ff */
[----:B------:R0:W-:Y:S01]  /*185a0*/  STL [R1+0x6d4], R9 ;  /* 0x0006d40901007387 */ /* 0x0001e20000100800 */
[----:B------:R-:W-:-:S03]  /*185b0*/  IMAD R17, R163, 0x2, R16 ;  /* 0x00000002a3117824 */ /* 0x000fc600078e0210 */
[----:B------:R2:W-:Y:S01]  /*185c0*/  STL [R1+0x6dc], R8 ;  /* 0x0006dc0801007387 */ /* 0x0005e20000100800 */
[-C--:B0-----:R-:W-:Y:S02]  /*185d0*/  IADD3 R9, P0, R14, R2.reuse, RZ ;  /* 0x000000020e097210 */ /* 0x081fe40007f1e0ff */
[----:B--2---:R-:W-:-:S03]  /*185e0*/  IADD3 R8, P2, R16, R2, RZ ;  /* 0x0000000210087210 */ /* 0x004fc60007f5e0ff */
[----:B------:R-:W-:Y:S01]  /*185f0*/  STL [R1+0x6e8], R9 ;  /* 0x0006e80901007387 */ /* 0x000fe20000100800 */
[----:B------:R-:W-:Y:S01]  /*18600*/  IMAD R18, R163, 0x2, R17 ;  /* 0x00000002a3127824 */ /* 0x000fe200078e0211 */
[-C--:B------:R-:W-:Y:S02]  /*18610*/  LEA.HI.X.SX32 R11, R15, R0.reuse, 0x1, P1 ;  /* 0x000000000f0b7211 */ /* 0x080fe400008f0eff */
[----:B------:R0:W-:Y:S04]  /*18620*/  STL [R1+0x6f0], R10 ;  /* 0x0006f00a01007387 */ /* 0x0001e80000100800 */
[----:B------:R2:W-:Y:S01]  /*18630*/  STL [R1+0x6f8], R8 ;  /* 0x0006f80801007387 */ /* 0x0005e20000100800 */
[----:B------:R-:W-:Y:S01]  /*18640*/  IMAD R19, R163, 0x2, R18 ;  /* 0x00000002a3137824 */ /* 0x000fe200078e0212 */
[----:B0-----:R-:W-:-:S02]  /*18650*/  LEA.HI.X.SX32 R10, R14, R0, 0x1, P0 ;  /* 0x000000000e0a7211 */ /* 0x001fc400000f0eff */
[----:B--2---:R-:W-:-:S03]  /*18660*/  LEA.HI.X.SX32 R8, R16, R0, 0x1, P2 ;  /* 0x0000000010087211 */ /* 0x004fc600010f0eff */
[----:B------:R-:W-:Y:S01]  /*18670*/  STL [R1+0x6e4], R10 ;  /* 0x0006e40a01007387 */ /* 0x000fe20000100800 */
[----:B------:R-:W-:-:S03]  /*18680*/  IADD3 R12, P0, R17, R2, RZ ;  /* 0x00000002110c7210 */ /* 0x000fc60007f1e0ff */
[----:B------:R0:W-:Y:S01]  /*18690*/  STL [R1+0x6ec], R11 ;  /* 0x0006ec0b01007387 */ /* 0x0001e20000100800 */
[----:B------:R-:W-:-:S03]  /*186a0*/  IMAD R20, R163, 0x2, R19 ;  /* 0x00000002a3147824 */ /* 0x000fc600078e0213 */
[----:B------:R2:W-:Y:S01]  /*186b0*/  STL [R1+0x6f4], R8 ;  /* 0x0006f40801007387 */ /* 0x0005e20000100800 */
[----:B------:R-:W-:-:S03]  /*186c0*/  IMAD R22, R163, 0x2, R20 ;  /* 0x00000002a3167824 */ /* 0x000fc600078e0214 */
[----:B------:R-:W-:Y:S01]  /*186d0*/  STL [R1+0x700], R12 ;  /* 0x0007000c01007387 */ /* 0x000fe20000100800 */
[-C--:B0-----:R-:W-:Y:S02]  /*186e0*/  IADD3 R11, P2, R19, R2.reuse, RZ ;  /* 0x00000002130b7210 */ /* 0x081fe40007f5e0ff */
[----:B--2---:R-:W-:-:S05]  /*186f0*/  IADD3 R8, P1, R18, R2, RZ ;  /* 0x0000000212087210 */ /* 0x004fca0007f3e0ff */
[----:B------:R0:W-:Y:S01]  /*18700*/  STL [R1+0x708], R8 ;  /* 0x0007080801007387 */ /* 0x0001e20000100800 */
[----:B------:R-:W-:-:S03]  /*18710*/  LEA.HI.X.SX32 R13, R18, R0, 0x1, P1 ;  /* 0x00000000120d7211 */ /* 0x000fc600008f0eff */
[----:B------:R2:W-:Y:S01]  /*18720*/  STL [R1+0x710], R11 ;  /* 0x0007100b01007387 */ /* 0x0005e20000100800 */
[----:B------:R-:W-:Y:S01]  /*18730*/  IMAD R21, R163, 0x2, R22 ;  /* 0x00000002a3157824 */ /* 0x000fe200078e0216 */
[-C--:B0-----:R-:W-:Y:S02]  /*18740*/  LEA.HI.X.SX32 R8, R17, R0.reuse, 0x1, P0 ;  /* 0x0000000011087211 */ /* 0x081fe400000f0eff */
[----:B--2---:R-:W-:-:S03]  /*18750*/  LEA.HI.X.SX32 R11, R19, R0, 0x1, P2 ;  /* 0x00000000130b7211 */ /* 0x004fc600010f0eff */
[----:B------:R-:W-:Y:S01]  /*18760*/  STL [R1+0x6fc], R8 ;  /* 0x0006fc0801007387 */ /* 0x000fe20000100800 */
[----:B------:R-:W-:-:S03]  /*18770*/  IADD3 R14, P0, R20, R2, RZ ;  /* 0x00000002140e7210 */ /* 0x000fc60007f1e0ff */
[----:B------:R0:W-:Y:S01]  /*18780*/  STL [R1+0x704], R13 ;  /* 0x0007040d01007387 */ /* 0x0001e20000100800 */
[----:B------:R-:W-:-:S03]  /*18790*/  IMAD R5, R163, 0x2, R21 ;  /* 0x00000002a3057824 */ /* 0x000fc600078e0215 */
[----:B------:R2:W-:Y:S01]  /*187a0*/  STL [R1+0x70c], R11 ;  /* 0x00070c0b01007387 */ /* 0x0005e20000100800 */
[----:B------:R-:W-:Y:S01]  /*187b0*/  IMAD R7, R163, 0x2, R5 ;  /* 0x00000002a3077824 */ /* 0x000fe200078e0205 */
[-C--:B0-----:R-:W-:Y:S02]  /*187c0*/  IADD3 R13, P2, R21, R2.reuse, RZ ;  /* 0x00000002150d7210 */ /* 0x081fe40007f5e0ff */
[----:B--2---:R-:W-:Y:S01]  /*187d0*/  IADD3 R11, P1, R22, R2, RZ ;  /* 0x00000002160b7210 */ /* 0x004fe20007f3e0ff */
[----:B------:R-:W-:Y:S04]  /*187e0*/  STL [R1+0x718], R14 ;  /* 0x0007180e01007387 */ /* 0x000fe80000100800 */
[----:B------:R0:W-:Y:S01]  /*187f0*/  STL [R1+0x720], R11 ;  /* 0x0007200b01007387 */ /* 0x0001e20000100800 */
[----:B------:R-:W-:-:S03]  /*18800*/  IMAD R3, R163, 0x2, R7 ;  /* 0x00000002a3037824 */ /* 0x000fc600078e0207 */
[----:B------:R2:W-:Y:S01]  /*18810*/  STL [R1+0x728], R13 ;  /* 0x0007280d01007387 */ /* 0x0005e20000100800 */
[-C--:B------:R-:W-:Y:S02]  /*18820*/  LEA.HI.X.SX32 R15, R21, R0.reuse, 0x1, P2 ;  /* 0x00000000150f7211 */ /* 0x080fe400010f0eff */
[-C--:B0-----:R-:W-:Y:S02]  /*18830*/  LEA.HI.X.SX32 R11, R20, R0.reuse, 0x1, P0 ;  /* 0x00000000140b7211 */ /* 0x081fe400000f0eff */
[----:B--2---:R-:W-:-:S03]  /*18840*/  LEA.HI.X.SX32 R13, R22, R0, 0x1, P1 ;  /* 0x00000000160d7211 */ /* 0x004fc600008f0eff */
[----:B------:R-:W-:Y:S01]  /*18850*/  STL [R1+0x714], R11 ;  /* 0x0007140b01007387 */ /* 0x000fe20000100800 */
[----:B------:R-:W-:Y:S01]  /*18860*/  IMAD R23, R163, 0x2, R3 ;  /* 0x00000002a3177824 */ /* 0x000fe200078e0203 */
[----:B------:R-:W-:Y:S02]  /*18870*/  IADD3 R16, P1, R7, R2, RZ ;  /* 0x0000000207107210 */ /* 0x000fe40007f3e0ff */
[----:B------:R0:W-:Y:S01]  /*18880*/  STL [R1+0x71c], R13 ;  /* 0x00071c0d01007387 */ /* 0x0001e20000100800 */
[----:B------:R-:W-:-:S03]  /*18890*/  IMAD R6, R163, 0x2, R23 ;  /* 0x00000002a3067824 */ /* 0x000fc600078e0217 */
[----:B------:R2:W-:Y:S01]  /*188a0*/  STL [R1+0x724], R15 ;  /* 0x0007240f01007387 */ /* 0x0005e20000100800 */
[----:B------:R-:W-:Y:S02]  /*188b0*/  LEA.HI.X.SX32 R7, R7, R0, 0x1, P1 ;  /* 0x0000000007077211 */ /* 0x000fe400008f0eff */
[-C--:B0-----:R-:W-:Y:S02]  /*188c0*/  IADD3 R13, P0, R5, R2.reuse, RZ ;  /* 0x00000002050d7210 */ /* 0x081fe40007f1e0ff */
[----:B--2---:R-:W-:Y:S02]  /*188d0*/  IADD3 R15, P2, R3, R2, RZ ;  /* 0x00000002030f7210 */ /* 0x004fe40007f5e0ff */
[-C--:B------:R-:W-:Y:S01]  /*188e0*/  LEA.HI.X.SX32 R5, R5, R0.reuse, 0x1, P0 ;  /* 0x0000000005057211 */ /* 0x080fe200000f0eff */
[----:B------:R-:W-:Y:S01]  /*188f0*/  STL [R1+0x730], R13 ;  /* 0x0007300d01007387 */ /* 0x000fe20000100800 */
[----:B------:R-:W-:Y:S01]  /*18900*/  LEA.HI.X.SX32 R3, R3, R0, 0x1, P2 ;  /* 0x0000000003037211 */ /* 0x000fe200010f0eff */
[----:B------:R-:W-:-:S02]  /*18910*/  IMAD R9, R163, 0x2, R6 ;  /* 0x00000002a3097824 */ /* 0x000fc400078e0206 */
[----:B------:R-:W-:Y:S04]  /*18920*/  STL [R1+0x738], R16 ;  /* 0x0007381001007387 */ /* 0x000fe80000100800 */
[----:B------:R0:W-:Y:S04]  /*18930*/  STL [R1+0x740], R15 ;  /* 0x0007400f01007387 */ /* 0x0001e80000100800 */
[----:B------:R-:W-:Y:S04]  /*18940*/  STL [R1+0x72c], R5 ;  /* 0x00072c0501007387 */ /* 0x000fe80000100800 */
[----:B------:R2:W-:Y:S01]  /*18950*/  STL [R1+0x734], R7 ;  /* 0x0007340701007387 */ /* 0x0005e20000100800 */
[----:B0-----:R-:W-:-:S03]  /*18960*/  IADD3 R15, P2, R9, R2, RZ ;  /* 0x00000002090f7210 */ /* 0x001fc60007f5e0ff */
[----:B------:R0:W-:Y:S01]  /*18970*/  STL [R1+0x73c], R3 ;  /* 0x00073c0301007387 */ /* 0x0001e20000100800 */
[----:B------:R-:W-:Y:S01]  /*18980*/  IMAD R10, R163, 0x2, R9 ;  /* 0x00000002a30a7824 */ /* 0x000fe200078e0209 */
[-C--:B--2---:R-:W-:Y:S02]  /*18990*/  IADD3 R7, P0, R23, R2.reuse, RZ ;  /* 0x0000000217077210 */ /* 0x084fe40007f1e0ff */
[----:B0-----:R-:W-:-:S03]  /*189a0*/  IADD3 R3, P1, R6, R2, RZ ;  /* 0x0000000206037210 */ /* 0x001fc60007f3e0ff */
[----:B------:R-:W-:Y:S01]  /*189b0*/  STL [R1+0x748], R7 ;  /* 0x0007480701007387 */ /* 0x000fe20000100800 */
[----:B------:R-:W-:-:S03]  /*189c0*/  IMAD R12, R163, 0x2, R10 ;  /* 0x00000002a30c7824 */ /* 0x000fc600078e020a */
[----:B------:R0:W-:Y:S04]  /*189d0*/  STL [R1+0x750], R3 ;  /* 0x0007500301007387 */ /* 0x0001e80000100800 */
[----:B------:R2:W-:Y:S01]  /*189e0*/  STL [R1+0x758], R15 ;  /* 0x0007580f01007387 */ /* 0x0005e20000100800 */
[----:B------:R-:W-:Y:S01]  /*189f0*/  IMAD R8, R163, 0x2, R12 ;  /* 0x00000002a3087824 */ /* 0x000fe200078e020c */
[-C--:B0-----:R-:W-:Y:S02]  /*18a00*/  LEA.HI.X.SX32 R3, R23, R0.reuse, 0x1, P0 ;  /* 0x0000000017037211 */ /* 0x081fe400000f0eff */
[-C--:B--2---:R-:W-:Y:S02]  /*18a10*/  LEA.HI.X.SX32 R15, R6, R0.reuse, 0x1, P1 ;  /* 0x00000000060f7211 */ /* 0x084fe400008f0eff */
[----:B------:R-:W-:Y:S01]  /*18a20*/  LEA.HI.X.SX32 R6, R9, R0, 0x1, P2 ;  /* 0x0000000009067211 */ /* 0x000fe200010f0eff */
[----:B------:R-:W-:Y:S04]  /*18a30*/  STL [R1+0x744], R3 ;  /* 0x0007440301007387 */ /* 0x000fe80000100800 */
[----:B------:R0:W-:Y:S01]  /*18a40*/  STL [R1+0x74c], R15 ;  /* 0x00074c0f01007387 */ /* 0x0001e20000100800 */
[----:B------:R-:W-:-:S03]  /*18a50*/  IMAD R14, R163, 0x2, R8 ;  /* 0x00000002a30e7824 */ /* 0x000fc600078e0208 */
[----:B------:R2:W-:Y:S01]  /*18a60*/  STL [R1+0x754], R6 ;  /* 0x0007540601007387 */ /* 0x0005e20000100800 */
[-C--:B------:R-:W-:Y:S02]  /*18a70*/  IADD3 R9, P2, R8, R2.reuse, RZ ;  /* 0x0000000208097210 */ /* 0x080fe40007f5e0ff */
[-C--:B0-----:R-:W-:Y:S02]  /*18a80*/  IADD3 R15, P0, R10, R2.reuse, RZ ;  /* 0x000000020a0f7210 */ /* 0x081fe40007f1e0ff */
[----:B--2---:R-:W-:-:S03]  /*18a90*/  IADD3 R6, P1, R12, R2, RZ ;  /* 0x000000020c067210 */ /* 0x004fc60007f3e0ff */
[----:B------:R-:W-:Y:S01]  /*18aa0*/  STL [R1+0x760], R15 ;  /* 0x0007600f01007387 */ /* 0x000fe20000100800 */
[----:B------:R-:W-:-:S03]  /*18ab0*/  IMAD R11, R163, 0x2, R14 ;  /* 0x00000002a30b7824 */ /* 0x000fc600078e020e */
[----:B------:R0:W-:Y:S01]  /*18ac0*/  STL [R1+0x768], R6 ;  /* 0x0007680601007387 */ /* 0x0001e20000100800 */
[----:B------:R-:W-:-:S03]  /*18ad0*/  IMAD R13, R163, 0x2, R11 ;  /* 0x00000002a30d7824 */ /* 0x000fc600078e020b */
[----:B------:R2:W-:Y:S01]  /*18ae0*/  STL [R1+0x770], R9 ;  /* 0x0007700901007387 */ /* 0x0005e20000100800 */
[-C--:B0-----:R-:W-:Y:S02]  /*18af0*/  LEA.HI.X.SX32 R6, R10, R0.reuse, 0x1, P0 ;  /* 0x000000000a067211 */ /* 0x081fe400000f0eff */
[-C--:B------:R-:W-:Y:S02]  /*18b00*/  LEA.HI.X.SX32 R10, R12, R0.reuse, 0x1, P1 ;  /* 0x000000000c0a7211 */ /* 0x080fe400008f0eff */
[----:B--2---:R-:W-:Y:S01]  /*18b10*/  LEA.HI.X.SX32 R9, R8, R0, 0x1, P2 ;  /* 0x0000000008097211 */ /* 0x004fe200010f0eff */
[----:B------:R-:W-:Y:S01]  /*18b20*/  STL [R1+0x75c], R6 ;  /* 0x00075c0601007387 */ /* 0x000fe20000100800 */
[----:B------:R-:W-:-:S03]  /*18b30*/  IADD3 R8, P0, R14, R2, RZ ;  /* 0x000000020e087210 */ /* 0x000fc60007f1e0ff */
[----:B------:R0:W-:Y:S04]  /*18b40*/  STL [R1+0x764], R10 ;  /* 0x0007640a01007387 */ /* 0x0001e80000100800 */
[----:B------:R2:W-:Y:S01]  /*18b50*/  STL [R1+0x76c], R9 ;  /* 0x00076c0901007387 */ /* 0x0005e20000100800 */
[----:B------:R-:W-:Y:S01]  /*18b60*/  IMAD R5, R163, 0x2, R13 ;  /* 0x00000002a3057824 */ /* 0x000fe200078e020d */
[-C--:B0-----:R-:W-:Y:S02]  /*18b70*/  IADD3 R10, P2, R13, R2.reuse, RZ ;  /* 0x000000020d0a7210 */ /* 0x081fe40007f5e0ff */
[----:B--2---:R-:W-:Y:S01]  /*18b80*/  IADD3 R9, P1, R11, R2, RZ ;  /* 0x000000020b097210 */ /* 0x004fe20007f3e0ff */
[----:B------:R-:W-:Y:S01]  /*18b90*/  STL [R1+0x778], R8 ;  /* 0x0007780801007387 */ /* 0x000fe20000100800 */
[----:B------:R-:W-:-:S03]  /*18ba0*/  IMAD R7, R163, 0x2, R5 ;  /* 0x00000002a3077824 */ /* 0x000fc600078e0205 */
[----:B------:R0:W-:Y:S04]  /*18bb0*/  STL [R1+0x780], R9 ;  /* 0x0007800901007387 */ /* 0x0001e80000100800 */
[----:B------:R2:W-:Y:S01]  /*18bc0*/  STL [R1+0x788], R10 ;  /* 0x0007880a01007387 */ /* 0x0005e20000100800 */
[-C--:B0-----:R-:W-:Y:S02]  /*18bd0*/  LEA.HI.X.SX32 R9, R14, R0.reuse, 0x1, P0 ;  /* 0x000000000e097211 */ /* 0x081fe400000f0eff */
[-C--:B--2---:R-:W-:Y:S02]  /*18be0*/  LEA.HI.X.SX32 R10, R11, R0.reuse, 0x1, P1 ;  /* 0x000000000b0a7211 */ /* 0x084fe400008f0eff */
[----:B------:R-:W-:Y:S01]  /*18bf0*/  LEA.HI.X.SX32 R11, R13, R0, 0x1, P2 ;  /* 0x000000000d0b7211 */ /* 0x000fe200010f0eff */
[----:B------:R-:W-:Y:S01]  /*18c00*/  STL [R1+0x774], R9 ;  /* 0x0007740901007387 */ /* 0x000fe20000100800 */
[----:B------:R-:W-:-:S03]  /*18c10*/  IMAD R3, R163, 0x2, R7 ;  /* 0x00000002a3037824 */ /* 0x000fc600078e0207 */
        /* <DEDUP_REMOVED lines=9> */
[-C--:B------:R-:W-:Y:S01]  /*18cb0*/  LEA.HI.X.SX32 R7, R7, R0.reuse, 0x1, P1 ;  /* 0x0000000007077211 */ /* 0x080fe200008f0eff */
[----:B------:R-:W-:Y:S02]  /*18cc0*/  IMAD R8, R163, 0x2, R6 ;  /* 0x00000002a3087824 */ /* 0x000fe400078e0206 */
[----:B------:R-:W-:Y:S01]  /*18cd0*/  STL [R1+0x7a0], R12 ;  /* 0x0007a00c01007387 */ /* 0x000fe20000100800 */
[-C--:B0-----:R-:W-:Y:S02]  /*18ce0*/  LEA.HI.X.SX32 R11, R5, R0.reuse, 0x1, P0 ;  /* 0x00000000050b7211 */ /* 0x081fe400000f0eff */
[----:B------:R-:W-:-:S03]  /*18cf0*/  LEA.HI.X.SX32 R5, R3, R0, 0x1, P2 ;  /* 0x0000000003057211 */ /* 0x000fc600010f0eff */
[----:B------:R-:W-:Y:S01]  /*18d00*/  STL [R1+0x78c], R11 ;  /* 0x00078c0b01007387 */ /* 0x000fe20000100800 */
[----:B------:R-:W-:-:S03]  /*18d10*/  IMAD R9, R163, 0x2, R8 ;  /* 0x00000002a3097824 */ /* 0x000fc600078e0208 */
[----:B------:R0:W-:Y:S04]  /*18d20*/  STL [R1+0x794], R7 ;  /* 0x0007940701007387 */ /* 0x0001e80000100800 */
[----:B------:R2:W-:Y:S01]  /*18d30*/  STL [R1+0x79c], R5 ;  /* 0x00079c0501007387 */ /* 0x0005e20000100800 */
[----:B------:R-:W-:Y:S01]  /*18d40*/  IMAD R10, R163, 0x2, R9 ;  /* 0x00000002a30a7824 */ /* 0x000fe200078e0209 */
[-C--:B0-----:R-:W-:Y:S02]  /*18d50*/  IADD3 R7, P0, R15, R2.reuse, RZ ;  /* 0x000000020f077210 */ /* 0x081fe40007f1e0ff */
[----:B--2---:R-:W-:-:S03]  /*18d60*/  IADD3 R5, P1, R6, R2, RZ ;  /* 0x0000000206057210 */ /* 0x004fc60007f3e0ff */
[----:B------:R-:W-:Y:S01]  /*18d70*/  STL [R1+0x7a8], R7 ;  /* 0x0007a80701007387 */ /* 0x000fe20000100800 */
[----:B------:R-:W-:-:S03]  /*18d80*/  IADD3 R11, P2, R8, R2, RZ ;  /* 0x00000002080b7210 */ /* 0x000fc60007f5e0ff */
[----:B------:R0:W-:Y:S01]  /*18d90*/  STL [R1+0x7b0], R5 ;  /* 0x0007b00501007387 */ /* 0x0001e20000100800 */
[-C--:B------:R-:W-:Y:S01]  /*18da0*/  LEA.HI.X.SX32 R6, R6, R0.reuse, 0x1, P1 ;  /* 0x0000000006067211 */ /* 0x080fe200008f0eff */
[----:B------:R-:W-:Y:S01]  /*18db0*/  IMAD R3, R163, 0x2, R10 ;  /* 0x00000002a3037824 */ /* 0x000fe200078e020a */
[-C--:B------:R-:W-:Y:S01]  /*18dc0*/  LEA.HI.X.SX32 R8, R8, R0.reuse, 0x1, P2 ;  /* 0x0000000008087211 */ /* 0x080fe200010f0eff */
[----:B------:R2:W-:Y:S01]  /*18dd0*/  STL [R1+0x7b8], R11 ;  /* 0x0007b80b01007387 */ /* 0x0005e20000100800 */
[----:B0-----:R-:W-:Y:S01]  /*18de0*/  LEA.HI.X.SX32 R5, R15, R0, 0x1, P0 ;  /* 0x000000000f057211 */ /* 0x001fe200000f0eff */
[----:B------:R-:W-:-:S04]  /*18df0*/  IMAD R7, R163, 0x2, R3 ;  /* 0x00000002a3077824 */ /* 0x000fc800078e0203 */
[----:B------:R0:W-:Y:S01]  /*18e00*/  STL [R1+0x7a4], R5 ;  /* 0x0007a40501007387 */ /* 0x0001e20000100800 */
[----:B--2---:R-:W-:-:S03]  /*18e10*/  IADD3 R11, P1, R10, R2, RZ ;  /* 0x000000020a0b7210 */ /* 0x004fc60007f3e0ff */
[----:B------:R2:W-:Y:S04]  /*18e20*/  STL [R1+0x7ac], R6 ;  /* 0x0007ac0601007387 */ /* 0x0005e80000100800 */
[----:B------:R3:W-:Y:S01]  /*18e30*/  STL [R1+0x7b4], R8 ;  /* 0x0007b40801007387 */ /* 0x0007e20000100800 */
[----:B0-----:R-:W-:Y:S01]  /*18e40*/  IMAD R5, R163, 0x2, R7 ;  /* 0x00000002a3057824 */ /* 0x001fe200078e0207 */
[-C--:B--2---:R-:W-:Y:S02]  /*18e50*/  IADD3 R6, P0, R9, R2.reuse, RZ ;  /* 0x0000000209067210 */ /* 0x084fe40007f1e0ff */
[----:B---3--:R-:W-:-:S03]  /*18e60*/  IADD3 R8, P2, R3, R2, RZ ;  /* 0x0000000203087210 */ /* 0x008fc60007f5e0ff */
[----:B------:R0:W-:Y:S04]  /*18e70*/  STL [R1+0x7c0], R6 ;  /* 0x0007c00601007387 */ /* 0x0001e80000100800 */
[----:B------:R2:W-:Y:S04]  /*18e80*/  STL [R1+0x7c8], R11 ;  /* 0x0007c80b01007387 */ /* 0x0005e80000100800 */
[----:B------:R3:W-:Y:S01]  /*18e90*/  STL [R1+0x7d0], R8 ;  /* 0x0007d00801007387 */ /* 0x0007e20000100800 */
[----:B0-----:R-:W-:Y:S01]  /*18ea0*/  IMAD R6, R163, 0x2, R5 ;  /* 0x00000002a3067824 */ /* 0x001fe200078e0205 */
[----:B--2---:R-:W-:-:S02]  /*18eb0*/  LEA.HI.X.SX32 R11, R9, R0, 0x1, P0 ;  /* 0x00000000090b7211 */ /* 0x004fc400000f0eff */
[-C--:B------:R-:W-:Y:S02]  /*18ec0*/  LEA.HI.X.SX32 R9, R10, R0.reuse, 0x1, P1 ;  /* 0x000000000a097211 */ /* 0x080fe400008f0eff */
[----:B---3--:R-:W-:Y:S01]  /*18ed0*/  LEA.HI.X.SX32 R8, R3, R0, 0x1, P2 ;  /* 0x0000000003087211 */ /* 0x008fe200010f0eff */
[----:B------:R-:W-:Y:S01]  /*18ee0*/  IMAD R3, R163, 0x2, R6 ;  /* 0x00000002a3037824 */ /* 0x000fe200078e0206 */
[----:B------:R-:W-:Y:S01]  /*18ef0*/  STL [R1+0x7bc], R11 ;  /* 0x0007bc0b01007387 */ /* 0x000fe20000100800 */
[----:B------:R-:W-:-:S03]  /*18f00*/  IADD3 R10, P0, R7, R2, RZ ;  /* 0x00000002070a7210 */ /* 0x000fc60007f1e0ff */
[----:B------:R0:W-:Y:S04]  /*18f10*/  STL [R1+0x7c4], R9 ;  /* 0x0007c40901007387 */ /* 0x0001e80000100800 */
[----:B------:R2:W-:Y:S01]  /*18f20*/  STL [R1+0x7cc], R8 ;  /* 0x0007cc0801007387 */ /* 0x0005e20000100800 */
[----:B0-----:R-:W-:-:S03]  /*18f30*/  IADD3 R9, P1, R5, R2, RZ ;  /* 0x0000000205097210 */ /* 0x001fc60007f3e0ff */
[----:B------:R-:W-:Y:S01]  /*18f40*/  STL [R1+0x7d4], R10 ;  /* 0x0007d40a01007387 */ /* 0x000fe20000100800 */
[CC--:B--2---:R-:W-:Y:S02]  /*18f50*/  IADD3 R8, P2, R6.reuse, R2.reuse, RZ ;  /* 0x0000000206087210 */ /* 0x0c4fe40007f5e0ff */
[----:B------:R-:W-:Y:S01]  /*18f60*/  IADD3 R2, P3, R3, R2, RZ ;  /* 0x0000000203027210 */ /* 0x000fe20007f7e0ff */
[----:B------:R-:W-:Y:S01]  /*18f70*/  STL [R1+0x7d8], R9 ;  /* 0x0007d80901007387 */ /* 0x000fe20000100800 */
[-C--:B------:R-:W-:Y:S02]  /*18f80*/  LEA.HI.X.SX32 R7, R7, R0.reuse, 0x1, P0 ;  /* 0x0000000007077211 */ /* 0x080fe400000f0eff */
[-C--:B------:R-:W-:Y:S01]  /*18f90*/  LEA.HI.X.SX32 R5, R5, R0.reuse, 0x1, P1 ;  /* 0x0000000005057211 */ /* 0x080fe200008f0eff */
[----:B------:R-:W-:Y:S04]  /*18fa0*/  STL [R1+0x7dc], R8 ;  /* 0x0007dc0801007387 */ /* 0x000fe80000100800 */
[----:B------:R0:W-:Y:S04]  /*18fb0*/  STL [R1+0x5fc], R2 ;  /* 0x0005fc0201007387 */ /* 0x0001e80000100800 */
[----:B------:R-:W-:Y:S01]  /*18fc0*/  STL [R1+0x5ec], R7 ;  /* 0x0005ec0701007387 */ /* 0x000fe20000100800 */
[----:B0-----:R-:W-:-:S02]  /*18fd0*/  LEA.HI.X.SX32 R2, R6, R0, 0x1, P2 ;  /* 0x0000000006027211 */ /* 0x001fc400010f0eff */
[----:B------:R-:W-:Y:S01]  /*18fe0*/  LEA.HI.X.SX32 R0, R3, R0, 0x1, P3 ;  /* 0x0000000003007211 */ /* 0x000fe200018f0eff */
[----:B------:R-:W-:Y:S04]  /*18ff0*/  STL [R1+0x5f4], R5 ;  /* 0x0005f40501007387 */ /* 0x000fe80000100800 */
[----:B------:R-:W-:Y:S04]  /*19000*/  STL [R1+0x5f8], R2 ;  /* 0x0005f80201007387 */ /* 0x000fe80000100800 */
[----:B------:R0:W-:Y:S04]  /*19010*/  STL [R1+0x5f0], R0 ;  /* 0x0005f00001007387 */ /* 0x0001e80000100800 */
[----:B------:R1:W-:Y:S04]  /*19020*/  STL [R1], RZ ;  /* 0x000000ff01007387 */ /* 0x0003e80000100800 */
        /* <DEDUP_REMOVED lines=113> */
[----:B------:R1:W-:Y:S01]  /*19740*/  STL [R1+0x1c8], RZ ;  /* 0x0001c8ff01007387 */ /* 0x0003e20000100800 */
[----:B------:R-:W2:Y:S03]  /*19750*/  S2R R163, SR_TID.X ;  /* 0x0000000000a37919 */ /* 0x000ea60000002100 */
        /* <DEDUP_REMOVED lines=13> */
[----:B------:R-:W-:-:S04]  /*19830*/  USHF.R.U32.HI UR38, URZ, 0x4, UR6 ;  /* 0x000000043f267899 */ /* 0x000fc80008011606 */
[----:B------:R-:W-:Y:S01]  /*19840*/  USGXT.U32 UR38, UR38, 0xe ;  /* 0x0000000e2626789a */ /* 0x000fe20008000000 */
[----:B------:R-:W-:-:S03]  /*19850*/  UMOV UR5, URZ ;  /* 0x0000003f00057c82 */ /* 0x000fc60008000000 */
[----:B------:R-:W-:Y:S01]  /*19860*/  UIADD3 UR10, UP0, UR38, 0x2, URZ ;  /* 0x00000002260a7890 */ /* 0x000fe2000ff1e03f */
[----:B--2---:R-:W-:Y:S01]  /*19870*/  LOP3.LUT P0, RZ, R163, 0x80, RZ, 0xc0, !PT ;  /* 0x00000080a3ff7812 */ /* 0x004fe2000780c0ff */
[----:B------:R-:W-:Y:S01]  /*19880*/  USHF.L.U32 UR7, UR7, 0x7, URZ ;  /* 0x0000000707077899 */ /* 0x000fe2000800063f */
[----:B------:R-:W-:Y:S01]  /*19890*/  CS2R R24, SRZ ;  /* 0x0000000000187805 */ /* 0x000fe2000001ff00 */
[----:B------:R-:W-:Y:S01]  /*198a0*/  UIADD3.X UR11, UR5, 0x40000040, URZ, UP0, !UPT ;  /* 0x40000040050b7890 */ /* 0x000fe200087fe43f */
[----:B------:R-:W-:Y:S01]  /*198b0*/  CS2R R26, SRZ ;  /* 0x00000000001a7805 */ /* 0x000fe2000001ff00 */
[----:B------:R-:W-:Y:S01]  /*198c0*/  USHF.L.U32 UR40, UR40, 0x7, URZ ;  /* 0x0000000728287899 */ /* 0x000fe2000800063f */
[----:B------:R-:W-:Y:S02]  /*198d0*/  CS2R R28, SRZ ;  /* 0x00000000001c7805 */ /* 0x000fe4000001ff00 */
[----:B------:R-:W-:Y:S02]  /*198e0*/  CS2R R30, SRZ ;  /* 0x00000000001e7805 */ /* 0x000fe4000001ff00 */
[----:B------:R-:W-:-:S02]  /*198f0*/  CS2R R32, SRZ ;  /* 0x0000000000207805 */ /* 0x000fc4000001ff00 */
[----:B------:R-:W-:Y:S02]  /*19900*/  CS2R R34, SRZ ;  /* 0x0000000000227805 */ /* 0x000fe4000001ff00 */
[----:B------:R-:W-:Y:S02]  /*19910*/  CS2R R36, SRZ ;  /* 0x0000000000247805 */ /* 0x000fe4000001ff00 */
[----:B------:R-:W-:Y:S02]  /*19920*/  CS2R R38, SRZ ;  /* 0x0000000000267805 */ /* 0x000fe4000001ff00 */
        /* <DEDUP_REMOVED lines=24> */
[----:B------:R-:W-:Y:S01]  /*19ab0*/  CS2R R88, SRZ ;  /* 0x0000000000587805 */ /* 0x000fe2000001ff00 */
[----:B------:R-:W-:Y:S01]  /*19ac0*/  IMAD.MOV.U32 R90, RZ, RZ, RZ ;  /* 0x000000ffff5a7224 */ /* 0x000fe200078e00ff */
[----:B------:R-:W-:Y:S01]  /*19ad0*/  UIADD3 UR45, UR6, 0x10000, URZ ;  /* 0x00010000062d7890 */ /* 0x000fe2000fffe03f */
[----:B------:R-:W-:Y:S01]  /*19ae0*/  UMOV UR4, URZ ;  /* 0x0000003f00047c82 */ /* 0x000fe20008000000 */
[----:B------:R-:W-:-:S02]  /*19af0*/  USHF.R.S32.HI UR46, URZ, 0x1f, UR7 ;  /* 0x0000001f3f2e7899 */ /* 0x000fc40008011407 */
[----:B------:R-:W-:Y:S02]  /*19b00*/  USHF.R.S32.HI UR47, URZ, 0x1f, UR40 ;  /* 0x0000001f3f2f7899 */ /* 0x000fe40008011428 */
[----:B------:R-:W-:Y:S02]  /*19b10*/  UIADD3.64 UR14, UR10, 0x2, URZ ;  /* 0x000000020a0e7897 */ /* 0x000fe4000fffe03f */
[----:B------:R-:W-:Y:S01]  /*19b20*/  UIADD3.64 UR18, UR10, 0x4, URZ ;  /* 0x000000040a127897 */ /* 0x000fe2000fffe03f */
[----:B------:R-:W2:Y:S01]  /*19b30*/  LDC R161, c[0x0][0x230] ;  /* 0x00008c00ffa17b82 */ /* 0x000ea20000000800 */
[----:B0-----:R-:W-:Y:S01]  /*19b40*/  SEL R0, RZ, 0x90, !P0 ;  /* 0x00000090ff007807 */ /* 0x001fe20004000000 */
[----:B------:R-:W-:Y:S01]  /*19b50*/  IMAD.MOV.U32 R91, RZ, RZ, RZ ;  /* 0x000000ffff5b7224 */ /* 0x000fe200078e00ff */
[----:B------:R-:W-:Y:S02]  /*19b60*/  CS2R R92, SRZ ;  /* 0x00000000005c7805 */ /* 0x000fe4000001ff00 */
[----:B------:R-:W-:-:S02]  /*19b70*/  CS2R R94, SRZ ;  /* 0x00000000005e7805 */ /* 0x000fc4000001ff00 */
[----:B------:R-:W-:Y:S02]  /*19b80*/  LOP3.LUT R0, R0, 0x7f, R163, 0x78, !PT ;  /* 0x0000007f00007812 */ /* 0x000fe400078e78a3 */
        /* <DEDUP_REMOVED lines=17> */
[----:B------:R-:W-:Y:S01]  /*19ca0*/  CS2R R130, SRZ ;  /* 0x0000000000827805 */ /* 0x000fe2000001ff00 */
[----:B--2---:R-:W-:Y:S01]  /*19cb0*/  VIADD R161, R161, 0x7f ;  /* 0x0000007fa1a17836 */ /* 0x004fe20000000000 */
[----:B------:R-:W-:Y:S02]  /*19cc0*/  CS2R R132, SRZ ;  /* 0x0000000000847805 */ /* 0x000fe4000001ff00 */
[----:B------:R-:W-:Y:S02]  /*19cd0*/  CS2R R134, SRZ ;  /* 0x0000000000867805 */ /* 0x000fe4000001ff00 */
[----:B------:R-:W-:Y:S02]  /*19ce0*/  CS2R R136, SRZ ;  /* 0x0000000000887805 */ /* 0x000fe4000001ff00 */
[----:B------:R-:W-:Y:S02]  /*19cf0*/  CS2R R138, SRZ ;  /* 0x00000000008a7805 */ /* 0x000fe4000001ff00 */
[----:B------:R-:W-:-:S02]  /*19d00*/  SHF.R.S32.HI R162, RZ, 0x1f, R161 ;  /* 0x0000001fffa27819 */ /* 0x000fc400000114a1 */
[----:B------:R-:W-:Y:S02]  /*19d10*/  CS2R R140, SRZ ;  /* 0x00000000008c7805 */ /* 0x000fe4000001ff00 */
[----:B------:R-:W-:Y:S02]  /*19d20*/  CS2R R142, SRZ ;  /* 0x00000000008e7805 */ /* 0x000fe4000001ff00 */
[----:B------:R-:W-:Y:S02]  /*19d30*/  CS2R R144, SRZ ;  /* 0x0000000000907805 */ /* 0x000fe4000001ff00 */
[----:B------:R-:W-:Y:S02]  /*19d40*/  LEA.HI R162, R162, R161, RZ, 0x7 ;  /* 0x000000a1a2a27211 */ /* 0x000fe400078f38ff */
[----:B------:R-:W-:Y:S02]  /*19d50*/  CS2R R146, SRZ ;  /* 0x0000000000927805 */ /* 0x000fe4000001ff00 */
[----:B------:R-:W-:-:S02]  /*19d60*/  CS2R R148, SRZ ;  /* 0x0000000000947805 */ /* 0x000fc4000001ff00 */
[----:B------:R-:W-:Y:S02]  /*19d70*/  CS2R R150, SRZ ;  /* 0x0000000000967805 */ /* 0x000fe4000001ff00 */
[----:B------:R-:W-:Y:S01]  /*19d80*/  SHF.R.S32.HI R2, RZ, 0x7, R162 ;  /* 0x00000007ff027819 */ /* 0x000fe200000114a2 */
[----:B------:R-:W-:Y:S01]  /*19d90*/  UIADD3.64 UR22, UR10, 0x7fe, URZ ;  /* 0x000007fe0a167897 */ /* 0x000fe2000fffe03f */
[C---:B------:R-:W-:Y:S01]  /*19da0*/  LOP3.LUT R5, R0.reuse, 0x20, RZ, 0x3c, !PT ;  /* 0x0000002000057812 */ /* 0x040fe200078e3cff */
[----:B------:R-:W-:Y:S01]  /*19db0*/  UIADD3.64 UR26, UR10, 0x800, URZ ;  /* 0x000008000a1a7897 */ /* 0x000fe2000fffe03f */
[C---:B------:R-:W-:Y:S01]  /*19dc0*/  LOP3.LUT R3, R0.reuse, 0x40, RZ, 0x3c, !PT ;  /* 0x0000004000037812 */ /* 0x040fe200078e3cff */
[----:B------:R-:W-:Y:S01]  /*19dd0*/  UIADD3.64 UR30, UR10, 0x802, URZ ;  /* 0x000008020a1e7897 */ /* 0x000fe2000fffe03f */
[----:B------:R-:W-:Y:S01]  /*19de0*/  LOP3.LUT R2, R0, 0x60, RZ, 0x3c, !PT ;  /* 0x0000006000027812 */ /* 0x000fe200078e3cff */
[----:B------:R-:W-:Y:S01]  /*19df0*/  UIADD3.64 UR34, UR10, 0x804, URZ ;  /* 0x000008040a227897 */ /* 0x000fe2000fffe03f */
[C---:B------:R-:W-:Y:S01]  /*19e00*/  LOP3.LUT R171, R158.reuse, 0x10, RZ, 0x3c, !PT ;  /* 0x000000109eab7812 */ /* 0x040fe200078e3cff */
[----:B------:R-:W-:Y:S01]  /*19e10*/  ULDC UR44, c[0x0][0x230] ;  /* 0x00008c00002c7ab9 */ /* 0x000fe20000000800 */
[----:B------:R-:W-:-:S02]  /*19e20*/  LOP3.LUT R170, R158, 0x20, RZ, 0x3c, !PT ;  /* 0x000000209eaa7812 */ /* 0x000fc400078e3cff */
[C---:B------:R-:W-:Y:S02]  /*19e30*/  LOP3.LUT R169, R158.reuse, 0x30, RZ, 0x3c, !PT ;  /* 0x000000309ea97812 */ /* 0x040fe400078e3cff */
[C---:B------:R-:W-:Y:S02]  /*19e40*/  LOP3.LUT R168, R158.reuse, 0x40, RZ, 0x3c, !PT ;  /* 0x000000409ea87812 */ /* 0x040fe400078e3cff */
[C---:B------:R-:W-:Y:S02]  /*19e50*/  LOP3.LUT R167, R158.reuse, 0x50, RZ, 0x3c, !PT ;  /* 0x000000509ea77812 */ /* 0x040fe400078e3cff */
[C---:B------:R-:W-:Y:S02]  /*19e60*/  LOP3.LUT R166, R158.reuse, 0x60, RZ, 0x3c, !PT ;  /* 0x000000609ea67812 */ /* 0x040fe400078e3cff */
[----:B-1----:R-:W-:-:S07]  /*19e70*/  LOP3.LUT R165, R158, 0x70, RZ, 0x3c, !PT ;  /* 0x000000709ea57812 */ /* 0x002fce00078e3cff */
.L_x_2:
[----:B0-----:R-:W2:Y:S04]  /*19e80*/  LDL R3, [R1+0x5f0] ;  /* 0x0005f00001037983 */ /* 0x001ea80000100800 */
[----:B------:R-:W2:Y:S04]  /*19e90*/  LDL R2, [R1+0x5fc] ;  /* 0x0005fc0001027983 */ /* 0x000ea80000100800 */
[----:B------:R0:W-:Y:S04]  /*19ea0*/  STL.64 [R1+0x1368], R150 ;  /* 0x0013689601007387 */ /* 0x0001e80000100a00 */
[----:B0-----:R-:W3:Y:S04]  /*19eb0*/  LDL R151, [R1+0x7d8] ;  /* 0x0007d80001977983 */ /* 0x001ee80000100800 */
[----:B------:R-:W4:Y:S04]  /*19ec0*/  LDL R150, [R1+0x7d4] ;  /* 0x0007d40001967983 */ /* 0x000f280000100800 */
[----:B------:R0:W-:Y:S04]  /*19ed0*/  STL.64 [R1+0x1360], R148 ;  /* 0x0013609401007387 */ /* 0x0001e80000100a00 */
[----:B0-----:R-:W4:Y:S04]  /*19ee0*/  LDL R148, [R1+0x5f4] ;  /* 0x0005f40001947983 */ /* 0x001f280000100800 */
[----:B------:R-:W4:Y:S04]  /*19ef0*/  LDL R149, [R1+0x5ec] ;  /* 0x0005ec0001957983 */ /* 0x000f280000100800 */
[----:B------:R0:W-:Y:S04]  /*19f00*/  STL.64 [R1+0x1358], R146 ;  /* 0x0013589201007387 */ /* 0x0001e80000100a00 */
[----:B0-----:R-:W3:Y:S04]  /*19f10*/  LDL R146, [R1+0x5f8] ;  /* 0x0005f80001927983 */ /* 0x001ee80000100800 */
[----:B------:R-:W4:Y:S01]  /*19f20*/  LDL R147, [R1+0x7dc] ;  /* 0x0007dc0001937983 */ /* 0x000f220000100800 */
[----:B------:R-:W-:-:S03]  /*19f30*/  UIMAD UR5, UR4, -0x80, UR44 ;  /* 0xffffff80040578a4 */ /* 0x000fc6000f8e022c */
[----:B------:R-:W-:Y:S04]  /*19f40*/  STL.64 [R1+0x1350], R144 ;  /* 0x0013509001007387 */ /* 0x000fe80000100a00 */
        /* <DEDUP_REMOVED lines=55> */
[----:B------:R0:W-:Y:S04]  /*1a2c0*/  STL.64 [R1+0x1190], R32 ;  /* 0x0011902001007387 */ /* 0x0001e80000100a00 */
[----:B------:R-:W-:Y:S04]  /*1a2d0*/  STL.64 [R1+0x1188], R30 ;  /* 0x0011881e01007387 */ /* 0x000fe80000100a00 */
[----:B------:R-:W-:Y:S04]  /*1a2e0*/  STL.64 [R1+0x1180], R28 ;  /* 0x0011801c01007387 */ /* 0x000fe80000100a00 */
[----:B------:R-:W-:Y:S04]  /*1a2f0*/  STL.64 [R1+0x1178], R26 ;  /* 0x0011781a01007387 */ /* 0x000fe80000100a00 */
[----:B------:R-:W-:Y:S04]  /*1a300*/  STL.64 [R1+0x1170], R24 ;  /* 0x0011701801007387 */ /* 0x000fe80000100a00 */
[----:B-----5:R1:W-:Y:S04]  /*1a310*/  STL [R1+0x1120], R4 ;  /* 0x0011200401007387 */ /* 0x0203e80000100800 */
[----:B0-----:R-:W3:Y:S01]  /*1a320*/  LDL R33, [R1+0x7cc] ;  /* 0x0007cc0001217983 */ /* 0x001ee20000100800 */
[----:B------:R-:W0:Y:S03]  /*1a330*/  S2R R144, SR_TID.X ;  /* 0x0000000000907919 */ /* 0x000e260000002100 */
[----:B-1----:R-:W3:Y:S04]  /*1a340*/  LDL R4, [R1+0x7d0] ;  /* 0x0007d00001047983 */ /* 0x002ee80000100800 */
[----:B------:R-:W3:Y:S04]  /*1a350*/  LDL R45, [R1+0x7c4] ;  /* 0x0007c400012d7983 */ /* 0x000ee80000100800 */
[----:B------:R-:W3:Y:S04]  /*1a360*/  LDL R44, [R1+0x7c8] ;  /* 0x0007c800012c7983 */ /* 0x000ee80000100800 */
[----:B------:R-:W3:Y:S04]  /*1a370*/  LDL R32, [R1+0x7c0] ;  /* 0x0007c00001207983 */ /* 0x000ee80000100800 */
[----:B------:R-:W3:Y:S04]  /*1a380*/  LDL R37, [R1+0x7bc] ;  /* 0x0007bc0001257983 */ /* 0x000ee80000100800 */
[----:B------:R-:W3:Y:S04]  /*1a390*/  LDL R46, [R1+0x7b4] ;  /* 0x0007b400012e7983 */ /* 0x000ee80000100800 */
[----:B------:R-:W3:Y:S01]  /*1a3a0*/  LDL R41, [R1+0x7b8] ;  /* 0x0007b80001297983 */ /* 0x000ee20000100800 */
[----:B0-----:R-:W-:-:S03]  /*1a3b0*/  SHF.R.U32.HI R145, RZ, 0x7, R144 ;  /* 0x00000007ff917819 */ /* 0x001fc60000011690 */
[----:B------:R-:W3:Y:S01]  /*1a3c0*/  LDL R31, [R1+0x7ac] ;  /* 0x0007ac00011f7983 */ /* 0x000ee20000100800 */
[----:B------:R-:W-:Y:S02]  /*1a3d0*/  SHF.R.U32.HI R144, RZ, 0x7, R144 ;  /* 0x00000007ff907819 */ /* 0x000fe40000011690 */
[----:B------:R-:W-:Y:S01]  /*1a3e0*/  SGXT.U32 R145, R145, 0x1 ;  /* 0x000000019191781a */ /* 0x000fe20000000000 */
[----:B------:R-:W3:Y:S01]  /*1a3f0*/  LDL R26, [R1+0x7b0] ;  /* 0x0007b000011a7983 */ /* 0x000ee20000100800 */
[----:B------:R-:W-:Y:S02]  /*1a400*/  SGXT.U32 R144, R144, 0x1 ;  /* 0x000000019090781a */ /* 0x000fe40000000000 */
[----:B------:R-:W-:Y:S01]  /*1a410*/  LOP3.LUT R145, R145, 0x4, RZ, 0xfc, !PT ;  /* 0x0000000491917812 */ /* 0x000fe200078efcff */
[----:B------:R-:W3:Y:S01]  /*1a420*/  LDL R74, [R1+0x7a4] ;  /* 0x0007a400014a7983 */ /* 0x000ee20000100800 */
[----:B------:R-:W-:Y:S02]  /*1a430*/  LOP3.LUT R144, R144, 0x2, RZ, 0xfc, !PT ;  /* 0x0000000290907812 */ /* 0x000fe400078efcff */
[----:B------:R-:W-:Y:S01]  /*1a440*/  ISETP.GE.AND P1, PT, R145, UR5, PT ;  /* 0x0000000591007c0c */ /* 0x000fe2000bf26270 */
[----:B------:R-:W3:Y:S01]  /*1a450*/  LDL R63, [R1+0x7a8] ;  /* 0x0007a800013f7983 */ /* 0x000ee20000100800 */
[----:B------:R-:W-:-:S02]  /*1a460*/  ISETP.GE.AND P0, PT, R144, UR5, PT ;  /* 0x0000000590007c0c */ /* 0x000fc4000bf06270 */
[----:B------:R-:W0:Y:S02]  /*1a470*/  S2R R144, SR_TID.X ;  /* 0x0000000000907919 */ /* 0x000e240000002100 */
[----:B0-----:R-:W-:-:S04]  /*1a480*/  SHF.R.U32.HI R145, RZ, 0x7, R144 ;  /* 0x00000007ff917819 */ /* 0x001fc80000011690 */
[----:B------:R-:W-:-:S04]  /*1a490*/  SGXT.U32 R145, R145, 0x1 ;  /* 0x000000019191781a */ /* 0x000fc80000000000 */
[----:B------:R-:W-:-:S04]  /*1a4a0*/  LOP3.LUT R145, R145, 0x8, RZ, 0xfc, !PT ;  /* 0x0000000891917812 */ /* 0x000fc800078efcff */
[----:B------:R-:W-:Y:S02]  /*1a4b0*/  ISETP.GE.AND P3, PT, R145, UR5, PT ;  /* 0x0000000591007c0c */ /* 0x000fe4000bf66270 */
[----:B------:R-:W0:Y:S01]  /*1a4c0*/  S2R R145, SR_TID.X ;  /* 0x0000000000917919 */ /* 0x000e220000002100 */
[----:B------:R-:W-:Y:S02]  /*1a4d0*/  SHF.R.U32.HI R144, RZ, 0x7, R144 ;  /* 0x00000007ff907819 */ /* 0x000fe40000011690 */
[----:B------:R-:W-:Y:S02]  /*1a4e0*/  PRMT R6, RZ, 0x7610, R6 ;  /* 0x00007610ff067816 */ /* 0x000fe40000000006 */
[----:B------:R-:W-:-:S04]  /*1a4f0*/  SGXT.U32 R144, R144, 0x1 ;  /* 0x000000019090781a */ /* 0x000fc80000000000 */
[----:B------:R-:W-:Y:S01]  /*1a500*/  LOP3.LUT R144, R144, 0x6, RZ, 0xfc, !PT ;  /* 0x0000000690907812 */ /* 0x000fe200078efcff */
[----:B--2---:R4:W2:Y:S03]  /*1a510*/  @!P0 LDG.E.U8 R6, desc[UR42][R2.64] ;  /* 0x0000002a02068981 */ /* 0x0048a6000c1e1100 */
[----:B------:R-:W-:Y:S01]  /*1a520*/  ISETP.GE.AND P2, PT, R144, UR5, PT ;  /* 0x0000000590007c0c */ /* 0x000fe2000bf46270 */
[----:B----4-:R-:W-:Y:S02]  /*1a530*/  @!P1 IMAD.MOV.U32 R2, RZ, RZ, R147 ;  /* 0x000000ffff029224 */ /* 0x010fe400078e0093 */
[----:B---3--:R-:W-:Y:S01]  /*1a540*/  @!P1 IMAD.MOV.U32 R3, RZ, RZ, R146 ;  /* 0x000000ffff039224 */ /* 0x008fe200078e0092 */
[----:B------:R-:W-:Y:S02]  /*1a550*/  PRMT R8, RZ, 0x7610, R8 ;  /* 0x00007610ff087816 */ /* 0x000fe40000000008 */
[----:B------:R-:W-:-:S04]  /*1a560*/  PRMT R7, RZ, 0x7610, R7 ;  /* 0x00007610ff077816 */ /* 0x000fc80000000007 */
[----:B------:R1:W3:Y:S01]  /*1a570*/  @!P1 LDG.E.U8 R8, desc[UR42][R2.64] ;  /* 0x0000002a02089981 */ /* 0x0002e2000c1e1100 */
[--C-:B0-----:R-:W-:Y:S02]  /*1a580*/  SHF.R.U32.HI R147, RZ, 0x7, R145.reuse ;  /* 0x00000007ff937819 */ /* 0x101fe40000011691 */
[--C-:B------:R-:W-:Y:S02]  /*1a590*/  SHF.R.U32.HI R146, RZ, 0x7, R145.reuse ;  /* 0x00000007ff927819 */ /* 0x100fe40000011691 */
[----:B------:R-:W-:-:S04]  /*1a5a0*/  SHF.R.U32.HI R145, RZ, 0x7, R145 ;  /* 0x00000007ff917819 */ /* 0x000fc80000011691 */
[----:B------:R-:W-:-:S04]  /*1a5b0*/  SGXT.U32 R145, R145, 0x1 ;  /* 0x000000019191781a */ /* 0x000fc80000000000 */
[----:B------:R-:W-:Y:S01]  /*1a5c0*/  LOP3.LUT R145, R145, 0xa, RZ, 0xfc, !PT ;  /* 0x0000000a91917812 */ /* 0x000fe200078efcff */
[----:B-1----:R-:W-:Y:S02]  /*1a5d0*/  @!P2 IMAD.MOV.U32 R2, RZ, RZ, R151 ;  /* 0x000000ffff02a224 */ /* 0x002fe400078e0097 */
[----:B------:R-:W-:Y:S01]  /*1a5e0*/  @!P2 IMAD.MOV.U32 R3, RZ, RZ, R148 ;  /* 0x000000ffff03a224 */ /* 0x000fe200078e0094 */
[----:B------:R-:W-:Y:S02]  /*1a5f0*/  ISETP.GE.AND P4, PT, R145, UR5, PT ;  /* 0x0000000591007c0c */ /* 0x000fe4000bf86270 */
[----:B------:R-:W-:Y:S02]  /*1a600*/  PRMT R10, RZ, 0x7610, R10 ;  /* 0x00007610ff0a7816 */ /* 0x000fe4000000000a */
[----:B------:R0:W4:Y:S02]  /*1a610*/  @!P2 LDG.E.U8 R7, desc[UR42][R2.64] ;  /* 0x0000002a0207a981 */ /* 0x000124000c1e1100 */
[----:B0-----:R-:W-:-:S02]  /*1a620*/  @!P3 IMAD.MOV.U32 R2, RZ, RZ, R150 ;  /* 0x000000ffff02b224 */ /* 0x001fc400078e0096 */
[----:B------:R-:W-:-:S05]  /*1a630*/  @!P3 IMAD.MOV.U32 R3, RZ, RZ, R149 ;  /* 0x000000ffff03b224 */ /* 0x000fca00078e0095 */
[----:B------:R0:W4:Y:S02]  /*1a640*/  @!P3 LDG.E.U8 R10, desc[UR42][R2.64] ;  /* 0x0000002a020ab981 */ /* 0x000124000c1e1100 */
[----:B0-----:R-:W-:Y:S02]  /*1a650*/  @!P4 IMAD.MOV.U32 R3, RZ, RZ, R33 ;  /* 0x000000ffff03c224 */ /* 0x001fe400078e0021 */
[----:B------:R-:W2:Y:S01]  /*1a660*/  LDL R33, [R1+0x79c] ;  /* 0x00079c0001217983 */ /* 0x000ea20000100800 */
[----:B------:R-:W0:Y:S01]  /*1a670*/  S2R R151, SR_TID.X ;  /* 0x0000000000977919 */ /* 0x000e220000002100 */
[----:B------:R-:W-:Y:S01]  /*1a680*/  SGXT.U32 R146, R146, 0x1 ;  /* 0x000000019292781a */ /* 0x000fe20000000000 */
[----:B------:R-:W-:Y:S01]  /*1a690*/  @!P4 IMAD.MOV.U32 R2, RZ, RZ, R4 ;  /* 0x000000ffff02c224 */ /* 0x000fe200078e0004 */
[----:B------:R-:W-:Y:S01]  /*1a6a0*/  SGXT.U32 R147, R147, 0x1 ;  /* 0x000000019393781a */ /* 0x000fe20000000000 */
[----:B------:R-:W3:Y:S01]  /*1a6b0*/  LDL R4, [R1+0x7a0] ;  /* 0x0007a00001047983 */ /* 0x000ee20000100800 */
[----:B------:R-:W-:-:S02]  /*1a6c0*/  LOP3.LUT R146, R146, 0xc, RZ, 0xfc, !PT ;  /* 0x0000000c92927812 */ /* 0x000fc400078efcff */
[----:B------:R-:W-:Y:S02]  /*1a6d0*/  LOP3.LUT R147, R147, 0xe, RZ, 0xfc, !PT ;  /* 0x0000000e93937812 */ /* 0x000fe400078efcff */
[----:B------:R-:W-:Y:S02]  /*1a6e0*/  ISETP.GE.AND P5, PT, R146, UR5, PT ;  /* 0x0000000592007c0c */ /* 0x000fe4000bfa6270 */
[----:B------:R-:W-:Y:S02]  /*1a6f0*/  ISETP.GE.AND P6, PT, R147, UR5, PT ;  /* 0x0000000593007c0c */ /* 0x000fe4000bfc6270 */
[----:B------:R-:W-:Y:S02]  /*1a700*/  PRMT R9, RZ, 0x7610, R9 ;  /* 0x00007610ff097816 */ /* 0x000fe40000000009 */
[----:B------:R-:W-:-:S04]  /*1a710*/  PRMT R12, RZ, 0x7610, R12 ;  /* 0x00007610ff0c7816 */ /* 0x000fc8000000000c */
[----:B------:R1:W4:Y:S03]  /*1a720*/  @!P4 LDG.E.U8 R9, desc[UR42][R2.64] ;  /* 0x0000002a0209c981 */ /* 0x000326000c1e1100 */
[----:B-1----:R-:W-:Y:S02]  /*1a730*/  @!P5 IMAD.MOV.U32 R2, RZ, RZ, R44 ;  /* 0x000000ffff02d224 */ /* 0x002fe400078e002c */
[----:B------:R-:W-:Y:S01]  /*1a740*/  @!P5 IMAD.MOV.U32 R3, RZ, RZ, R45 ;  /* 0x000000ffff03d224 */ /* 0x000fe200078e002d */
[--C-:B0-----:R-:W-:Y:S01]  /*1a750*/  SHF.R.U32.HI R48, RZ, 0x7, R151.reuse ;  /* 0x00000007ff307819 */ /* 0x101fe20000011697 */
[----:B------:R-:W4:Y:S01]  /*1a760*/  LDL R45, [R1+0x794] ;  /* 0x00079400012d7983 */ /* 0x000f220000100800 */
[----:B------:R-:W-:Y:S02]  /*1a770*/  SHF.R.U32.HI R49, RZ, 0x7, R151 ;  /* 0x00000007ff317819 */ /* 0x000fe40000011697 */
[----:B------:R-:W-:Y:S01]  /*1a780*/  SGXT.U32 R48, R48, 0x1 ;  /* 0x000000013030781a */ /* 0x000fe20000000000 */
[----:B------:R0:W4:Y:S01]  /*1a790*/  @!P5 LDG.E.U8 R12, desc[UR42][R2.64] ;  /* 0x0000002a020cd981 */ /* 0x000122000c1e1100 */
[----:B------:R-:W-:-:S02]  /*1a7a0*/  SGXT.U32 R49, R49, 0x1 ;  /* 0x000000013131781a */ /* 0x000fc40000000000 */
[----:B------:R-:W-:Y:S01]  /*1a7b0*/  LOP3.LUT R48, R48, 0x12, RZ, 0xfc, !PT ;  /* 0x0000001230307812 */ /* 0x000fe200078efcff */
[----:B------:R-:W4:Y:S01]  /*1a7c0*/  LDL R44, [R1+0x798] ;  /* 0x00079800012c7983 */ /* 0x000f220000100800 */
[----:B------:R-:W-:Y:S01]  /*1a7d0*/  LOP3.LUT R49, R49, 0x10, RZ, 0xfc, !PT ;  /* 0x0000001031317812 */ /* 0x000fe200078efcff */
[----:B0-----:R-:W-:Y:S01]  /*1a7e0*/  @!P6 IMAD.MOV.U32 R2, RZ, RZ, R32 ;  /* 0x000000ffff02e224 */ /* 0x001fe200078e0020 */
[----:B------:R-:W-:Y:S02]  /*1a7f0*/  SHF.R.U32.HI R32, RZ, 0x7, R151 ;  /* 0x00000007ff207819 */ /* 0x000fe40000011697 */
[----:B------:R-:W-:Y:S02]  /*1a800*/  ISETP.GE.AND P1, PT, R49, UR5, PT ;  /* 0x0000000531007c0c */ /* 0x000fe4000bf26270 */
[----:B------:R-:W-:Y:S02]  /*1a810*/  SGXT.U32 R32, R32, 0x1 ;  /* 0x000000012020781a */ /* 0x000fe40000000000 */
[----:B------:R-:W-:-:S02]  /*1a820*/  ISETP.GE.AND P0, PT, R48, UR5, PT ;  /* 0x0000000530007c0c */ /* 0x000fc4000bf06270 */
[--C-:B------:R-:W-:Y:S02]  /*1a830*/  SHF.R.U32.HI R48, RZ, 0x7, R151.reuse ;  /* 0x00000007ff307819 */ /* 0x100fe40000011697 */
[----:B------:R-:W-:Y:S02]  /*1a840*/  SHF.R.U32.HI R49, RZ, 0x7, R151 ;  /* 0x00000007ff317819 */ /* 0x000fe40000011697 */
[----:B------:R-:W-:Y:S02]  /*1a850*/  LOP3.LUT R32, R32, 0x14, RZ, 0xfc, !PT ;  /* 0x0000001420207812 */ /* 0x000fe400078efcff */
[----:B------:R-:W-:Y:S02]  /*1a860*/  SGXT.U32 R48, R48, 0x1 ;  /* 0x000000013030781a */ /* 0x000fe40000000000 */
[----:B------:R-:W-:Y:S01]  /*1a870*/  SGXT.U32 R49, R49, 0x1 ;  /* 0x000000013131781a */ /* 0x000fe20000000000 */
[----:B------:R-:W-:Y:S01]  /*1a880*/  @!P6 IMAD.MOV.U32 R3, RZ, RZ, R37 ;  /* 0x000000ffff03e224 */ /* 0x000fe200078e0025 */
[----:B------:R-:W-:Y:S01]  /*1a890*/  PRMT R15, RZ, 0x7610, R15 ;  /* 0x00007610ff0f7816 */ /* 0x000fe2000000000f */
[----:B------:R-:W4:Y:S01]  /*1a8a0*/  LDL R37, [R1+0x78c] ;  /* 0x00078c0001257983 */ /* 0x000f220000100800 */
[----:B------:R-:W-:-:S02]  /*1a8b0*/  ISETP.GE.AND P2, PT, R32, UR5, PT ;  /* 0x0000000520007c0c */ /* 0x000fc4000bf46270 */
[----:B------:R-:W-:Y:S01]  /*1a8c0*/  LOP3.LUT R49, R49, 0x16, RZ, 0xfc, !PT ;  /* 0x0000001631317812 */ /* 0x000fe200078efcff */
[----:B------:R-:W4:Y:S01]  /*1a8d0*/  LDL R32, [R1+0x790] ;  /* 0x0007900001207983 */ /* 0x000f220000100800 */
[----:B------:R-:W-:Y:S02]  /*1a8e0*/  LOP3.LUT R48, R48, 0x18, RZ, 0xfc, !PT ;  /* 0x0000001830307812 */ /* 0x000fe400078efcff */
[----:B------:R-:W-:Y:S01]  /*1a8f0*/  PRMT R11, RZ, 0x7610, R11 ;  /* 0x00007610ff0b7816 */ /* 0x000fe2000000000b */
[----:B------:R0:W4:Y:S01]  /*1a900*/  @!P6 LDG.E.U8 R15, desc[UR42][R2.64] ;  /* 0x0000002a020fe981 */ /* 0x000122000c1e1100 */
[----:B------:R-:W-:Y:S02]  /*1a910*/  ISETP.GE.AND P3, PT, R49, UR5, PT ;  /* 0x0000000531007c0c */ /* 0x000fe4000bf66270 */
[----:B------:R-:W-:Y:S01]  /*1a920*/  ISETP.GE.AND P4, PT, R48, UR5, PT ;  /* 0x0000000530007c0c */ /* 0x000fe2000bf86270 */
[----:B------:R-:W4:Y:S04]  /*1a930*/  LDL R49, [R1+0x784] ;  /* 0x0007840001317983 */ /* 0x000f280000100800 */
[----:B------:R-:W4:Y:S01]  /*1a940*/  LDL R48, [R1+0x788] ;  /* 0x0007880001307983 */ /* 0x000f220000100800 */
[----:B0-----:R-:W-:-:S02]  /*1a950*/  @!P1 IMAD.MOV.U32 R2, RZ, RZ, R41 ;  /* 0x000000ffff029224 */ /* 0x001fc400078e0029 */
[----:B------:R-:W-:-:S05]  /*1a960*/  @!P1 IMAD.MOV.U32 R3, RZ, RZ, R46 ;  /* 0x000000ffff039224 */ /* 0x000fca00078e002e */
[----:B------:R0:W4:Y:S02]  /*1a970*/  @!P1 LDG.E.U8 R11, desc[UR42][R2.64] ;  /* 0x0000002a020b9981 */ /* 0x000124000c1e1100 */
[----:B0-----:R-:W-:Y:S02]  /*1a980*/  @!P0 IMAD.MOV.U32 R3, RZ, RZ, R31 ;  /* 0x000000ffff038224 */ /* 0x001fe400078e001f */
[----:B------:R-:W4:Y:S01]  /*1a990*/  LDL R31, [R1+0x77c] ;  /* 0x00077c00011f7983 */ /* 0x000f220000100800 */
[--C-:B------:R-:W-:Y:S02]  /*1a9a0*/  SHF.R.U32.HI R41, RZ, 0x7, R151.reuse ;  /* 0x00000007ff297819 */ /* 0x100fe40000011697 */
[----:B------:R-:W-:Y:S02]  /*1a9b0*/  SHF.R.U32.HI R46, RZ, 0x7, R151 ;  /* 0x00000007ff2e7819 */ /* 0x000fe40000011697 */
[----:B------:R-:W-:Y:S02]  /*1a9c0*/  SGXT.U32 R41, R41, 0x1 ;  /* 0x000000012929781a */ /* 0x000fe40000000000 */
[----:B------:R-:W-:Y:S01]  /*1a9d0*/  SGXT.U32 R46, R46, 0x1 ;  /* 0x000000012e2e781a */ /* 0x000fe20000000000 */
[----:B------:R-:W-:Y:S01]  /*1a9e0*/  @!P0 IMAD.MOV.U32 R2, RZ, RZ, R26 ;  /* 0x000000ffff028224 */ /* 0x000fe200078e001a */
[----:B------:R-:W-:Y:S01]  /*1a9f0*/  PRMT R14, RZ, 0x7610, R14 ;  /* 0x00007610ff0e7816 */ /* 0x000fe2000000000e */
[----:B------:R-:W4:Y:S01]  /*1aa00*/  LDL R26, [R1+0x780] ;  /* 0x00078000011a7983 */ /* 0x000f220000100800 */
[----:B------:R-:W-:-:S02]  /*1aa10*/  LOP3.LUT R46, R46, 0x1a, RZ, 0xfc, !PT ;  /* 0x0000001a2e2e7812 */ /* 0x000fc400078efcff */
[----:B------:R-:W-:Y:S02]  /*1aa20*/  LOP3.LUT R41, R41, 0x1c, RZ, 0xfc, !PT ;  /* 0x0000001c29297812 */ /* 0x000fe400078efcff */
[----:B------:R0:W4:Y:S01]  /*1aa30*/  @!P0 LDG.E.U8 R14, desc[UR42][R2.64] ;  /* 0x0000002a020e8981 */ /* 0x000122000c1e1100 */
[----:B------:R-:W-:Y:S02]  /*1aa40*/  PRMT R13, RZ, 0x7610, R13 ;  /* 0x00007610ff0d7816 */ /* 0x000fe4000000000d */
[----:B------:R-:W-:Y:S02]  /*1aa50*/  ISETP.GE.AND P1, PT, R46, UR5, PT ;  /* 0x000000052e007c0c */ /* 0x000fe4000bf26270 */
[----:B------:R-:W-:Y:S01]  /*1aa60*/  ISETP.GE.AND P0, PT, R41, UR5, PT ;  /* 0x0000000529007c0c */ /* 0x000fe2000bf06270 */
[----:B------:R-:W4:Y:S01]  /*1aa70*/  LDL R46, [R1+0x774] ;  /* 0x00077400012e7983 */ /* 0x000f220000100800 */
[----:B0-----:R-:W-:-:S03]  /*1aa80*/  @!P2 IMAD.MOV.U32 R2, RZ, RZ, R63 ;  /* 0x000000ffff02a224 */ /* 0x001fc600078e003f */
[----:B------:R-:W4:Y:S01]  /*1aa90*/  LDL R41, [R1+0x778] ;  /* 0x0007780001297983 */ /* 0x000f220000100800 */
[----:B------:R-:W-:Y:S01]  /*1aaa0*/  @!P2 IMAD.MOV.U32 R3, RZ, RZ, R74 ;  /* 0x000000ffff03a224 */ /* 0x000fe200078e004a */
[----:B------:R-:W-:Y:S02]  /*1aab0*/  PRMT R17, RZ, 0x7610, R17 ;  /* 0x00007610ff117816 */ /* 0x000fe40000000011 */
[----:B------:R-:W-:Y:S01]  /*1aac0*/  SHF.R.U32.HI R63, RZ, 0x7, R151 ;  /* 0x00000007ff3f7819 */ /* 0x000fe20000011697 */
[----:B------:R-:W4:Y:S04]  /*1aad0*/  LDL R74, [R1+0x74c] ;  /* 0x00074c00014a7983 */ /* 0x000f280000100800 */
[----:B------:R2:W4:Y:S02]  /*1aae0*/  @!P2 LDG.E.U8 R13, desc[UR42][R2.64] ;  /* 0x0000002a020da981 */ /* 0x000524000c1e1100 */
[----:B--2---:R-:W-:-:S02]  /*1aaf0*/  @!P3 IMAD.MOV.U32 R3, RZ, RZ, R33 ;  /* 0x000000ffff03b224 */ /* 0x004fc400078e0021 */
[----:B------:R-:W2:Y:S01]  /*1ab00*/  LDL R33, [R1+0x76c] ;  /* 0x00076c0001217983 */ /* 0x000ea20000100800 */
[----:B---3--:R-:W-:-:S03]  /*1ab10*/  @!P3 IMAD.MOV.U32 R2, RZ, RZ, R4 ;  /* 0x000000ffff02b224 */ /* 0x008fc600078e0004 */
[----:B------:R-:W3:Y:S04]  /*1ab20*/  LDL R4, [R1+0x770] ;  /* 0x0007700001047983 */ /* 0x000ee80000100800 */
[----:B------:R4:W3:Y:S01]  /*1ab30*/  @!P3 LDG.E.U8 R17, desc[UR42][R2.64] ;  /* 0x0000002a0211b981 */ /* 0x0008e2000c1e1100 */
[----:B------:R-:W-:Y:S02]  /*1ab40*/  SGXT.U32 R63, R63, 0x1 ;  /* 0x000000013f3f781a */ /* 0x000fe40000000000 */
[----:B------:R-:W-:Y:S02]  /*1ab50*/  PRMT R20, RZ, 0x7610, R20 ;  /* 0x00007610ff147816 */ /* 0x000fe40000000014 */
[----:B------:R-:W-:Y:S02]  /*1ab60*/  LOP3.LUT R63, R63, 0x1e, RZ, 0xfc, !PT ;  /* 0x0000001e3f3f7812 */ /* 0x000fe400078efcff */
[----:B------:R-:W-:-:S02]  /*1ab70*/  PRMT R16, RZ, 0x7610, R16 ;  /* 0x00007610ff107816 */ /* 0x000fc40000000010 */
[----:B------:R-:W-:Y:S02]  /*1ab80*/  ISETP.GE.AND P2, PT, R63, UR5, PT ;  /* 0x000000053f007c0c */ /* 0x000fe4000bf46270 */
[----:B------:R-:W-:Y:S01]  /*1ab90*/  PRMT R19, RZ, 0x7610, R19 ;  /* 0x00007610ff137816 */ /* 0x000fe20000000013 */
[----:B------:R-:W3:Y:S01]  /*1aba0*/  LDL R63, [R1+0x750] ;  /* 0x00075000013f7983 */ /* 0x000ee20000100800 */
[----:B----4-:R-:W-:Y:S01]  /*1abb0*/  @!P4 IMAD.MOV.U32 R3, RZ, RZ, R45 ;  /* 0x000000ffff03c224 */ /* 0x010fe200078e002d */
[--C-:B------:R-:W-:Y:S01]  /*1abc0*/  SHF.R.U32.HI R45, RZ, 0x7, R151.reuse ;  /* 0x00000007ff2d7819 */ /* 0x100fe20000011697 */
[----:B------:R-:W-:Y:S01]  /*1abd0*/  @!P4 IMAD.MOV.U32 R2, RZ, RZ, R44 ;  /* 0x000000ffff02c224 */ /* 0x000fe200078e002c */
[----:B------:R-:W-:Y:S02]  /*1abe0*/  SHF.R.U32.HI R44, RZ, 0x7, R151 ;  /* 0x00000007ff2c7819 */ /* 0x000fe40000011697 */
[----:B------:R-:W-:Y:S02]  /*1abf0*/  SGXT.U32 R45, R45, 0x1 ;  /* 0x000000012d2d781a */ /* 0x000fe40000000000 */
[----:B------:R-:W-:Y:S01]  /*1ac00*/  SGXT.U32 R44, R44, 0x1 ;  /* 0x000000012c2c781a */ /* 0x000fe20000000000 */
[----:B------:R0:W4:Y:S01]  /*1ac10*/  @!P4 LDG.E.U8 R20, desc[UR42][R2.64] ;  /* 0x0000002a0214c981 */ /* 0x000122000c1e1100 */
[----:B------:R-:W-:-:S02]  /*1ac20*/  LOP3.LUT R45, R45, 0x20, RZ, 0xfc, !PT ;  /* 0x000000202d2d7812 */ /* 0x000fc400078efcff */
[----:B------:R-:W-:Y:S02]  /*1ac30*/  LOP3.LUT R44, R44, 0x22, RZ, 0xfc, !PT ;  /* 0x000000222c2c7812 */ /* 0x000fe400078efcff */
[----:B------:R-:W-:Y:S02]  /*1ac40*/  ISETP.GE.AND P3, PT, R45, UR5, PT ;  /* 0x000000052d007c0c */ /* 0x000fe4000bf66270 */
[----:B------:R-:W-:Y:S01]  /*1ac50*/  ISETP.GE.AND P4, PT, R44, UR5, PT ;  /* 0x000000052c007c0c */ /* 0x000fe2000bf86270 */
[----:B------:R-:W4:Y:S04]  /*1ac60*/  LDL R45, [R1+0x764] ;  /* 0x00076400012d7983 */ /* 0x000f280000100800 */
[----:B------:R-:W4:Y:S01]  /*1ac70*/  LDL R44, [R1+0x768] ;  /* 0x00076800012c7983 */ /* 0x000f220000100800 */
[----:B0-----:R-:W-:-:S03]  /*1ac80*/  @!P1 IMAD.MOV.U32 R3, RZ, RZ, R37 ;  /* 0x000000ffff039224 */ /* 0x001fc600078e0025 */
[----:B------:R-:W4:Y:S01]  /*1ac90*/  LDL R37, [R1+0x75c] ;  /* 0x00075c0001257983 */ /* 0x000f220000100800 */
[----:B------:R-:W-:-:S03]  /*1aca0*/  @!P1 IMAD.MOV.U32 R2, RZ, RZ, R32 ;  /* 0x000000ffff029224 */ /* 0x000fc600078e0020 */
[----:B------:R-:W4:Y:S04]  /*1acb0*/  LDL R32, [R1+0x760] ;  /* 0x0007600001207983 */ /* 0x000f280000100800 */
[----:B------:R0:W4:Y:S02]  /*1acc0*/  @!P1 LDG.E.U8 R16, desc[UR42][R2.64] ;  /* 0x0000002a02109981 */ /* 0x000124000c1e1100 */
[----:B0-----:R-:W-:Y:S02]  /*1acd0*/  @!P0 IMAD.MOV.U32 R2, RZ, RZ, R48 ;  /* 0x000000ffff028224 */ /* 0x001fe400078e0030 */
[----:B------:R-:W-:-:S05]  /*1ace0*/  @!P0 IMAD.MOV.U32 R3, RZ, RZ, R49 ;  /* 0x000000ffff038224 */ /* 0x000fca00078e0031 */
[----:B------:R0:W4:Y:S02]  /*1acf0*/  @!P0 LDG.E.U8 R19, desc[UR42][R2.64] ;  /* 0x0000002a02138981 */ /* 0x000124000c1e1100 */
[----:B0-----:R-:W-:Y:S02]  /*1ad00*/  @!P2 IMAD.MOV.U32 R3, RZ, RZ, R31 ;  /* 0x000000ffff03a224 */ /* 0x001fe400078e001f */
[----:B------:R-:W4:Y:S01]  /*1ad10*/  LDL R31, [R1+0x754] ;  /* 0x00075400011f7983 */ /* 0x000f220000100800 */
[----:B------:R-:W-:Y:S02]  /*1ad20*/  PRMT R18, RZ, 0x7610, R18 ;  /* 0x00007610ff127816 */ /* 0x000fe40000000012 */
[--C-:B------:R-:W-:Y:S02]  /*1ad30*/  SHF.R.U32.HI R48, RZ, 0x7, R151.reuse ;  /* 0x00000007ff307819 */ /* 0x100fe40000011697 */
[----:B------:R-:W-:Y:S01]  /*1ad40*/  SHF.R.U32.HI R49, RZ, 0x7, R151 ;  /* 0x00000007ff317819 */ /* 0x000fe20000011697 */
[----:B------:R-:W-:-:S02]  /*1ad50*/  @!P2 IMAD.MOV.U32 R2, RZ, RZ, R26 ;  /* 0x000000ffff02a224 */ /* 0x000fc400078e001a */
[----:B------:R-:W4:Y:S01]  /*1ad60*/  LDL R26, [R1+0x758] ;  /* 0x00075800011a7983 */ /* 0x000f220000100800 */
[----:B------:R-:W-:Y:S02]  /*1ad70*/  SGXT.U32 R48, R48, 0x1 ;  /* 0x000000013030781a */ /* 0x000fe40000000000 */
[----:B------:R-:W-:Y:S01]  /*1ad80*/  SGXT.U32 R49, R49, 0x1 ;  /* 0x000000013131781a */ /* 0x000fe20000000000 */
[----:B------:R0:W4:Y:S01]  /*1ad90*/  @!P2 LDG.E.U8 R18, desc[UR42][R2.64] ;  /* 0x0000002a0212a981 */ /* 0x000122000c1e1100 */
[----:B------:R-:W-:Y:S02]  /*1ada0*/  PRMT R22, RZ, 0x7610, R22 ;  /* 0x00007610ff167816 */ /* 0x000fe40000000016 */
[----:B------:R-:W-:Y:S02]  /*1adb0*/  LOP3.LUT R49, R49, 0x24, RZ, 0xfc, !PT ;  /* 0x0000002431317812 */ /* 0x000fe400078efcff */
[----:B------:R-:W-:Y:S01]  /*1adc0*/  LOP3.LUT R48, R48, 0x26, RZ, 0xfc, !PT ;  /* 0x0000002630307812 */ /* 0x000fe200078efcff */
[----:B0-----:R-:W-:-:S02]  /*1add0*/  @!P3 IMAD.MOV.U32 R2, RZ, RZ, R41 ;  /* 0x000000ffff02b224 */ /* 0x001fc400078e0029 */
[----:B------:R-:W-:Y:S01]  /*1ade0*/  @!P3 IMAD.MOV.U32 R3, RZ, RZ, R46 ;  /* 0x000000ffff03b224 */ /* 0x000fe200078e002e */
[----:B------:R-:W-:Y:S01]  /*1adf0*/  ISETP.GE.AND P1, PT, R49, UR5, PT ;  /* 0x0000000531007c0c */ /* 0x000fe2000bf26270 */
[----:B------:R-:W4:Y:S01]  /*1ae00*/  LDL R46, [R1+0x73c] ;  /* 0x00073c00012e7983 */ /* 0x000f220000100800 */
[----:B------:R-:W-:-:S03]  /*1ae10*/  ISETP.GE.AND P0, PT, R48, UR5, PT ;  /* 0x0000000530007c0c */ /* 0x000fc6000bf06270 */
[----:B------:R2:W4:Y:S04]  /*1ae20*/  @!P3 LDG.E.U8 R22, desc[UR42][R2.64] ;  /* 0x0000002a0216b981 */ /* 0x000528000c1e1100 */
[----:B------:R-:W4:Y:S04]  /*1ae30*/  LDL R49, [R1+0x744] ;  /* 0x0007440001317983 */ /* 0x000f280000100800 */
[----:B------:R-:W4:Y:S04]  /*1ae40*/  LDL R48, [R1+0x748] ;  /* 0x0007480001307983 */ /* 0x000f280000100800 */
[----:B------:R-:W4:Y:S01]  /*1ae50*/  LDL R41, [R1+0x740] ;  /* 0x0007400001297983 */ /* 0x000f220000100800 */
[----:B--2---:R-:W-:Y:S01]  /*1ae60*/  @!P4 IMAD.MOV.U32 R3, RZ, RZ, R33 ;  /* 0x000000ffff03c224 */ /* 0x004fe200078e0021 */
[----:B------:R-:W-:-:S04]  /*1ae70*/  SHF.R.U32.HI R33, RZ, 0x7, R151 ;  /* 0x00000007ff217819 */ /* 0x000fc80000011697 */
[----:B------:R-:W-:-:S04]  /*1ae80*/  SGXT.U32 R33, R33, 0x1 ;  /* 0x000000012121781a */ /* 0x000fc80000000000 */
[----:B------:R-:W-:-:S04]  /*1ae90*/  LOP3.LUT R33, R33, 0x2a, RZ, 0xfc, !PT ;  /* 0x0000002a21217812 */ /* 0x000fc800078efcff */
[----:B------:R-:W-:Y:S02]  /*1aea0*/  ISETP.GE.AND P3, PT, R33, UR5, PT ;  /* 0x0000000521007c0c */ /* 0x000fe4000bf66270 */
[----:B------:R-:W2:Y:S01]  /*1aeb0*/  LDL R33, [R1+0x734] ;  /* 0x0007340001217983 */ /* 0x000ea20000100800 */
[----:B---3--:R-:W-:Y:S01]  /*1aec0*/  @!P4 IMAD.MOV.U32 R2, RZ, RZ, R4 ;  /* 0x000000ffff02c224 */ /* 0x008fe200078e0004 */
[----:B------:R-:W-:-:S04]  /*1aed0*/  SHF.R.U32.HI R4, RZ, 0x7, R151 ;  /* 0x00000007ff047819 */ /* 0x000fc80000011697 */
[----:B------:R-:W-:-:S04]  /*1aee0*/  SGXT.U32 R4, R4, 0x1 ;  /* 0x000000010404781a */ /* 0x000fc80000000000 */
[----:B------:R-:W-:-:S04]  /*1aef0*/  LOP3.LUT R4, R4, 0x28, RZ, 0xfc, !PT ;  /* 0x0000002804047812 */ /* 0x000fc800078efcff */
[----:B------:R-:W-:Y:S02]  /*1af00*/  ISETP.GE.AND P2, PT, R4, UR5, PT ;  /* 0x0000000504007c0c */ /* 0x000fe4000bf46270 */
[----:B------:R-:W-:Y:S02]  /*1af10*/  SHF.R.U32.HI R4, RZ, 0x7, R151 ;  /* 0x00000007ff047819 */ /* 0x000fe40000011697 */
[----:B------:R-:W-:Y:S02]  /*1af20*/  PRMT R153, RZ, 0x7610, R153 ;  /* 0x00007610ff997816 */ /* 0x000fe40000000099 */
[----:B------:R-:W-:-:S04]  /*1af30*/  SGXT.U32 R4, R4, 0x1 ;  /* 0x000000010404781a */ /* 0x000fc80000000000 */
[----:B------:R-:W-:Y:S01]  /*1af40*/  LOP3.LUT R4, R4, 0x2c, RZ, 0xfc, !PT ;  /* 0x0000002c04047812 */ /* 0x000fe200078efcff */
[----:B------:R4:W3:Y:S03]  /*1af50*/  @!P4 LDG.E.U8 R153, desc[UR42][R2.64] ;  /* 0x0000002a0299c981 */ /* 0x0008e6000c1e1100 */
[----:B------:R-:W-:Y:S02]  /*1af60*/  ISETP.GE.AND P4, PT, R4, UR5, PT ;  /* 0x0000000504007c0c */ /* 0x000fe4000bf86270 */
[----:B------:R-:W3:Y:S01]  /*1af70*/  LDL R4, [R1+0x738] ;  /* 0x0007380001047983 */ /* 0x000ee20000100800 */
[----:B------:R-:W-:Y:S02]  /*1af80*/  PRMT R21, RZ, 0x7610, R21 ;  /* 0x00007610ff157816 */ /* 0x000fe40000000015 */
[----:B------:R-:W-:Y:S01]  /*1af90*/  PRMT R152, RZ, 0x7610, R152 ;  /* 0x00007610ff987816 */ /* 0x000fe20000000098 */
[----:B----4-:R-:W-:-:S02]  /*1afa0*/  @!P1 IMAD.MOV.U32 R3, RZ, RZ, R45 ;  /* 0x000000ffff039224 */ /* 0x010fc400078e002d */
[----:B------:R-:W4:Y:S01]  /*1afb0*/  LDL R45, [R1+0x72c] ;  /* 0x00072c00012d7983 */ /* 0x000f220000100800 */
[----:B------:R-:W-:-:S03]  /*1afc0*/  @!P1 IMAD.MOV.U32 R2, RZ, RZ, R44 ;  /* 0x000000ffff029224 */ /* 0x000fc600078e002c */
[----:B------:R-:W4:Y:S04]  /*1afd0*/  LDL R44, [R1+0x730] ;  /* 0x00073000012c7983 */ /* 0x000f280000100800 */
[----:B------:R0:W4:Y:S02]  /*1afe0*/  @!P1 LDG.E.U8 R21, desc[UR42][R2.64] ;  /* 0x0000002a02159981 */ /* 0x000124000c1e1100 */
[----:B0-----:R-:W-:Y:S02]  /*1aff0*/  @!P0 IMAD.MOV.U32 R2, RZ, RZ, R32 ;  /* 0x000000ffff028224 */ /* 0x001fe400078e0020 */
[----:B------:R-:W-:Y:S01]  /*1b000*/  @!P0 IMAD.MOV.U32 R3, RZ, RZ, R37 ;  /* 0x000000ffff038224 */ /* 0x000fe200078e0025 */
[----:B------:R-:W4:Y:S04]  /*1b010*/  LDL R32, [R1+0x728] ;  /* 0x0007280001207983 */ /* 0x000f280000100800 */
[----:B------:R-:W4:Y:S04]  /*1b020*/  LDL R37, [R1+0x724] ;  /* 0x0007240001257983 */ /* 0x000f280000100800 */
[----:B------:R0:W4:Y:S02]  /*1b030*/  @!P0 LDG.E.U8 R152, desc[UR42][R2.64] ;  /* 0x0000002a02988981 */ /* 0x000124000c1e1100 */
[----:B0-----:R-:W-:-:S02]  /*1b040*/  @!P2 IMAD.MOV.U32 R3, RZ, RZ, R31 ;  /* 0x000000ffff03a224 */ /* 0x001fc400078e001f */
[----:B------:R-:W4:Y:S01]  /*1b050*/  LDL R31, [R1+0x71c] ;  /* 0x00071c00011f7983 */ /* 0x000f220000100800 */
[----:B------:R-:W-:Y:S02]  /*1b060*/  SHF.R.U32.HI R92, RZ, 0x7, R151 ;  /* 0x00000007ff5c7819 */ /* 0x000fe40000011697 */
[----:B------:R-:W-:Y:S02]  /*1b070*/  PRMT R23, RZ, 0x7610, R23 ;  /* 0x00007610ff177816 */ /* 0x000fe40000000017 */
[----:B------:R-:W-:Y:S02]  /*1b080*/  SGXT.U32 R92, R92, 0x1 ;  /* 0x000000015c5c781a */ /* 0x000fe40000000000 */
[----:B------:R-:W-:Y:S01]  /*1b090*/  SHF.R.U32.HI R75, RZ, 0x7, R151 ;  /* 0x00000007ff4b7819 */ /* 0x000fe20000011697 */
[----:B------:R-:W-:Y:S02]  /*1b0a0*/  @!P2 IMAD.MOV.U32 R2, RZ, RZ, R26 ;  /* 0x000000ffff02a224 */ /* 0x000fe400078e001a */
[----:B------:R-:W4:Y:S01]  /*1b0b0*/  LDL R26, [R1+0x720] ;  /* 0x00072000011a7983 */ /* 0x000f220000100800 */
[----:B------:R-:W-:-:S02]  /*1b0c0*/  LOP3.LUT R92, R92, 0x2e, RZ, 0xfc, !PT ;  /* 0x0000002e5c5c7812 */ /* 0x000fc400078efcff */
[----:B------:R-:W-:Y:S01]  /*1b0d0*/  SGXT.U32 R75, R75, 0x1 ;  /* 0x000000014b4b781a */ /* 0x000fe20000000000 */
[----:B------:R0:W4:Y:S01]  /*1b0e0*/  @!P2 LDG.E.U8 R23, desc[UR42][R2.64] ;  /* 0x0000002a0217a981 */ /* 0x000122000c1e1100 */
[----:B------:R-:W-:Y:S02]  /*1b0f0*/  PRMT R155, RZ, 0x7610, R155 ;  /* 0x00007610ff9b7816 */ /* 0x000fe4000000009b */
[----:B------:R-:W-:Y:S02]  /*1b100*/  ISETP.GE.AND P1, PT, R92, UR5, PT ;  /* 0x000000055c007c0c */ /* 0x000fe4000bf26270 */
[----:B------:R-:W-:Y:S01]  /*1b110*/  LOP3.LUT R75, R75, 0x30, RZ, 0xfc, !PT ;  /* 0x000000304b4b7812 */ /* 0x000fe200078efcff */
[----:B------:R-:W4:Y:S01]  /*1b120*/  LDL R92, [R1+0x704] ;  /* 0x00070400015c7983 */ /* 0x000f220000100800 */
[----:B0-----:R-:W-:Y:S02]  /*1b130*/  @!P3 IMAD.MOV.U32 R2, RZ, RZ, R63 ;  /* 0x000000ffff02b224 */ /* 0x001fe400078e003f */
[----:B------:R-:W-:Y:S01]  /*1b140*/  @!P3 IMAD.MOV.U32 R3, RZ, RZ, R74 ;  /* 0x000000ffff03b224 */ /* 0x000fe200078e004a */
[----:B------:R-:W-:Y:S01]  /*1b150*/  PRMT R159, RZ, 0x7610, R159 ;  /* 0x00007610ff9f7816 */ /* 0x000fe2000000009f */
[----:B------:R-:W4:Y:S01]  /*1b160*/  LDL R74, [R1+0x6fc] ;  /* 0x0006fc00014a7983 */ /* 0x000f220000100800 */
[----:B------:R-:W-:-:S03]  /*1b170*/  ISETP.GE.AND P0, PT, R75, UR5, PT ;  /* 0x000000054b007c0c */ /* 0x000fc6000bf06270 */
[----:B------:R0:W4:Y:S01]  /*1b180*/  @!P3 LDG.E.U8 R155, desc[UR42][R2.64] ;  /* 0x0000002a029bb981 */ /* 0x000122000c1e1100 */
[----:B------:R-:W-:Y:S02]  /*1b190*/  PRMT R154, RZ, 0x7610, R154 ;  /* 0x00007610ff9a7816 */ /* 0x000fe4000000009a */
[----:B------:R-:W-:Y:S01]  /*1b1a0*/  SHF.R.U32.HI R63, RZ, 0x7, R151 ;  /* 0x00000007ff3f7819 */ /* 0x000fe20000011697 */
[----:B------:R-:W4:Y:S01]  /*1b1b0*/  LDL R75, [R1+0x708] ;  /* 0x00070800014b7983 */ /* 0x000f220000100800 */
[----:B0-----:R-:W-:Y:S02]  /*1b1c0*/  @!P4 IMAD.MOV.U32 R2, RZ, RZ, R48 ;  /* 0x000000ffff02c224 */ /* 0x001fe400078e0030 */
[----:B------:R-:W-:-:S05]  /*1b1d0*/  @!P4 IMAD.MOV.U32 R3, RZ, RZ, R49 ;  /* 0x000000ffff03c224 */ /* 0x000fca00078e0031 */
[----:B------:R0:W4:Y:S02]  /*1b1e0*/  @!P4 LDG.E.U8 R159, desc[UR42][R2.64] ;  /* 0x0000002a029fc981 */ /* 0x000124000c1e1100 */
[----:B0-----:R-:W-:Y:S02]  /*1b1f0*/  @!P1 IMAD.MOV.U32 R2, RZ, RZ, R41 ;  /* 0x000000ffff029224 */ /* 0x001fe400078e0029 */
[----:B------:R-:W-:Y:S01]  /*1b200*/  @!P1 IMAD.MOV.U32 R3, RZ, RZ, R46 ;  /* 0x000000ffff039224 */ /* 0x000fe200078e002e */
[----:B------:R-:W4:Y:S04]  /*1b210*/  LDL R41, [R1+0x718] ;  /* 0x0007180001297983 */ /* 0x000f280000100800 */
[----:B------:R-:W4:Y:S04]  /*1b220*/  LDL R46, [R1+0x714] ;  /* 0x00071400012e7983 */ /* 0x000f280000100800 */
[----:B------:R2:W4:Y:S02]  /*1b230*/  @!P1 LDG.E.U8 R154, desc[UR42][R2.64] ;  /* 0x0000002a029a9981 */ /* 0x000524000c1e1100 */
[----:B--2---:R-:W-:-:S02]  /*1b240*/  @!P0 IMAD.MOV.U32 R3, RZ, RZ, R33 ;  /* 0x000000ffff038224 */ /* 0x004fc400078e0021 */
[----:B------:R-:W2:Y:S01]  /*1b250*/  LDL R33, [R1+0x70c] ;  /* 0x00070c0001217983 */ /* 0x000ea20000100800 */
[----:B------:R-:W-:Y:S02]  /*1b260*/  SGXT.U32 R63, R63, 0x1 ;  /* 0x000000013f3f781a */ /* 0x000fe40000000000 */
[--C-:B------:R-:W-:Y:S02]  /*1b270*/  SHF.R.U32.HI R49, RZ, 0x7, R151.reuse ;  /* 0x00000007ff317819 */ /* 0x100fe40000011697 */
[----:B------:R-:W-:Y:S02]  /*1b280*/  LOP3.LUT R63, R63, 0x32, RZ, 0xfc, !PT ;  /* 0x000000323f3f7812 */ /* 0x000fe400078efcff */
[----:B------:R-:W-:Y:S02]  /*1b290*/  SGXT.U32 R49, R49, 0x1 ;  /* 0x000000013131781a */ /* 0x000fe40000000000 */
[----:B------:R-:W-:Y:S02]  /*1b2a0*/  SHF.R.U32.HI R48, RZ, 0x7, R151 ;  /* 0x00000007ff307819 */ /* 0x000fe40000011697 */
[----:B------:R-:W-:-:S02]  /*1b2b0*/  ISETP.GE.AND P2, PT, R63, UR5, PT ;  /* 0x000000053f007c0c */ /* 0x000fc4000bf46270 */
[----:B------:R-:W-:Y:S01]  /*1b2c0*/  LOP3.LUT R49, R49, 0x34, RZ, 0xfc, !PT ;  /* 0x0000003431317812 */ /* 0x000fe200078efcff */
[----:B------:R-:W2:Y:S01]  /*1b2d0*/  LDL R63, [R1+0x700] ;  /* 0x00070000013f7983 */ /* 0x000ea20000100800 */
[----:B------:R-:W-:Y:S02]  /*1b2e0*/  SGXT.U32 R48, R48, 0x1 ;  /* 0x000000013030781a */ /* 0x000fe40000000000 */
[----:B------:R-:W-:Y:S02]  /*1b2f0*/  PRMT R157, RZ, 0x7610, R157 ;  /* 0x00007610ff9d7816 */ /* 0x000fe4000000009d */
[----:B------:R-:W-:Y:S02]  /*1b300*/  ISETP.GE.AND P3, PT, R49, UR5, PT ;  /* 0x0000000531007c0c */ /* 0x000fe4000bf66270 */
[----:B------:R-:W-:Y:S01]  /*1b310*/  LOP3.LUT R48, R48, 0x36, RZ, 0xfc, !PT ;  /* 0x0000003630307812 */ /* 0x000fe200078efcff */
[----:B---3--:R-:W-:Y:S02]  /*1b320*/  @!P0 IMAD.MOV.U32 R2, RZ, RZ, R4 ;  /* 0x000000ffff028224 */ /* 0x008fe400078e0004 */
[----:B------:R-:W3:Y:S01]  /*1b330*/  LDL R4, [R1+0x710] ;  /* 0x0007100001047983 */ /* 0x000ee20000100800 */
[----:B------:R-:W-:-:S02]  /*1b340*/  ISETP.GE.AND P4, PT, R48, UR5, PT ;  /* 0x0000000530007c0c */ /* 0x000fc4000bf86270 */
[----:B------:R-:W-:Y:S01]  /*1b350*/  PRMT R156, RZ, 0x7610, R156 ;  /* 0x00007610ff9c7816 */ /* 0x000fe2000000009c */
[----:B------:R4:W3:Y:S01]  /*1b360*/  @!P0 LDG.E.U8 R157, desc[UR42][R2.64] ;  /* 0x0000002a029d8981 */ /* 0x0008e2000c1e1100 */
[----:B------:R-:W-:Y:S01]  /*1b370*/  PRMT R161, RZ, 0x7610, R161 ;  /* 0x00007610ffa17816 */ /* 0x000fe200000000a1 */
[----:B----4-:R-:W-:Y:S02]  /*1b380*/  @!P2 IMAD.MOV.U32 R3, RZ, RZ, R45 ;  /* 0x000000ffff03a224 */ /* 0x010fe400078e002d */
[----:B------:R-:W-:Y:S01]  /*1b390*/  @!P2 IMAD.MOV.U32 R2, RZ, RZ, R44 ;  /* 0x000000ffff02a224 */ /* 0x000fe200078e002c */
[----:B------:R-:W-:Y:S01]  /*1b3a0*/  SHF.R.U32.HI R49, RZ, 0x7, R151 ;  /* 0x00000007ff317819 */ /* 0x000fe20000011697 */
[----:B------:R-:W4:Y:S04]  /*1b3b0*/  LDL R45, [R1+0x6ec] ;  /* 0x0006ec00012d7983 */ /* 0x000f280000100800 */
[----:B------:R0:W4:Y:S02]  /*1b3c0*/  @!P2 LDG.E.U8 R156, desc[UR42][R2.64] ;  /* 0x0000002a029ca981 */ /* 0x000124000c1e1100 */
[----:B0-----:R-:W-:-:S02]  /*1b3d0*/  @!P3 IMAD.MOV.U32 R2, RZ, RZ, R32 ;  /* 0x000000ffff02b224 */ /* 0x001fc400078e0020 */
[----:B------:R-:W-:Y:S02]  /*1b3e0*/  @!P3 IMAD.MOV.U32 R3, RZ, RZ, R37 ;  /* 0x000000ffff03b224 */ /* 0x000fe400078e0025 */
[----:B------:R-:W4:Y:S04]  /*1b3f0*/  LDL R37, [R1+0x6f4] ;  /* 0x0006f40001257983 */ /* 0x000f280000100800 */
[----:B------:R0:W4:Y:S01]  /*1b400*/  @!P3 LDG.E.U8 R161, desc[UR42][R2.64] ;  /* 0x0000002a02a1b981 */ /* 0x000122000c1e1100 */
[----:B------:R-:W-:Y:S01]  /*1b410*/  SHF.R.U32.HI R44, RZ, 0x7, R151 ;  /* 0x00000007ff2c7819 */ /* 0x000fe20000011697 */
[----:B0-----:R-:W-:Y:S02]  /*1b420*/  @!P4 IMAD.MOV.U32 R3, RZ, RZ, R31 ;  /* 0x000000ffff03c224 */ /* 0x001fe400078e001f */
[----:B------:R-:W4:Y:S01]  /*1b430*/  LDL R31, [R1+0x6f8] ;  /* 0x0006f800011f7983 */ /* 0x000f220000100800 */
[----:B------:R-:W-:-:S04]  /*1b440*/  SGXT.U32 R44, R44, 0x1 ;  /* 0x000000012c2c781a */ /* 0x000fc80000000000 */
[----:B------:R-:W-:-:S04]  /*1b450*/  LOP3.LUT R44, R44, 0x3c, RZ, 0xfc, !PT ;  /* 0x0000003c2c2c7812 */ /* 0x000fc800078efcff */
[----:B------:R-:W-:Y:S02]  /*1b460*/  ISETP.GE.AND P2, PT, R44, UR5, PT ;  /* 0x000000052c007c0c */ /* 0x000fe4000bf46270 */
[----:B------:R-:W4:Y:S01]  /*1b470*/  LDL R44, [R1+0x6f0] ;  /* 0x0006f000012c7983 */ /* 0x000f220000100800 */
[----:B------:R-:W-:Y:S01]  /*1b480*/  SGXT.U32 R49, R49, 0x1 ;  /* 0x000000013131781a */ /* 0x000fe20000000000 */
[----:B------:R-:W-:Y:S01]  /*1b490*/  @!P4 IMAD.MOV.U32 R2, RZ, RZ, R26 ;  /* 0x000000ffff02c224 */ /* 0x000fe200078e001a */
[--C-:B------:R-:W-:Y:S02]  /*1b4a0*/  SHF.R.U32.HI R48, RZ, 0x7, R151.reuse ;  /* 0x00000007ff307819 */ /* 0x100fe40000011697 */
[--C-:B------:R-:W-:Y:S02]  /*1b4b0*/  SHF.R.U32.HI R26, RZ, 0x7, R151.reuse ;  /* 0x00000007ff1a7819 */ /* 0x100fe40000011697 */
[----:B------:R-:W-:Y:S02]  /*1b4c0*/  SHF.R.U32.HI R32, RZ, 0x7, R151 ;  /* 0x00000007ff207819 */ /* 0x000fe40000011697 */
[----:B------:R-:W-:-:S02]  /*1b4d0*/  LOP3.LUT R49, R49, 0x38, RZ, 0xfc, !PT ;  /* 0x0000003831317812 */ /* 0x000fc400078efcff */
[----:B------:R-:W-:Y:S02]  /*1b4e0*/  SGXT.U32 R48, R48, 0x1 ;  /* 0x000000013030781a */ /* 0x000fe40000000000 */
[----:B------:R-:W-:Y:S02]  /*1b4f0*/  SGXT.U32 R26, R26, 0x1 ;  /* 0x000000011a1a781a */ /* 0x000fe40000000000 */
[----:B------:R-:W-:Y:S02]  /*1b500*/  SGXT.U32 R32, R32, 0x1 ;  /* 0x000000012020781a */ /* 0x000fe40000000000 */
[----:B------:R-:W-:Y:S02]  /*1b510*/  PRMT R164, RZ, 0x7610, R164 ;  /* 0x00007610ffa47816 */ /* 0x000fe400000000a4 */
[----:B------:R-:W-:Y:S02]  /*1b520*/  ISETP.GE.AND P1, PT, R49, UR5, PT ;  /* 0x0000000531007c0c */ /* 0x000fe4000bf26270 */
[----:B------:R-:W-:Y:S01]  /*1b530*/  LOP3.LUT R48, R48, 0x3a, RZ, 0xfc, !PT ;  /* 0x0000003a30307812 */ /* 0x000fe200078efcff */
[----:B------:R-:W4:Y:S01]  /*1b540*/  LDL R49, [R1+0x6dc] ;  /* 0x0006dc0001317983 */ /* 0x000f220000100800 */
[----:B------:R-:W-:-:S02]  /*1b550*/  LOP3.LUT R32, R32, 0x3e, RZ, 0xfc, !PT ;  /* 0x0000003e20207812 */ /* 0x000fc400078efcff */
[----:B------:R-:W-:Y:S01]  /*1b560*/  LOP3.LUT R26, R26, 0x40, RZ, 0xfc, !PT ;  /* 0x000000401a1a7812 */ /* 0x000fe200078efcff */
[----:B------:R0:W4:Y:S01]  /*1b570*/  @!P4 LDG.E.U8 R164, desc[UR42][R2.64] ;  /* 0x0000002a02a4c981 */ /* 0x000122000c1e1100 */
[----:B------:R-:W-:Y:S02]  /*1b580*/  ISETP.GE.AND P0, PT, R48, UR5, PT ;  /* 0x0000000530007c0c */ /* 0x000fe4000bf06270 */
[----:B------:R-:W-:Y:S01]  /*1b590*/  ISETP.GE.AND P3, PT, R32, UR5, PT ;  /* 0x0000000520007c0c */ /* 0x000fe2000bf66270 */
[----:B------:R-:W4:Y:S01]  /*1b5a0*/  LDL R48, [R1+0x6e0] ;  /* 0x0006e00001307983 */ /* 0x000f220000100800 */
[----:B------:R-:W-:-:S03]  /*1b5b0*/  ISETP.GE.AND P4, PT, R26, UR5, PT ;  /* 0x000000051a007c0c */ /* 0x000fc6000bf86270 */
[----:B------:R-:W4:Y:S04]  /*1b5c0*/  LDL R32, [R1+0x6e4] ;  /* 0x0006e40001207983 */ /* 0x000f280000100800 */
[----:B------:R-:W4:Y:S01]  /*1b5d0*/  LDL R26, [R1+0x6e8] ;  /* 0x0006e800011a7983 */ /* 0x000f220000100800 */
[----:B------:R-:W-:Y:S01]  /*1b5e0*/  PRMT R160, RZ, 0x7610, R160 ;  /* 0x00007610ffa07816 */ /* 0x000fe200000000a0 */
[----:B0-----:R-:W-:Y:S02]  /*1b5f0*/  @!P1 IMAD.MOV.U32 R2, RZ, RZ, R41 ;  /* 0x000000ffff029224 */ /* 0x001fe400078e0029 */
[----:B------:R-:W4:Y:S01]  /*1b600*/  LDL R41, [R1+0x6d8] ;  /* 0x0006d80001297983 */ /* 0x000f220000100800 */
[----:B------:R-:W-:-:S03]  /*1b610*/  @!P1 IMAD.MOV.U32 R3, RZ, RZ, R46 ;  /* 0x000000ffff039224 */ /* 0x000fc600078e002e */
[----:B------:R-:W4:Y:S04]  /*1b620*/  LDL R46, [R1+0x6d4] ;  /* 0x0006d400012e7983 */ /* 0x000f280000100800 */
[----:B------:R2:W4:Y:S02]  /*1b630*/  @!P1 LDG.E.U8 R160, desc[UR42][R2.64] ;  /* 0x0000002a02a09981 */ /* 0x000524000c1e1100 */
[----:B--2---:R-:W-:Y:S01]  /*1b640*/  @!P0 IMAD.MOV.U32 R3, RZ, RZ, R33 ;  /* 0x000000ffff038224 */ /* 0x004fe200078e0021 */
[----:B------:R-:W-:-:S04]  /*1b650*/  SHF.R.U32.HI R33, RZ, 0x7, R151 ;  /* 0x00000007ff217819 */ /* 0x000fc80000011697 */
[----:B------:R-:W-:-:S04]  /*1b660*/  SGXT.U32 R33, R33, 0x1 ;  /* 0x000000012121781a */ /* 0x000fc80000000000 */
[----:B------:R-:W-:-:S04]  /*1b670*/  LOP3.LUT R33, R33, 0x42, RZ, 0xfc, !PT ;  /* 0x0000004221217812 */ /* 0x000fc800078efcff */
[----:B------:R-:W-:Y:S02]  /*1b680*/  ISETP.GE.AND P1, PT, R33, UR5, PT ;  /* 0x0000000521007c0c */ /* 0x000fe4000bf26270 */
[----:B------:R-:W2:Y:S01]  /*1b690*/  LDL R33, [R1+0x6cc] ;  /* 0x0006cc0001217983 */ /* 0x000ea20000100800 */
[----:B------:R-:W-:Y:S02]  /*1b6a0*/  PRMT R163, RZ, 0x7610, R163 ;  /* 0x00007610ffa37816 */ /* 0x000fe400000000a3 */
[----:B------:R-:W-:Y:S01]  /*1b6b0*/  PRMT R162, RZ, 0x7610, R162 ;  /* 0x00007610ffa27816 */ /* 0x000fe200000000a2 */
[----:B---3--:R-:W-:Y:S01]  /*1b6c0*/  @!P0 IMAD.MOV.U32 R2, RZ, RZ, R4 ;  /* 0x000000ffff028224 */ /* 0x008fe200078e0004 */
[----:B------:R-:W-:-:S04]  /*1b6d0*/  SHF.R.U32.HI R4, RZ, 0x7, R151 ;  /* 0x00000007ff047819 */ /* 0x000fc80000011697 */
[----:B------:R-:W-:Y:S01]  /*1b6e0*/  SGXT.U32 R4, R4, 0x1 ;  /* 0x000000010404781a */ /* 0x000fe20000000000 */
[----:B------:R0:W3:Y:S03]  /*1b6f0*/  @!P0 LDG.E.U8 R163, desc[UR42][R2.64] ;  /* 0x0000002a02a38981 */ /* 0x0000e6000c1e1100 */
[----:B------:R-:W-:Y:S02]  /*1b700*/  LOP3.LUT R4, R4, 0x44, RZ, 0xfc, !PT ;  /* 0x0000004404047812 */ /* 0x000fe400078efcff */
[----:B------:R-:W-:Y:S01]  /*1b710*/  PRMT R173, RZ, 0x7610, R173 ;  /* 0x00007610ffad7816 */ /* 0x000fe200000000ad */
[----:B0-----:R-:W-:Y:S02]  /*1b720*/  @!P2 IMAD.MOV.U32 R2, RZ, RZ, R75 ;  /* 0x000000ffff02a224 */ /* 0x001fe400078e004b */
[----:B------:R-:W-:Y:S01]  /*1b730*/  @!P2 IMAD.MOV.U32 R3, RZ, RZ, R92 ;  /* 0x000000ffff03a224 */ /* 0x000fe200078e005c */
[----:B------:R-:W-:Y:S01]  /*1b740*/  ISETP.GE.AND P0, PT, R4, UR5, PT ;  /* 0x0000000504007c0c */ /* 0x000fe2000bf06270 */
[----:B------:R-:W3:Y:S04]  /*1b750*/  LDL R75, [R1+0x68c] ;  /* 0x00068c00014b7983 */ /* 0x000ee80000100800 */
[----:B------:R0:W3:Y:S04]  /*1b760*/  @!P2 LDG.E.U8 R162, desc[UR42][R2.64] ;  /* 0x0000002a02a2a981 */ /* 0x0000e8000c1e1100 */
[----:B------:R-:W3:Y:S01]  /*1b770*/  LDL R4, [R1+0x6d0] ;  /* 0x0006d00001047983 */ /* 0x000ee20000100800 */
[----:B0-----:R-:W-:-:S02]  /*1b780*/  @!P3 IMAD.MOV.U32 R2, RZ, RZ, R63 ;  /* 0x000000ffff02b224 */ /* 0x001fc400078e003f */
[----:B------:R-:W-:-:S05]  /*1b790*/  @!P3 IMAD.MOV.U32 R3, RZ, RZ, R74 ;  /* 0x000000ffff03b224 */ /* 0x000fca00078e004a */
[----:B------:R4:W3:Y:S01]  /*1b7a0*/  @!P3 LDG.E.U8 R173, desc[UR42][R2.64] ;  /* 0x0000002a02adb981 */ /* 0x0008e2000c1e1100 */
[----:B------:R-:W-:Y:S01]  /*1b7b0*/  PRMT R176, RZ, 0x7610, R176 ;  /* 0x00007610ffb07816 */ /* 0x000fe200000000b0 */
[----:B----4-:R-:W-:Y:S01]  /*1b7c0*/  @!P4 IMAD.MOV.U32 R3, RZ, RZ, R37 ;  /* 0x000000ffff03c224 */ /* 0x010fe200078e0025 */
[----:B------:R-:W-:Y:S01]  /*1b7d0*/  SHF.R.U32.HI R37, RZ, 0x7, R151 ;  /* 0x00000007ff257819 */ /* 0x000fe20000011697 */
[----:B------:R-:W-:Y:S01]  /*1b7e0*/  @!P4 IMAD.MOV.U32 R2, RZ, RZ, R31 ;  /* 0x000000ffff02c224 */ /* 0x000fe200078e001f */
[----:B------:R-:W-:-:S04]  /*1b7f0*/  SHF.R.U32.HI R31, RZ, 0x7, R151 ;  /* 0x00000007ff1f7819 */ /* 0x000fc80000011697 */
[----:B------:R-:W-:Y:S01]  /*1b800*/  SGXT.U32 R31, R31, 0x1 ;  /* 0x000000011f1f781a */ /* 0x000fe20000000000 */
[----:B------:R0:W4:Y:S01]  /*1b810*/  @!P4 LDG.E.U8 R176, desc[UR42][R2.64] ;  /* 0x0000002a02b0c981 */ /* 0x000122000c1e1100 */
[----:B------:R-:W-:Y:S02]  /*1b820*/  SGXT.U32 R37, R37, 0x1 ;  /* 0x000000012525781a */ /* 0x000fe40000000000 */
[----:B------:R-:W-:Y:S02]  /*1b830*/  LOP3.LUT R31, R31, 0x4a, RZ, 0xfc, !PT ;  /* 0x0000004a1f1f7812 */ /* 0x000fe400078efcff */
[----:B------:R-:W-:Y:S02]  /*1b840*/  LOP3.LUT R37, R37, 0x48, RZ, 0xfc, !PT ;  /* 0x0000004825257812 */ /* 0x000fe400078efcff */
[----:B------:R-:W-:Y:S02]  /*1b850*/  ISETP.GE.AND P4, PT, R31, UR5, PT ;  /* 0x000000051f007c0c */ /* 0x000fe4000bf86270 */
[----:B------:R-:W4:Y:S01]  /*1b860*/  LDL R31, [R1+0x6c8] ;  /* 0x0006c800011f7983 */ /* 0x000f220000100800 */
[----:B------:R-:W-:-:S03]  /*1b870*/  ISETP.GE.AND P3, PT, R37, UR5, PT ;  /* 0x0000000525007c0c */ /* 0x000fc6000bf66270 */
[----:B------:R-:W4:Y:S01]  /*1b880*/  LDL R37, [R1+0x6c4] ;  /* 0x0006c40001257983 */ /* 0x000f220000100800 */
[----:B0-----:R-:W-:Y:S01]  /*1b890*/  @!P1 IMAD.MOV.U32 R2, RZ, RZ, R44 ;  /* 0x000000ffff029224 */ /* 0x001fe200078e002c */
[----:B------:R-:W-:Y:S01]  /*1b8a0*/  SHF.R.U32.HI R63, RZ, 0x7, R151 ;  /* 0x00000007ff3f7819 */ /* 0x000fe20000011697 */
[----:B------:R-:W-:Y:S01]  /*1b8b0*/  @!P1 IMAD.MOV.U32 R3, RZ, RZ, R45 ;  /* 0x000000ffff039224 */ /* 0x000fe200078e002d */
[----:B------:R-:W4:Y:S04]  /*1b8c0*/  LDL R44, [R1+0x6c0] ;  /* 0x0006c000012c7983 */ /* 0x000f280000100800 */
[----:B------:R-:W4:Y:S01]  /*1b8d0*/  LDL R45, [R1+0x6bc] ;  /* 0x0006bc00012d7983 */ /* 0x000f220000100800 */
[----:B------:R-:W-:-:S04]  /*1b8e0*/  SGXT.U32 R63, R63, 0x1 ;  /* 0x000000013f3f781a */ /* 0x000fc80000000000 */
[----:B------:R-:W-:Y:S02]  /*1b8f0*/  LOP3.LUT R63, R63, 0x46, RZ, 0xfc, !PT ;  /* 0x000000463f3f7812 */ /* 0x000fe400078efcff */
[----:B------:R-:W-:Y:S02]  /*1b900*/  PRMT R172, RZ, 0x7610, R172 ;  /* 0x00007610ffac7816 */ /* 0x000fe400000000ac */
[----:B------:R-:W-:Y:S02]  /*1b910*/  ISETP.GE.AND P2, PT, R63, UR5, PT ;  /* 0x000000053f007c0c */ /* 0x000fe4000bf46270 */
[----:B------:R-:W-:Y:S02]  /*1b920*/  PRMT R175, RZ, 0x7610, R175 ;  /* 0x00007610ffaf7816 */ /* 0x000fe400000000af */
[----:B------:R0:W4:Y:S01]  /*1b930*/  @!P1 LDG.E.U8 R172, desc[UR42][R2.64] ;  /* 0x0000002a02ac9981 */ /* 0x000122000c1e1100 */
[----:B------:R-:W-:Y:S01]  /*1b940*/  PRMT R174, RZ, 0x7610, R174 ;  /* 0x00007610ffae7816 */ /* 0x000fe200000000ae */
[----:B0-----:R-:W-:-:S02]  /*1b950*/  @!P0 IMAD.MOV.U32 R2, RZ, RZ, R26 ;  /* 0x000000ffff028224 */ /* 0x001fc400078e001a */
[----:B------:R-:W-:Y:S01]  /*1b960*/  @!P0 IMAD.MOV.U32 R3, RZ, RZ, R32 ;  /* 0x000000ffff038224 */ /* 0x000fe200078e0020 */
[----:B------:R-:W4:Y:S04]  /*1b970*/  LDL R26, [R1+0x6b8] ;  /* 0x0006b800011a7983 */ /* 0x000f280000100800 */
[----:B------:R-:W4:Y:S04]  /*1b980*/  LDL R32, [R1+0x6b4] ;  /* 0x0006b40001207983 */ /* 0x000f280000100800 */
[----:B------:R0:W4:Y:S02]  /*1b990*/  @!P0 LDG.E.U8 R175, desc[UR42][R2.64] ;  /* 0x0000002a02af8981 */ /* 0x000124000c1e1100 */
[----:B0-----:R-:W-:-:S02]  /*1b9a0*/  @!P2 IMAD.MOV.U32 R2, RZ, RZ, R48 ;  /* 0x000000ffff02a224 */ /* 0x001fc400078e0030 */
[----:B------:R-:W-:Y:S01]  /*1b9b0*/  @!P2 IMAD.MOV.U32 R3, RZ, RZ, R49 ;  /* 0x000000ffff03a224 */ /* 0x000fe200078e0031 */
[----:B------:R-:W-:Y:S01]  /*1b9c0*/  PRMT R102, RZ, 0x7610, R102 ;  /* 0x00007610ff667816 */ /* 0x000fe20000000066 */
[----:B------:R-:W4:Y:S04]  /*1b9d0*/  LDL R49, [R1+0x6ac] ;  /* 0x0006ac0001317983 */ /* 0x000f280000100800 */
[----:B------:R0:W4:Y:S04]  /*1b9e0*/  @!P2 LDG.E.U8 R174, desc[UR42][R2.64] ;  /* 0x0000002a02aea981 */ /* 0x000128000c1e1100 */
[----:B------:R-:W4:Y:S01]  /*1b9f0*/  LDL R48, [R1+0x6a4] ;  /* 0x0006a40001307983 */ /* 0x000f220000100800 */
[----:B0-----:R-:W-:-:S03]  /*1ba00*/  @!P3 IMAD.MOV.U32 R2, RZ, RZ, R41 ;  /* 0x000000ffff02b224 */ /* 0x001fc600078e0029 */
[----:B------:R-:W4:Y:S01]  /*1ba10*/  LDL R41, [R1+0x6b0] ;  /* 0x0006b00001297983 */ /* 0x000f220000100800 */
[----:B------:R-:W-:-:S03]  /*1ba20*/  @!P3 IMAD.MOV.U32 R3, RZ, RZ, R46 ;  /* 0x000000ffff03b224 */ /* 0x000fc600078e002e */
[----:B------:R-:W4:Y:S04]  /*1ba30*/  LDL R46, [R1+0x6a8] ;  /* 0x0006a800012e7983 */ /* 0x000f280000100800 */
[----:B------:R2:W4:Y:S02]  /*1ba40*/  @!P3 LDG.E.U8 R102, desc[UR42][R2.64] ;  /* 0x0000002a0266b981 */ /* 0x000524000c1e1100 */
[----:B--2---:R-:W-:Y:S02]  /*1ba50*/  @!P4 IMAD.MOV.U32 R3, RZ, RZ, R33 ;  /* 0x000000ffff03c224 */ /* 0x004fe400078e0021 */
[----:B------:R-:W2:Y:S01]  /*1ba60*/  LDL R33, [R1+0x69c] ;  /* 0x00069c0001217983 */ /* 0x000ea20000100800 */
[----:B------:R-:W-:-:S04]  /*1ba70*/  SHF.R.U32.HI R74, RZ, 0x7, R151 ;  /* 0x00000007ff4a7819 */ /* 0x000fc80000011697 */
[----:B------:R-:W-:-:S04]  /*1ba80*/  SGXT.U32 R74, R74, 0x1 ;  /* 0x000000014a4a781a */ /* 0x000fc80000000000 */
[----:B------:R-:W-:Y:S02]  /*1ba90*/  LOP3.LUT R74, R74, 0x4c, RZ, 0xfc, !PT ;  /* 0x0000004c4a4a7812 */ /* 0x000fe400078efcff */
[----:B------:R-:W-:Y:S02]  /*1baa0*/  SHF.R.U32.HI R63, RZ, 0x7, R151 ;  /* 0x00000007ff3f7819 */ /* 0x000fe40000011697 */
[----:B------:R-:W-:Y:S02]  /*1bab0*/  ISETP.GE.AND P1, PT, R74, UR5, PT ;  /* 0x000000054a007c0c */ /* 0x000fe4000bf26270 */
[----:B------:R-:W-:Y:S02]  /*1bac0*/  SGXT.U32 R63, R63, 0x1 ;  /* 0x000000013f3f781a */ /* 0x000fe40000000000 */
[----:B------:R-:W-:Y:S02]  /*1bad0*/  PRMT R97, RZ, 0x7610, R97 ;  /* 0x00007610ff617816 */ /* 0x000fe40000000061 */
[----:B------:R-:W-:Y:S01]  /*1bae0*/  LOP3.LUT R63, R63, 0x4e, RZ, 0xfc, !PT ;  /* 0x0000004e3f3f7812 */ /* 0x000fe200078efcff */
[----:B---3--:R-:W-:Y:S01]  /*1baf0*/  @!P4 IMAD.MOV.U32 R2, RZ, RZ, R4 ;  /* 0x000000ffff02c224 */ /* 0x008fe200078e0004 */
[----:B------:R-:W-:-:S04]  /*1bb00*/  SHF.R.U32.HI R4, RZ, 0x7, R151 ;  /* 0x00000007ff047819 */ /* 0x000fc80000011697 */
[----:B------:R-:W-:Y:S01]  /*1bb10*/  SGXT.U32 R4, R4, 0x1 ;  /* 0x000000010404781a */ /* 0x000fe20000000000 */
[----:B------:R4:W3:Y:S03]  /*1bb20*/  @!P4 LDG.E.U8 R97, desc[UR42][R2.64] ;  /* 0x0000002a0261c981 */ /* 0x0008e6000c1e1100 */
[----:B------:R-:W-:-:S04]  /*1bb30*/  LOP3.LUT R4, R4, 0x50, RZ, 0xfc, !PT ;  /* 0x0000005004047812 */ /* 0x000fc800078efcff */
[----:B------:R-:W-:Y:S02]  /*1bb40*/  ISETP.GE.AND P2, PT, R4, UR5, PT ;  /* 0x0000000504007c0c */ /* 0x000fe4000bf46270 */
[----:B------:R-:W3:Y:S01]  /*1bb50*/  LDL R4, [R1+0x6a0] ;  /* 0x0006a00001047983 */ /* 0x000ee20000100800 */
[----:B------:R-:W-:Y:S02]  /*1bb60*/  ISETP.GE.AND P0, PT, R63, UR5, PT ;  /* 0x000000053f007c0c */ /* 0x000fe4000bf06270 */
[----:B------:R-:W-:Y:S02]  /*1bb70*/  PRMT R84, RZ, 0x7610, R84 ;  /* 0x00007610ff547816 */ /* 0x000fe40000000054 */
[----:B------:R-:W-:-:S04]  /*1bb80*/  SHF.R.U32.HI R74, RZ, 0x7, R151 ;  /* 0x00000007ff4a7819 */ /* 0x000fc80000011697 */
[----:B------:R-:W-:-:S04]  /*1bb90*/  SGXT.U32 R74, R74, 0x1 ;  /* 0x000000014a4a781a */ /* 0x000fc80000000000 */
[----:B------:R-:W-:Y:S02]  /*1bba0*/  LOP3.LUT R74, R74, 0x52, RZ, 0xfc, !PT ;  /* 0x000000524a4a7812 */ /* 0x000fe400078efcff */
[----:B------:R-:W-:Y:S02]  /*1bbb0*/  PRMT R80, RZ, 0x7610, R80 ;  /* 0x00007610ff507816 */ /* 0x000fe40000000050 */
[----:B------:R-:W-:Y:S02]  /*1bbc0*/  ISETP.GE.AND P3, PT, R74, UR5, PT ;  /* 0x000000054a007c0c */ /* 0x000fe4000bf66270 */
[----:B------:R-:W3:Y:S01]  /*1bbd0*/  LDL R74, [R1+0x690] ;  /* 0x00069000014a7983 */ /* 0x000ee20000100800 */
[----:B----4-:R-:W-:-:S03]  /*1bbe0*/  @!P1 IMAD.MOV.U32 R2, RZ, RZ, R31 ;  /* 0x000000ffff029224 */ /* 0x010fc600078e001f */
[----:B------:R-:W4:Y:S01]  /*1bbf0*/  LDL R31, [R1+0x698] ;  /* 0x00069800011f7983 */ /* 0x000f220000100800 */
[----:B------:R-:W-:-:S03]  /*1bc00*/  @!P1 IMAD.MOV.U32 R3, RZ, RZ, R37 ;  /* 0x000000ffff039224 */ /* 0x000fc600078e0025 */
[----:B------:R-:W4:Y:S04]  /*1bc10*/  LDL R37, [R1+0x694] ;  /* 0x0006940001257983 */ /* 0x000f280000100800 */
[----:B------:R0:W4:Y:S02]  /*1bc20*/  @!P1 LDG.E.U8 R84, desc[UR42][R2.64] ;  /* 0x0000002a02549981 */ /* 0x000124000c1e1100 */
[----:B0-----:R-:W-:Y:S01]  /*1bc30*/  @!P0 IMAD.MOV.U32 R2, RZ, RZ, R44 ;  /* 0x000000ffff028224 */ /* 0x001fe200078e002c */
[----:B------:R-:W-:Y:S01]  /*1bc40*/  SHF.R.U32.HI R44, RZ, 0x7, R151 ;  /* 0x00000007ff2c7819 */ /* 0x000fe20000011697 */
[----:B------:R-:W-:Y:S01]  /*1bc50*/  @!P0 IMAD.MOV.U32 R3, RZ, RZ, R45 ;  /* 0x000000ffff038224 */ /* 0x000fe200078e002d */
[----:B------:R-:W-:Y:S02]  /*1bc60*/  SHF.R.U32.HI R45, RZ, 0x7, R151 ;  /* 0x00000007ff2d7819 */ /* 0x000fe40000011697 */
[----:B------:R-:W-:-:S02]  /*1bc70*/  SGXT.U32 R44, R44, 0x1 ;  /* 0x000000012c2c781a */ /* 0x000fc40000000000 */
[----:B------:R-:W-:Y:S01]  /*1bc80*/  SGXT.U32 R45, R45, 0x1 ;  /* 0x000000012d2d781a */ /* 0x000fe20000000000 */
[----:B------:R0:W4:Y:S01]  /*1bc90*/  @!P0 LDG.E.U8 R80, desc[UR42][R2.64] ;  /* 0x0000002a02508981 */ /* 0x000122000c1e1100 */
[----:B------:R-:W-:Y:S02]  /*1bca0*/  LOP3.LUT R44, R44, 0x58, RZ, 0xfc, !PT ;  /* 0x000000582c2c7812 */ /* 0x000fe400078efcff */
[----:B------:R-:W-:Y:S02]  /*1bcb0*/  LOP3.LUT R45, R45, 0x56, RZ, 0xfc, !PT ;  /* 0x000000562d2d7812 */ /* 0x000fe400078efcff */
[----:B------:R-:W-:Y:S02]  /*1bcc0*/  ISETP.GE.AND P1, PT, R44, UR5, PT ;  /* 0x000000052c007c0c */ /* 0x000fe4000bf26270 */
[----:B------:R-:W-:Y:S01]  /*1bcd0*/  ISETP.GE.AND P0, PT, R45, UR5, PT ;  /* 0x000000052d007c0c */ /* 0x000fe2000bf06270 */
[----:B------:R-:W4:Y:S01]  /*1bce0*/  LDL R44, [R1+0x688] ;  /* 0x00068800012c7983 */ /* 0x000f220000100800 */
[----:B------:R-:W-:-:S03]  /*1bcf0*/  SHF.R.U32.HI R63, RZ, 0x7, R151 ;  /* 0x00000007ff3f7819 */ /* 0x000fc60000011697 */
[----:B------:R-:W4:Y:S01]  /*1bd00*/  LDL R45, [R1+0x684] ;  /* 0x00068400012d7983 */ /* 0x000f220000100800 */
[----:B------:R-:W-:Y:S01]  /*1bd10*/  SGXT.U32 R63, R63, 0x1 ;  /* 0x000000013f3f781a */ /* 0x000fe20000000000 */
[----:B0-----:R-:W-:Y:S02]  /*1bd20*/  @!P2 IMAD.MOV.U32 R3, RZ, RZ, R32 ;  /* 0x000000ffff03a224 */ /* 0x001fe400078e0020 */
[----:B------:R-:W4:Y:S01]  /*1bd30*/  LDL R32, [R1+0x67c] ;  /* 0x00067c0001207983 */ /* 0x000f220000100800 */
[----:B------:R-:W-:Y:S01]  /*1bd40*/  LOP3.LUT R63, R63, 0x54, RZ, 0xfc, !PT ;  /* 0x000000543f3f7812 */ /* 0x000fe200078efcff */
[----:B------:R-:W-:Y:S01]  /*1bd50*/  @!P2 IMAD.MOV.U32 R2, RZ, RZ, R26 ;  /* 0x000000ffff02a224 */ /* 0x000fe200078e001a */
[----:B------:R-:W-:Y:S01]  /*1bd60*/  PRMT R71, RZ, 0x7610, R71 ;  /* 0x00007610ff477816 */ /* 0x000fe20000000047 */
[----:B------:R-:W4:Y:S01]  /*1bd70*/  LDL R26, [R1+0x680] ;  /* 0x00068000011a7983 */ /* 0x000f220000100800 */
[----:B------:R-:W-:Y:S02]  /*1bd80*/  ISETP.GE.AND P4, PT, R63, UR5, PT ;  /* 0x000000053f007c0c */ /* 0x000fe4000bf86270 */
[----:B------:R-:W-:Y:S01]  /*1bd90*/  PRMT R99, RZ, 0x7610, R99 ;  /* 0x00007610ff637816 */ /* 0x000fe20000000063 */
[----:B------:R-:W4:Y:S04]  /*1bda0*/  LDL R63, [R1+0x66c] ;  /* 0x00066c00013f7983 */ /* 0x000f280000100800 */
[----:B------:R0:W4:Y:S01]  /*1bdb0*/  @!P2 LDG.E.U8 R71, desc[UR42][R2.64] ;  /* 0x0000002a0247a981 */ /* 0x000122000c1e1100 */
[----:B------:R-:W-:Y:S01]  /*1bdc0*/  PRMT R89, RZ, 0x7610, R89 ;  /* 0x00007610ff597816 */ /* 0x000fe20000000059 */
[----:B0-----:R-:W-:-:S02]  /*1bdd0*/  @!P3 IMAD.MOV.U32 R3, RZ, RZ, R49 ;  /* 0x000000ffff03b224 */ /* 0x001fc400078e0031 */
[----:B------:R-:W4:Y:S01]  /*1bde0*/  LDL R49, [R1+0x670] ;  /* 0x0006700001317983 */ /* 0x000f220000100800 */
[----:B------:R-:W-:Y:S01]  /*1bdf0*/  @!P3 IMAD.MOV.U32 R2, RZ, RZ, R41 ;  /* 0x000000ffff02b224 */ /* 0x000fe200078e0029 */
[----:B------:R-:W-:-:S04]  /*1be00*/  SHF.R.U32.HI R41, RZ, 0x7, R151 ;  /* 0x00000007ff297819 */ /* 0x000fc80000011697 */
[----:B------:R-:W-:Y:S01]  /*1be10*/  SGXT.U32 R41, R41, 0x1 ;  /* 0x000000012929781a */ /* 0x000fe20000000000 */
[----:B------:R0:W4:Y:S03]  /*1be20*/  @!P3 LDG.E.U8 R99, desc[UR42][R2.64] ;  /* 0x0000002a0263b981 */ /* 0x000126000c1e1100 */
[----:B------:R-:W-:Y:S01]  /*1be30*/  LOP3.LUT R41, R41, 0x5a, RZ, 0xfc, !PT ;  /* 0x0000005a29297812 */ /* 0x000fe200078efcff */
[----:B0-----:R-:W-:Y:S02]  /*1be40*/  @!P4 IMAD.MOV.U32 R2, RZ, RZ, R46 ;  /* 0x000000ffff02c224 */ /* 0x001fe400078e002e */
[----:B------:R-:W-:Y:S01]  /*1be50*/  @!P4 IMAD.MOV.U32 R3, RZ, RZ, R48 ;  /* 0x000000ffff03c224 */ /* 0x000fe200078e0030 */
[----:B------:R-:W-:Y:S01]  /*1be60*/  ISETP.GE.AND P2, PT, R41, UR5, PT ;  /* 0x0000000529007c0c */ /* 0x000fe2000bf46270 */
[----:B------:R-:W4:Y:S04]  /*1be70*/  LDL R48, [R1+0x664] ;  /* 0x0006640001307983 */ /* 0x000f280000100800 */
[----:B------:R2:W4:Y:S04]  /*1be80*/  @!P4 LDG.E.U8 R89, desc[UR42][R2.64] ;  /* 0x0000002a0259c981 */ /* 0x000528000c1e1100 */
[----:B------:R-:W4:Y:S01]  /*1be90*/  LDL R41, [R1+0x674] ;  /* 0x0006740001297983 */ /* 0x000f220000100800 */
[----:B------:R-:W-:-:S03]  /*1bea0*/  PRMT R95, RZ, 0x7610, R95 ;  /* 0x00007610ff5f7816 */ /* 0x000fc6000000005f */
[----:B------:R-:W4:Y:S01]  /*1beb0*/  LDL R46, [R1+0x668] ;  /* 0x00066800012e7983 */ /* 0x000f220000100800 */
[----:B--2---:R-:W-:-:S03]  /*1bec0*/  @!P0 IMAD.MOV.U32 R3, RZ, RZ, R33 ;  /* 0x000000ffff038224 */ /* 0x004fc600078e0021 */
[----:B------:R-:W2:Y:S01]  /*1bed0*/  LDL R33, [R1+0x678] ;  /* 0x0006780001217983 */ /* 0x000ea20000100800 */
[----:B------:R-:W-:Y:S02]  /*1bee0*/  PRMT R91, RZ, 0x7610, R91 ;  /* 0x00007610ff5b7816 */ /* 0x000fe4000000005b */
[----:B------:R-:W-:Y:S02]  /*1bef0*/  PRMT R94, RZ, 0x7610, R94 ;  /* 0x00007610ff5e7816 */ /* 0x000fe4000000005e */
[----:B------:R-:W-:Y:S01]  /*1bf00*/  PRMT R93, RZ, 0x7610, R93 ;  /* 0x00007610ff5d7816 */ /* 0x000fe2000000005d */
[----:B---3--:R-:W-:Y:S01]  /*1bf10*/  @!P0 IMAD.MOV.U32 R2, RZ, RZ, R4 ;  /* 0x000000ffff028224 */ /* 0x008fe200078e0004 */
[----:B------:R-:W-:-:S04]  /*1bf20*/  SHF.R.U32.HI R4, RZ, 0x7, R151 ;  /* 0x00000007ff047819 */ /* 0x000fc80000011697 */
[----:B------:R-:W-:Y:S01]  /*1bf30*/  SGXT.U32 R4, R4, 0x1 ;  /* 0x000000010404781a */ /* 0x000fe20000000000 */
[----:B------:R4:W3:Y:S03]  /*1bf40*/  @!P0 LDG.E.U8 R95, desc[UR42][R2.64] ;  /* 0x0000002a025f8981 */ /* 0x0008e6000c1e1100 */
[----:B------:R-:W-:-:S04]  /*1bf50*/  LOP3.LUT R4, R4, 0x5c, RZ, 0xfc, !PT ;  /* 0x0000005c04047812 */ /* 0x000fc800078efcff */
[----:B------:R-:W-:Y:S02]  /*1bf60*/  ISETP.GE.AND P0, PT, R4, UR5, PT ;  /* 0x0000000504007c0c */ /* 0x000fe4000bf06270 */
[----:B------:R-:W3:Y:S01]  /*1bf70*/  LDL R4, [R1+0x660] ;  /* 0x0006600001047983 */ /* 0x000ee20000100800 */
[----:B----4-:R-:W-:-:S03]  /*1bf80*/  @!P1 IMAD.MOV.U32 R2, RZ, RZ, R31 ;  /* 0x000000ffff029224 */ /* 0x010fc600078e001f */
[----:B------:R-:W4:Y:S01]  /*1bf90*/  LDL R31, [R1+0x65c] ;  /* 0x00065c00011f7983 */ /* 0x000f220000100800 */
[----:B------:R-:W-:Y:S01]  /*1bfa0*/  @!P1 IMAD.MOV.U32 R3, RZ, RZ, R37 ;  /* 0x000000ffff039224 */ /* 0x000fe200078e0025 */
[----:B------:R-:W-:-:S04]  /*1bfb0*/  SHF.R.U32.HI R37, RZ, 0x7, R151 ;  /* 0x00000007ff257819 */ /* 0x000fc80000011697 */
[----:B------:R-:W-:Y:S01]  /*1bfc0*/  SGXT.U32 R37, R37, 0x1 ;  /* 0x000000012525781a */ /* 0x000fe20000000000 */
[----:B------:R0:W4:Y:S03]  /*1bfd0*/  @!P1 LDG.E.U8 R91, desc[UR42][R2.64] ;  /* 0x0000002a025b9981 */ /* 0x000126000c1e1100 */
[----:B------:R-:W-:-:S04]  /*1bfe0*/  LOP3.LUT R37, R37, 0x5e, RZ, 0xfc, !PT ;  /* 0x0000005e25257812 */ /* 0x000fc800078efcff */
[----:B------:R-:W-:Y:S01]  /*1bff0*/  ISETP.GE.AND P1, PT, R37, UR5, PT ;  /* 0x0000000525007c0c */ /* 0x000fe2000bf26270 */
[----:B0-----:R-:W-:Y:S02]  /*1c000*/  @!P2 IMAD.MOV.U32 R2, RZ, RZ, R74 ;  /* 0x000000ffff02a224 */ /* 0x001fe400078e004a */
[----:B------:R-:W-:Y:S01]  /*1c010*/  @!P2 IMAD.MOV.U32 R3, RZ, RZ, R75 ;  /* 0x000000ffff03a224 */ /* 0x000fe200078e004b */
[----:B------:R-:W-:Y:S01]  /*1c020*/  SHF.R.U32.HI R37, RZ, 0x7, R151 ;  /* 0x00000007ff257819 */ /* 0x000fe20000011697 */
[----:B------:R-:W4:Y:S04]  /*1c030*/  LDL R75, [R1+0x63c] ;  /* 0x00063c00014b7983 */ /* 0x000f280000100800 */
[----:B------:R0:W4:Y:S01]  /*1c040*/  @!P2 LDG.E.U8 R94, desc[UR42][R2.64] ;  /* 0x0000002a025ea981 */ /* 0x000122000c1e1100 */
[----:B------:R-:W-:-:S02]  /*1c050*/  PRMT R90, RZ, 0x7610, R90 ;  /* 0x00007610ff5a7816 */ /* 0x000fc4000000005a */
[----:B------:R-:W-:Y:S01]  /*1c060*/  PRMT R87, RZ, 0x7610, R87 ;  /* 0x00007610ff577816 */ /* 0x000fe20000000057 */
[----:B------:R-:W4:Y:S01]  /*1c070*/  LDL R74, [R1+0x640] ;  /* 0x00064000014a7983 */ /* 0x000f220000100800 */
[----:B0-----:R-:W-:Y:S02]  /*1c080*/  @!P0 IMAD.MOV.U32 R2, RZ, RZ, R44 ;  /* 0x000000ffff028224 */ /* 0x001fe400078e002c */
[----:B------:R-:W-:Y:S01]  /*1c090*/  @!P0 IMAD.MOV.U32 R3, RZ, RZ, R45 ;  /* 0x000000ffff038224 */ /* 0x000fe200078e002d */
[----:B------:R-:W4:Y:S04]  /*1c0a0*/  LDL R44, [R1+0x658] ;  /* 0x00065800012c7983 */ /* 0x000f280000100800 */
[----:B------:R-:W4:Y:S04]  /*1c0b0*/  LDL R45, [R1+0x654] ;  /* 0x00065400012d7983 */ /* 0x000f280000100800 */
[----:B------:R0:W4:Y:S01]  /*1c0c0*/  @!P0 LDG.E.U8 R93, desc[UR42][R2.64] ;  /* 0x0000002a025d8981 */ /* 0x000122000c1e1100 */
[----:B------:R-:W-:Y:S01]  /*1c0d0*/  SGXT.U32 R37, R37, 0x1 ;  /* 0x000000012525781a */ /* 0x000fe20000000000 */
[----:B0-----:R-:W-:-:S02]  /*1c0e0*/  @!P1 IMAD.MOV.U32 R3, RZ, RZ, R32 ;  /* 0x000000ffff039224 */ /* 0x001fc400078e0020 */
[----:B------:R-:W4:Y:S01]  /*1c0f0*/  LDL R32, [R1+0x650] ;  /* 0x0006500001207983 */ /* 0x000f220000100800 */
[----:B------:R-:W-:Y:S01]  /*1c100*/  @!P1 IMAD.MOV.U32 R2, RZ, RZ, R26 ;  /* 0x000000ffff029224 */ /* 0x000fe200078e001a */
[----:B------:R-:W-:Y:S02]  /*1c110*/  SHF.R.U32.HI R26, RZ, 0x7, R151 ;  /* 0x00000007ff1a7819 */ /* 0x000fe40000011697 */
[----:B------:R-:W-:Y:S02]  /*1c120*/  LOP3.LUT R37, R37, 0x60, RZ, 0xfc, !PT ;  /* 0x0000006025257812 */ /* 0x000fe400078efcff */
[----:B------:R-:W-:Y:S01]  /*1c130*/  SGXT.U32 R26, R26, 0x1 ;  /* 0x000000011a1a781a */ /* 0x000fe20000000000 */
[----:B------:R0:W4:Y:S01]  /*1c140*/  @!P1 LDG.E.U8 R90, desc[UR42][R2.64] ;  /* 0x0000002a025a9981 */ /* 0x000122000c1e1100 */
[----:B------:R-:W-:Y:S02]  /*1c150*/  ISETP.GE.AND P0, PT, R37, UR5, PT ;  /* 0x0000000525007c0c */ /* 0x000fe4000bf06270 */
[----:B------:R-:W-:Y:S01]  /*1c160*/  LOP3.LUT R26, R26, 0x62, RZ, 0xfc, !PT ;  /* 0x000000621a1a7812 */ /* 0x000fe200078efcff */
[----:B------:R-:W4:Y:S03]  /*1c170*/  LDL R37, [R1+0x64c] ;  /* 0x00064c0001257983 */ /* 0x000f260000100800 */
[----:B------:R-:W-:-:S02]  /*1c180*/  ISETP.GE.AND P1, PT, R26, UR5, PT ;  /* 0x000000051a007c0c */ /* 0x000fc4000bf26270 */
[----:B------:R-:W-:-:S04]  /*1c190*/  SHF.R.U32.HI R26, RZ, 0x7, R151 ;  /* 0x00000007ff1a7819 */ /* 0x000fc80000011697 */
[----:B------:R-:W-:-:S04]  /*1c1a0*/  SGXT.U32 R26, R26, 0x1 ;  /* 0x000000011a1a781a */ /* 0x000fc80000000000 */
[----:B------:R-:W-:Y:S01]  /*1c1b0*/  LOP3.LUT R26, R26, 0x64, RZ, 0xfc, !PT ;  /* 0x000000641a1a7812 */ /* 0x000fe200078efcff */
[----:B0-----:R-:W-:Y:S02]  /*1c1c0*/  @!P0 IMAD.MOV.U32 R3, RZ, RZ, R41 ;  /* 0x000000ffff038224 */ /* 0x001fe400078e0029 */
[----:B--2---:R-:W-:Y:S02]  /*1c1d0*/  @!P0 IMAD.MOV.U32 R2, RZ, RZ, R33 ;  /* 0x000000ffff028224 */ /* 0x004fe400078e0021 */
[----:B------:R-:W2:Y:S04]  /*1c1e0*/  LDL R33, [R1+0x644] ;  /* 0x0006440001217983 */ /* 0x000ea80000100800 */
[----:B------:R0:W2:Y:S01]  /*1c1f0*/  @!P0 LDG.E.U8 R87, desc[UR42][R2.64] ;  /* 0x0000002a02578981 */ /* 0x0000a2000c1e1100 */
[----:B------:R-:W-:-:S03]  /*1c200*/  ISETP.GE.AND P0, PT, R26, UR5, PT ;  /* 0x000000051a007c0c */ /* 0x000fc6000bf06270 */
[----:B------:R-:W2:Y:S01]  /*1c210*/  LDL R26, [R1+0x648] ;  /* 0x00064800011a7983 */ /* 0x000ea20000100800 */
[----:B------:R-:W-:Y:S02]  /*1c220*/  SHF.R.U32.HI R41, RZ, 0x7, R151 ;  /* 0x00000007ff297819 */ /* 0x000fe40000011697 */
[----:B------:R-:W-:Y:S02]  /*1c230*/  PRMT R83, RZ, 0x7610, R83 ;  /* 0x00007610ff537816 */ /* 0x000fe40000000053 */
[----:B------:R-:W-:Y:S01]  /*1c240*/  SGXT.U32 R41, R41, 0x1 ;  /* 0x000000012929781a */ /* 0x000fe20000000000 */
[----:B0-----:R-:W-:Y:S02]  /*1c250*/  @!P1 IMAD.MOV.U32 R2, RZ, RZ, R49 ;  /* 0x000000ffff029224 */ /* 0x001fe400078e0031 */
[----:B------:R-:W-:Y:S01]  /*1c260*/  @!P1 IMAD.MOV.U32 R3, RZ, RZ, R63 ;  /* 0x000000ffff039224 */ /* 0x000fe200078e003f */
[----:B------:R-:W-:Y:S01]  /*1c270*/  LOP3.LUT R41, R41, 0x66, RZ, 0xfc, !PT ;  /* 0x0000006629297812 */ /* 0x000fe200078efcff */
[----:B------:R-:W2:Y:S04]  /*1c280*/  LDL R63, [R1+0x62c] ;  /* 0x00062c00013f7983 */ /* 0x000ea80000100800 */
[----:B------:R0:W2:Y:S01]  /*1c290*/  @!P1 LDG.E.U8 R83, desc[UR42][R2.64] ;  /* 0x0000002a02539981 */ /* 0x0000a2000c1e1100 */
[----:B------:R-:W-:-:S02]  /*1c2a0*/  ISETP.GE.AND P1, PT, R41, UR5, PT ;  /* 0x0000000529007c0c */ /* 0x000fc4000bf26270 */
[----:B------:R-:W-:Y:S01]  /*1c2b0*/  PRMT R78, RZ, 0x7610, R78 ;  /* 0x00007610ff4e7816 */ /* 0x000fe2000000004e */
[----:B------:R-:W2:Y:S01]  /*1c2c0*/  LDL R49, [R1+0x630] ;  /* 0x0006300001317983 */ /* 0x000ea20000100800 */
[----:B------:R-:W-:Y:S01]  /*1c2d0*/  SHF.R.U32.HI R41, RZ, 0x7, R151 ;  /* 0x00000007ff297819 */ /* 0x000fe20000011697 */
[----:B0-----:R-:W-:Y:S02]  /*1c2e0*/  @!P0 IMAD.MOV.U32 R2, RZ, RZ, R46 ;  /* 0x000000ffff028224 */ /* 0x001fe400078e002e */
[----:B------:R-:W-:Y:S01]  /*1c2f0*/  @!P0 IMAD.MOV.U32 R3, RZ, RZ, R48 ;  /* 0x000000ffff038224 */ /* 0x000fe200078e0030 */
[----:B------:R-:W-:Y:S01]  /*1c300*/  SGXT.U32 R41, R41, 0x1 ;  /* 0x000000012929781a */ /* 0x000fe20000000000 */
[----:B------:R-:W2:Y:S04]  /*1c310*/  LDL R46, [R1+0x624] ;  /* 0x00062400012e7983 */ /* 0x000ea80000100800 */
[----:B------:R3:W2:Y:S01]  /*1c320*/  @!P0 LDG.E.U8 R78, desc[UR42][R2.64] ;  /* 0x0000002a024e8981 */ /* 0x0006a2000c1e1100 */
[----:B------:R-:W-:-:S02]  /*1c330*/  LOP3.LUT R41, R41, 0x68, RZ, 0xfc, !PT ;  /* 0x0000006829297812 */ /* 0x000fc400078efcff */
[----:B------:R-:W-:Y:S01]  /*1c340*/  PRMT R72, RZ, 0x7610, R72 ;  /* 0x00007610ff487816 */ /* 0x000fe20000000048 */
[----:B------:R-:W2:Y:S01]  /*1c350*/  LDL R48, [R1+0x61c] ;  /* 0x00061c0001307983 */ /* 0x000ea20000100800 */
[----:B------:R-:W-:Y:S02]  /*1c360*/  ISETP.GE.AND P0, PT, R41, UR5, PT ;  /* 0x0000000529007c0c */ /* 0x000fe4000bf06270 */
[----:B------:R-:W-:-:S04]  /*1c370*/  SHF.R.U32.HI R41, RZ, 0x7, R151 ;  /* 0x00000007ff297819 */ /* 0x000fc80000011697 */
[----:B------:R-:W-:-:S04]  /*1c380*/  SGXT.U32 R41, R41, 0x1 ;  /* 0x000000012929781a */ /* 0x000fc80000000000 */
[----:B------:R-:W-:Y:S01]  /*1c390*/  LOP3.LUT R41, R41, 0x6a, RZ, 0xfc, !PT ;  /* 0x0000006a29297812 */ /* 0x000fe200078efcff */
[----:B---3--:R-:W-:Y:S02]  /*1c3a0*/  @!P1 IMAD.MOV.U32 R2, RZ, RZ, R4 ;  /* 0x000000ffff029224 */ /* 0x008fe400078e0004 */
[----:B------:R-:W3:Y:S01]  /*1c3b0*/  LDL R4, [R1+0x638] ;  /* 0x0006380001047983 */ /* 0x000ee20000100800 */
[----:B----4-:R-:W-:-:S03]  /*1c3c0*/  @!P1 IMAD.MOV.U32 R3, RZ, RZ, R31 ;  /* 0x000000ffff039224 */ /* 0x010fc600078e001f */
[----:B------:R-:W4:Y:S04]  /*1c3d0*/  LDL R31, [R1+0x634] ;  /* 0x00063400011f7983 */ /* 0x000f280000100800 */
[----:B------:R0:W4:Y:S01]  /*1c3e0*/  @!P1 LDG.E.U8 R72, desc[UR42][R2.64] ;  /* 0x0000002a02489981 */ /* 0x000122000c1e1100 */
[----:B------:R-:W-:Y:S02]  /*1c3f0*/  ISETP.GE.AND P1, PT, R41, UR5, PT ;  /* 0x0000000529007c0c */ /* 0x000fe4000bf26270 */
[----:B------:R-:W-:Y:S02]  /*1c400*/  PRMT R39, RZ, 0x7610, R39 ;  /* 0x00007610ff277816 */ /* 0x000fe40000000027 */
[----:B------:R-:W-:-:S04]  /*1c410*/  SHF.R.U32.HI R41, RZ, 0x7, R151 ;  /* 0x00000007ff297819 */ /* 0x000fc80000011697 */
[----:B------:R-:W-:Y:S01]  /*1c420*/  SGXT.U32 R41, R41, 0x1 ;  /* 0x000000012929781a */ /* 0x000fe20000000000 */
[----:B0-----:R-:W-:Y:S02]  /*1c430*/  @!P0 IMAD.MOV.U32 R2, RZ, RZ, R44 ;  /* 0x000000ffff028224 */ /* 0x001fe400078e002c */
[----:B------:R-:W-:Y:S01]  /*1c440*/  @!P0 IMAD.MOV.U32 R3, RZ, RZ, R45 ;  /* 0x000000ffff038224 */ /* 0x000fe200078e002d */
[----:B------:R-:W-:Y:S01]  /*1c450*/  LOP3.LUT R41, R41, 0x6c, RZ, 0xfc, !PT ;  /* 0x0000006c29297812 */ /* 0x000fe200078efcff */
[----:B------:R-:W4:Y:S04]  /*1c460*/  LDL R45, [R1+0x620] ;  /* 0x00062000012d7983 */ /* 0x000f280000100800 */
[----:B------:R0:W4:Y:S01]  /*1c470*/  @!P0 LDG.E.U8 R39, desc[UR42][R2.64] ;  /* 0x0000002a02278981 */ /* 0x000122000c1e1100 */
[----:B------:R-:W-:-:S03]  /*1c480*/  PRMT R88, RZ, 0x7610, R88 ;  /* 0x00007610ff587816 */ /* 0x000fc60000000058 */
[----:B------:R-:W4:Y:S01]  /*1c490*/  LDL R44, [R1+0x614] ;  /* 0x00061400012c7983 */ /* 0x000f220000100800 */
[----:B0-----:R-:W-:-:S03]  /*1c4a0*/  @!P1 IMAD.MOV.U32 R2, RZ, RZ, R32 ;  /* 0x000000ffff029224 */ /* 0x001fc600078e0020 */
[----:B------:R-:W4:Y:S01]  /*1c4b0*/  LDL R32, [R1+0x628] ;  /* 0x0006280001207983 */ /* 0x000f220000100800 */
[----:B------:R-:W-:-:S03]  /*1c4c0*/  ISETP.GE.AND P0, PT, R41, UR5, PT ;  /* 0x0000000529007c0c */ /* 0x000fc6000bf06270 */
[----:B------:R-:W4:Y:S01]  /*1c4d0*/  LDL R41, [R1+0x618] ;  /* 0x0006180001297983 */ /* 0x000f220000100800 */
[----:B------:R-:W-:Y:S01]  /*1c4e0*/  @!P1 IMAD.MOV.U32 R3, RZ, RZ, R37 ;  /* 0x000000ffff039224 */ /* 0x000fe200078e0025 */
[----:B------:R-:W-:-:S04]  /*1c4f0*/  SHF.R.U32.HI R37, RZ, 0x7, R151 ;  /* 0x00000007ff257819 */ /* 0x000fc80000011697 */
[----:B------:R2:W4:Y:S01]  /*1c500*/  @!P1 LDG.E.U8 R88, desc[UR42][R2.64] ;  /* 0x0000002a02589981 */ /* 0x000522000c1e1100 */
[----:B------:R-:W-:-:S04]  /*1c510*/  SGXT.U32 R37, R37, 0x1 ;  /* 0x000000012525781a */ /* 0x000fc80000000000 */
[----:B------:R-:W-:Y:S02]  /*1c520*/  LOP3.LUT R37, R37, 0x6e, RZ, 0xfc, !PT ;  /* 0x0000006e25257812 */ /* 0x000fe400078efcff */
[----:B------:R-:W-:Y:S02]  /*1c530*/  PRMT R86, RZ, 0x7610, R86 ;  /* 0x00007610ff567816 */ /* 0x000fe40000000056 */
[----:B------:R-:W-:Y:S02]  /*1c540*/  ISETP.GE.AND P1, PT, R37, UR5, PT ;  /* 0x0000000525007c0c */ /* 0x000fe4000bf26270 */
[----:B------:R-:W4:Y:S01]  /*1c550*/  LDL R37, [R1+0x60c] ;  /* 0x00060c0001257983 */ /* 0x000f220000100800 */
[----:B------:R-:W-:Y:S01]  /*1c560*/  PRMT R81, RZ, 0x7610, R81 ;  /* 0x00007610ff517816 */ /* 0x000fe20000000051 */
[----:B--2---:R-:W-:Y:S02]  /*1c570*/  @!P0 IMAD.MOV.U32 R3, RZ, RZ, R33 ;  /* 0x000000ffff038224 */ /* 0x004fe400078e0021 */
[----:B------:R-:W-:Y:S01]  /*1c580*/  @!P0 IMAD.MOV.U32 R2, RZ, RZ, R26 ;  /* 0x000000ffff028224 */ /* 0x000fe200078e001a */
[----:B------:R-:W-:-:S04]  /*1c590*/  SHF.R.U32.HI R26, RZ, 0x7, R151 ;  /* 0x00000007ff1a7819 */ /* 0x000fc80000011697 */
[----:B------:R-:W-:Y:S01]  /*1c5a0*/  SGXT.U32 R26, R26, 0x1 ;  /* 0x000000011a1a781a */ /* 0x000fe20000000000 */
[----:B------:R0:W2:Y:S03]  /*1c5b0*/  @!P0 LDG.E.U8 R86, desc[UR42][R2.64] ;  /* 0x0000002a02568981 */ /* 0x0000a6000c1e1100 */
[----:B------:R-:W-:Y:S02]  /*1c5c0*/  LOP3.LUT R26, R26, 0x70, RZ, 0xfc, !PT ;  /* 0x000000701a1a7812 */ /* 0x000fe400078efcff */
[----:B------:R-:W-:Y:S02]  /*1c5d0*/  SHF.R.U32.HI R33, RZ, 0x7, R151 ;  /* 0x00000007ff217819 */ /* 0x000fe40000011697 */
[----:B------:R-:W-:Y:S02]  /*1c5e0*/  ISETP.GE.AND P0, PT, R26, UR5, PT ;  /* 0x000000051a007c0c */ /* 0x000fe4000bf06270 */
[----:B------:R-:W2:Y:S01]  /*1c5f0*/  LDL R26, [R1+0x610] ;  /* 0x00061000011a7983 */ /* 0x000ea20000100800 */
[----:B------:R-:W-:Y:S01]  /*1c600*/  SGXT.U32 R33, R33, 0x1 ;  /* 0x000000012121781a */ /* 0x000fe20000000000 */
[----:B0-----:R-:W-:-:S02]  /*1c610*/  @!P1 IMAD.MOV.U32 R2, RZ, RZ, R74 ;  /* 0x000000ffff029224 */ /* 0x001fc400078e004a */
[----:B------:R-:W-:Y:S01]  /*1c620*/  @!P1 IMAD.MOV.U32 R3, RZ, RZ, R75 ;  /* 0x000000ffff039224 */ /* 0x000fe200078e004b */
[----:B------:R-:W-:-:S04]  /*1c630*/  LOP3.LUT R33, R33, 0x72, RZ, 0xfc, !PT ;  /* 0x0000007221217812 */ /* 0x000fc800078efcff */
[----:B------:R3:W2:Y:S01]  /*1c640*/  @!P1 LDG.E.U8 R81, desc[UR42][R2.64] ;  /* 0x0000002a02519981 */ /* 0x0006a2000c1e1100 */
[----:B------:R-:W-:-:S03]  /*1c650*/  ISETP.GE.AND P1, PT, R33, UR5, PT ;  /* 0x0000000521007c0c */ /* 0x000fc6000bf26270 */
[----:B------:R-:W2:Y:S01]  /*1c660*/  LDL R33, [R1+0x604] ;  /* 0x0006040001217983 */ /* 0x000ea20000100800 */
[----:B------:R-:W-:Y:S02]  /*1c670*/  PRMT R77, RZ, 0x7610, R77 ;  /* 0x00007610ff4d7816 */ /* 0x000fe4000000004d */
[----:B------:R-:W-:Y:S02]  /*1c680*/  PRMT R29, RZ, 0x7610, R29 ;  /* 0x00007610ff1d7816 */ /* 0x000fe4000000001d */
[----:B------:R-:W-:Y:S01]  /*1c690*/  PRMT R51, RZ, 0x7610, R51 ;  /* 0x00007610ff337816 */ /* 0x000fe20000000033 */
[----:B---3--:R-:W-:Y:S02]  /*1c6a0*/  @!P0 IMAD.MOV.U32 R2, RZ, RZ, R4 ;  /* 0x000000ffff028224 */ /* 0x008fe400078e0004 */
[----:B------:R-:W3:Y:S01]  /*1c6b0*/  LDL R4, [R1+0x608] ;  /* 0x0006080001047983 */ /* 0x000ee20000100800 */
[----:B----4-:R-:W-:Y:S01]  /*1c6c0*/  @!P0 IMAD.MOV.U32 R3, RZ, RZ, R31 ;  /* 0x000000ffff038224 */ /* 0x010fe200078e001f */
[----:B------:R-:W-:-:S04]  /*1c6d0*/  SHF.R.U32.HI R31, RZ, 0x7, R151 ;  /* 0x00000007ff1f7819 */ /* 0x000fc80000011697 */
[----:B------:R-:W-:Y:S01]  /*1c6e0*/  SGXT.U32 R31, R31, 0x1 ;  /* 0x000000011f1f781a */ /* 0x000fe20000000000 */
[----:B------:R0:W4:Y:S03]  /*1c6f0*/  @!P0 LDG.E.U8 R77, desc[UR42][R2.64] ;  /* 0x0000002a024d8981 */ /* 0x000126000c1e1100 */
[----:B------:R-:W-:-:S04]  /*1c700*/  LOP3.LUT R31, R31, 0x74, RZ, 0xfc, !PT ;  /* 0x000000741f1f7812 */ /* 0x000fc800078efcff */
[----:B------:R-:W-:Y:S02]  /*1c710*/  ISETP.GE.AND P0, PT, R31, UR5, PT ;  /* 0x000000051f007c0c */ /* 0x000fe4000bf06270 */
[----:B------:R-:W-:Y:S01]  /*1c720*/  SHF.R.U32.HI R31, RZ, 0x7, R151 ;  /* 0x00000007ff1f7819 */ /* 0x000fe20000011697 */
[----:B0-----:R-:W-:-:S03]  /*1c730*/  @!P1 IMAD.MOV.U32 R2, RZ, RZ, R49 ;  /* 0x000000ffff029224 */ /* 0x001fc600078e0031 */
[----:B------:R-:W-:Y:S01]  /*1c740*/  SGXT.U32 R31, R31, 0x1 ;  /* 0x000000011f1f781a */ /* 0x000fe20000000000 */
[----:B------:R-:W-:-:S03]  /*1c750*/  @!P1 IMAD.MOV.U32 R3, RZ, RZ, R63 ;  /* 0x000000ffff039224 */ /* 0x000fc600078e003f */
[----:B------:R-:W-:Y:S02]  /*1c760*/  LOP3.LUT R31, R31, 0x76, RZ, 0xfc, !PT ;  /* 0x000000761f1f7812 */ /* 0x000fe400078efcff */
[----:B------:R0:W4:Y:S02]  /*1c770*/  @!P1 LDG.E.U8 R29, desc[UR42][R2.64] ;  /* 0x0000002a021d9981 */ /* 0x000124000c1e1100 */
[----:B------:R-:W-:Y:S02]  /*1c780*/  ISETP.GE.AND P1, PT, R31, UR5, PT ;  /* 0x000000051f007c0c */ /* 0x000fe4000bf26270 */
[----:B------:R-:W-:-:S04]  /*1c790*/  SHF.R.U32.HI R31, RZ, 0x7, R151 ;  /* 0x00000007ff1f7819 */ /* 0x000fc80000011697 */
[----:B------:R-:W-:Y:S01]  /*1c7a0*/  SGXT.U32 R31, R31, 0x1 ;  /* 0x000000011f1f781a */ /* 0x000fe20000000000 */
[----:B0-----:R-:W-:-:S03]  /*1c7b0*/  @!P0 IMAD.MOV.U32 R3, RZ, RZ, R46 ;  /* 0x000000ffff038224 */ /* 0x001fc600078e002e */
[----:B------:R-:W-:Y:S01]  /*1c7c0*/  LOP3.LUT R31, R31, 0x78, RZ, 0xfc, !PT ;  /* 0x000000781f1f7812 */ /* 0x000fe200078efcff */
[----:B------:R-:W4:Y:S01]  /*1c7d0*/  LDL R46, [R1+0x5e8] ;  /* 0x0005e800012e7983 */ /* 0x000f220000100800 */
[----:B------:R-:W-:Y:S01]  /*1c7e0*/  PRMT R24, RZ, 0x7610, R24 ;  /* 0x00007610ff187816 */ /* 0x000fe20000000018 */
[----:B------:R-:W-:Y:S01]  /*1c7f0*/  @!P0 IMAD.MOV.U32 R2, RZ, RZ, R32 ;  /* 0x000000ffff028224 */ /* 0x000fe200078e0020 */
[----:B------:R-:W-:-:S04]  /*1c800*/  SHF.R.U32.HI R32, RZ, 0x7, R151 ;  /* 0x00000007ff207819 */ /* 0x000fc80000011697 */
[----:B------:R-:W-:Y:S01]  /*1c810*/  SGXT.U32 R32, R32, 0x1 ;  /* 0x000000012020781a */ /* 0x000fe20000000000 */
[----:B------:R0:W4:Y:S01]  /*1c820*/  @!P0 LDG.E.U8 R51, desc[UR42][R2.64] ;  /* 0x0000002a02338981 */ /* 0x000122000c1e1100 */
[----:B------:R-:W-:Y:S02]  /*1c830*/  ISETP.GE.AND P0, PT, R31, UR5, PT ;  /* 0x000000051f007c0c */ /* 0x000fe4000bf06270 */
[----:B------:R-:W-:Y:S01]  /*1c840*/  LOP3.LUT R32, R32, 0x7a, RZ, 0xfc, !PT ;  /* 0x0000007a20207812 */ /* 0x000fe200078efcff */
[----:B------:R-:W4:Y:S01]  /*1c850*/  LDL R31, [R1+0x600] ;  /* 0x00060000011f7983 */ /* 0x000f220000100800 */
[----:B0-----:R-:W-:Y:S02]  /*1c860*/  @!P1 IMAD.MOV.U32 R2, RZ, RZ, R45 ;  /* 0x000000ffff029224 */ /* 0x001fe400078e002d */
[----:B------:R-:W-:Y:S01]  /*1c870*/  @!P1 IMAD.MOV.U32 R3, RZ, RZ, R48 ;  /* 0x000000ffff039224 */ /* 0x000fe200078e0030 */
[----:B------:R-:W-:Y:S01]  /*1c880*/  PRMT R35, RZ, 0x7610, R35 ;  /* 0x00007610ff237816 */ /* 0x000fe20000000023 */
[----:B------:R-:W4:Y:S04]  /*1c890*/  LDL.LU R45, [R1+0x7e0] ;  /* 0x0007e000012d7983 */ /* 0x000f280000300800 */
[----:B------:R0:W4:Y:S01]  /*1c8a0*/  @!P1 LDG.E.U8 R24, desc[UR42][R2.64] ;  /* 0x0000002a02189981 */ /* 0x000122000c1e1100 */
[----:B------:R-:W-:-:S02]  /*1c8b0*/  ISETP.GE.AND P1, PT, R32, UR5, PT ;  /* 0x0000000520007c0c */ /* 0x000fc4000bf26270 */
[----:B------:R-:W-:-:S04]  /*1c8c0*/  SHF.R.U32.HI R32, RZ, 0x7, R151 ;  /* 0x00000007ff207819 */ /* 0x000fc80000011697 */
[----:B------:R-:W-:Y:S01]  /*1c8d0*/  SGXT.U32 R32, R32, 0x1 ;  /* 0x000000012020781a */ /* 0x000fe20000000000 */
[----:B0-----:R-:W-:-:S03]  /*1c8e0*/  @!P0 IMAD.MOV.U32 R2, RZ, RZ, R41 ;  /* 0x000000ffff028224 */ /* 0x001fc600078e0029 */
[----:B------:R-:W-:Y:S01]  /*1c8f0*/  LOP3.LUT R32, R32, 0x7c, RZ, 0xfc, !PT ;  /* 0x0000007c20207812 */ /* 0x000fe200078efcff */
[----:B------:R-:W-:-:S05]  /*1c900*/  @!P0 IMAD.MOV.U32 R3, RZ, RZ, R44 ;  /* 0x000000ffff038224 */ /* 0x000fca00078e002c */
[----:B------:R0:W4:Y:S01]  /*1c910*/  @!P0 LDG.E.U8 R35, desc[UR42][R2.64] ;  /* 0x0000002a02238981 */ /* 0x000122000c1e1100 */
[----:B------:R-:W-:-:S03]  /*1c920*/  ISETP.GE.AND P0, PT, R32, UR5, PT ;  /* 0x0000000520007c0c */ /* 0x000fc6000bf06270 */
[----:B------:R-:W4:Y:S01]  /*1c930*/  LDL.LU R32, [R1+0x7fc] ;  /* 0x0007fc0001207983 */ /* 0x000f220000300800 */
[----:B------:R-:W-:-:S03]  /*1c940*/  PRMT R69, RZ, 0x7610, R69 ;  /* 0x00007610ff457816 */ /* 0x000fc60000000045 */
[----:B------:R-:W4:Y:S01]  /*1c950*/  LDL R41, [R1+0x7e8] ;  /* 0x0007e80001297983 */ /* 0x000f220000100800 */
[----:B0-----:R-:W-:-:S03]  /*1c960*/  @!P1 IMAD.MOV.U32 R3, RZ, RZ, R37 ;  /* 0x000000ffff039224 */ /* 0x001fc600078e0025 */
[----:B------:R-:W4:Y:S01]  /*1c970*/  LDL R37, [R1+0x7f8] ;  /* 0x0007f80001257983 */ /* 0x000f220000100800 */
[----:B------:R-:W0:Y:S01]  /*1c980*/  S2R R63, SR_TID.X ;  /* 0x00000000003f7919 */ /* 0x000e220000002100 */
[----:B------:R-:W-:Y:S02]  /*1c990*/  PRMT R68, RZ, 0x7610, R68 ;  /* 0x00007610ff447816 */ /* 0x000fe40000000044 */
[----:B------:R-:W4:Y:S04]  /*1c9a0*/  LDL R98, [R1+0xbe4] ;  /* 0x000be40001627983 */ /* 0x000f280000100800 */
[----:B------:R-:W4:Y:S04]  /*1c9b0*/  LDL R75, [R1+0xbe8] ;  /* 0x000be800014b7983 */ /* 0x000f280000100800 */
[----:B------:R-:W4:Y:S04]  /*1c9c0*/  LDL R74, [R1+0xbc4] ;  /* 0x000bc400014a7983 */ /* 0x000f280000100800 */
[----:B------:R-:W4:Y:S01]  /*1c9d0*/  LDL R44, [R1+0xbc8] ;  /* 0x000bc800012c7983 */ /* 0x000f220000100800 */
[----:B------:R-:W-:-:S02]  /*1c9e0*/  PRMT R66, RZ, 0x7610, R66 ;  /* 0x00007610ff427816 */ /* 0x000fc40000000042 */
[----:B------:R-:W-:Y:S01]  /*1c9f0*/  PRMT R5, RZ, 0x7610, R5 ;  /* 0x00007610ff057816 */ /* 0x000fe20000000005 */
[----:B------:R-:W4:Y:S04]  /*1ca00*/  LDL R49, [R1+0xba4] ;  /* 0x000ba40001317983 */ /* 0x000f280000100800 */
[----:B------:R-:W4:Y:S04]  /*1ca10*/  LDL R48, [R1+0xba8] ;  /* 0x000ba80001307983 */ /* 0x000f280000100800 */
[----:B------:R-:W4:Y:S04]  /*1ca20*/  LDL R96, [R1+0xb64] ;  /* 0x000b640001607983 */ /* 0x000f280000100800 */
[----:B------:R-:W4:Y:S01]  /*1ca30*/  LDL R92, [R1+0xb68] ;  /* 0x000b6800015c7983 */ /* 0x000f220000100800 */
[----:B--2---:R-:W-:-:S03]  /*1ca40*/  @!P1 IMAD.MOV.U32 R2, RZ, RZ, R26 ;  /* 0x000000ffff029224 */ /* 0x004fc600078e001a */
[----:B------:R-:W2:Y:S04]  /*1ca50*/  LDL R26, [R1+0xc08] ;  /* 0x000c0800011a7983 */ /* 0x000ea80000100800 */
[----:B------:R1:W2:Y:S02]  /*1ca60*/  @!P1 LDG.E.U8 R69, desc[UR42][R2.64] ;  /* 0x0000002a02459981 */ /* 0x0002a4000c1e1100 */
[----:B-1----:R-:W-:Y:S02]  /*1ca70*/  @!P0 IMAD.MOV.U32 R3, RZ, RZ, R33 ;  /* 0x000000ffff038224 */ /* 0x002fe400078e0021 */
[----:B------:R-:W2:Y:S01]  /*1ca80*/  LDL R33, [R1+0xbfc] ;  /* 0x000bfc0001217983 */ /* 0x000ea20000100800 */
[----:B---3--:R-:W-:Y:S01]  /*1ca90*/  @!P0 IMAD.MOV.U32 R2, RZ, RZ, R4 ;  /* 0x000000ffff028224 */ /* 0x008fe200078e0004 */
[----:B------:R-:W-:-:S04]  /*1caa0*/  SHF.R.U32.HI R4, RZ, 0x7, R151 ;  /* 0x00000007ff047819 */ /* 0x000fc80000011697 */
[----:B------:R-:W-:Y:S01]  /*1cab0*/  SGXT.U32 R4, R4, 0x1 ;  /* 0x000000010404781a */ /* 0x000fe20000000000 */
[----:B------:R0:W3:Y:S03]  /*1cac0*/  @!P0 LDG.E.U8 R68, desc[UR42][R2.64] ;  /* 0x0000002a02448981 */ /* 0x0000e6000c1e1100 */
[----:B------:R-:W-:-:S04]  /*1cad0*/  LOP3.LUT R4, R4, 0x7e, RZ, 0xfc, !PT ;  /* 0x0000007e04047812 */ /* 0x000fc800078efcff */
[----:B------:R-:W-:Y:S02]  /*1cae0*/  ISETP.GE.AND P1, PT, R4, UR5, PT ;  /* 0x0000000504007c0c */ /* 0x000fe4000bf26270 */
[----:B0-----:R-:W-:-:S04]  /*1caf0*/  SHF.R.U32.HI R2, RZ, 0x7, R63 ;  /* 0x00000007ff027819 */ /* 0x001fc8000001163f */
[----:B------:R-:W-:-:S04]  /*1cb00*/  SGXT.U32 R2, R2, 0x1 ;  /* 0x000000010202781a */ /* 0x000fc80000000000 */
[----:B------:R-:W-:Y:S02]  /*1cb10*/  ISETP.GE.AND P0, PT, R2, UR5, PT ;  /* 0x0000000502007c0c */ /* 0x000fe4000bf06270 */
[----:B------:R-:W-:Y:S02]  /*1cb20*/  LOP3.LUT R4, R151, 0x7f, RZ, 0xc0, !PT ;  /* 0x0000007f97047812 */ /* 0x000fe400078ec0ff */
[----:B------:R-:W-:Y:S01]  /*1cb30*/  PRMT R85, RZ, 0x7610, R85 ;  /* 0x00007610ff557816 */ /* 0x000fe20000000055 */
[----:B----4-:R-:W-:Y:S02]  /*1cb40*/  @!P1 IMAD.MOV.U32 R3, RZ, RZ, R46 ;  /* 0x000000ffff039224 */ /* 0x010fe400078e002e */
[----:B------:R-:W4:Y:S01]  /*1cb50*/  LDL R46, [R1+0xb84] ;  /* 0x000b8400012e7983 */ /* 0x000f220000100800 */
[----:B------:R-:W-:-:S03]  /*1cb60*/  @!P1 IMAD.MOV.U32 R2, RZ, RZ, R31 ;  /* 0x000000ffff029224 */ /* 0x000fc600078e001f */
[----:B------:R-:W3:Y:S04]  /*1cb70*/  LDL R31, [R1+0xb88] ;  /* 0x000b8800011f7983 */ /* 0x000ee80000100800 */
[----:B------:R0:W3:Y:S01]  /*1cb80*/  @!P1 LDG.E.U8 R66, desc[UR42][R2.64] ;  /* 0x0000002a02429981 */ /* 0x0000e2000c1e1100 */
[----:B------:R-:W-:-:S03]  /*1cb90*/  ISETP.GE.AND P1, PT, R4, UR5, PT ;  /* 0x0000000504007c0c */ /* 0x000fc6000bf26270 */
[----:B------:R-:W3:Y:S01]  /*1cba0*/  LDL.LU R4, [R1+0x25c] ;  /* 0x00025c0001047983 */ /* 0x000ee20000300800 */
[----:B0-----:R-:W-:Y:S02]  /*1cbb0*/  @!P0 IMAD.MOV.U32 R3, RZ, RZ, R45 ;  /* 0x000000ffff038224 */ /* 0x001fe400078e002d */
[----:B------:R-:W-:-:S05]  /*1cbc0*/  @!P0 IMAD.MOV.U32 R2, RZ, RZ, R32 ;  /* 0x000000ffff028224 */ /* 0x000fca00078e0020 */
[----:B------:R0:W3:Y:S01]  /*1cbd0*/  @!P0 LDG.E.U8 R5, desc[UR42][R2.64] ;  /* 0x0000002a02058981 */ /* 0x0000e2000c1e1100 */
[----:B------:R-:W-:Y:S01]  /*1cbe0*/  BAR.SYNC.DEFER_BLOCKING 0x0 ;  /* 0x0000000000007b1d */ /* 0x000fe20000010000 */
[----:B0-----:R-:W-:-:S05]  /*1cbf0*/  @!P1 IMAD.MOV.U32 R3, RZ, RZ, R37 ;  /* 0x000000ffff039224 */ /* 0x001fca00078e0025 */
[----:B------:R-:W3:Y:S01]  /*1cc00*/  LDL R37, [R1+0xb44] ;  /* 0x000b440001257983 */ /* 0x000ee20000100800 */
[----:B--2---:R-:W-:-:S03]  /*1cc10*/  @!P1 IMAD.MOV.U32 R2, RZ, RZ, R26 ;  /* 0x000000ffff029224 */ /* 0x004fc600078e001a */
[----:B------:R-:W2:Y:S04]  /*1cc20*/  LDL R26, [R1+0xb48] ;  /* 0x000b4800011a7983 */ /* 0x000ea80000100800 */
[----:B------:R0:W2:Y:S02]  /*1cc30*/  @!P1 LDG.E.U8 R85, desc[UR42][R2.64] ;  /* 0x0000002a02559981 */ /* 0x0000a4000c1e1100 */
[----:B0-----:R-:W-:Y:S02]  /*1cc40*/  @!P1 IMAD.MOV.U32 R3, RZ, RZ, R41 ;  /* 0x000000ffff039224 */ /* 0x001fe400078e0029 */
[----:B------:R-:W-:Y:S01]  /*1cc50*/  @!P1 IMAD.MOV.U32 R2, RZ, RZ, R33 ;  /* 0x000000ffff029224 */ /* 0x000fe200078e0021 */
[----:B------:R-:W2:Y:S04]  /*1cc60*/  LDL R41, [R1+0xb24] ;  /* 0x000b240001297983 */ /* 0x000ea80000100800 */
[----:B------:R-:W2:Y:S01]  /*1cc70*/  LDL R33, [R1+0xb28] ;  /* 0x000b280001217983 */ /* 0x000ea20000100800 */
[----:B------:R-:W-:-:S02]  /*1cc80*/  PRMT R82, RZ, 0x7610, R82 ;  /* 0x00007610ff527816 */ /* 0x000fc40000000052 */
[----:B------:R-:W-:-:S04]  /*1cc90*/  PRMT R79, RZ, 0x7610, R79 ;  /* 0x00007610ff4f7816 */ /* 0x000fc8000000004f */
[----:B------:R0:W2:Y:S02]  /*1cca0*/  @!P1 LDG.E.U8 R82, desc[UR42][R2.64] ;  /* 0x0000002a02529981 */ /* 0x0000a4000c1e1100 */
[----:B0-----:R-:W-:Y:S02]  /*1ccb0*/  @!P1 IMAD.MOV.U32 R2, RZ, RZ, R75 ;  /* 0x000000ffff029224 */ /* 0x001fe400078e004b */
[----:B------:R-:W-:Y:S01]  /*1ccc0*/  @!P1 IMAD.MOV.U32 R3, RZ, RZ, R98 ;  /* 0x000000ffff039224 */ /* 0x000fe200078e0062 */
[----:B------:R-:W2:Y:S04]  /*1ccd0*/  LDL R75, [R1+0xb08] ;  /* 0x000b0800014b7983 */ /* 0x000ea80000100800 */
[----:B------:R-:W2:Y:S04]  /*1cce0*/  LDL R98, [R1+0xb04] ;  /* 0x000b040001627983 */ /* 0x000ea80000100800 */
[----:B------:R0:W2:Y:S02]  /*1ccf0*/  @!P1 LDG.E.U8 R79, desc[UR42][R2.64] ;  /* 0x0000002a024f9981 */ /* 0x0000a4000c1e1100 */
[----:B0-----:R-:W-:-:S02]  /*1cd00*/  @!P1 IMAD.MOV.U32 R3, RZ, RZ, R74 ;  /* 0x000000ffff039224 */ /* 0x001fc400078e004a */
[----:B------:R-:W-:Y:S01]  /*1cd10*/  @!P1 IMAD.MOV.U32 R2, RZ, RZ, R44 ;  /* 0x000000ffff029224 */ /* 0x000fe200078e002c */
[----:B------:R-:W2:Y:S04]  /*1cd20*/  LDL R74, [R1+0xae4] ;  /* 0x000ae400014a7983 */ /* 0x000ea80000100800 */
[----:B------:R-:W2:Y:S01]  /*1cd30*/  LDL R44, [R1+0xae8] ;  /* 0x000ae800012c7983 */ /* 0x000ea20000100800 */
[----:B------:R-:W-:Y:S02]  /*1cd40*/  PRMT R76, RZ, 0x7610, R76 ;  /* 0x00007610ff4c7816 */ /* 0x000fe4000000004c */
[----:B------:R-:W-:-:S04]  /*1cd50*/  PRMT R73, RZ, 0x7610, R73 ;  /* 0x00007610ff497816 */ /* 0x000fc80000000049 */
[----:B------:R0:W2:Y:S01]  /*1cd60*/  @!P1 LDG.E.U8 R76, desc[UR42][R2.64] ;  /* 0x0000002a024c9981 */ /* 0x0000a2000c1e1100 */
[----:B------:R-:W-:Y:S01]  /*1cd70*/  PRMT R70, RZ, 0x7610, R70 ;  /* 0x00007610ff467816 */ /* 0x000fe20000000046 */
[----:B0-----:R-:W-:Y:S02]  /*1cd80*/  @!P1 IMAD.MOV.U32 R2, RZ, RZ, R48 ;  /* 0x000000ffff029224 */ /* 0x001fe400078e0030 */
[----:B------:R-:W-:Y:S01]  /*1cd90*/  @!P1 IMAD.MOV.U32 R3, RZ, RZ, R49 ;  /* 0x000000ffff039224 */ /* 0x000fe200078e0031 */
[----:B------:R-:W2:Y:S04]  /*1cda0*/  LDL R48, [R1+0xac8] ;  /* 0x000ac80001307983 */ /* 0x000ea80000100800 */
[----:B------:R-:W2:Y:S04]  /*1cdb0*/  LDL R49, [R1+0xac4] ;  /* 0x000ac40001317983 */ /* 0x000ea80000100800 */
[----:B------:R4:W2:Y:S01]  /*1cdc0*/  @!P1 LDG.E.U8 R73, desc[UR42][R2.64] ;  /* 0x0000002a02499981 */ /* 0x0008a2000c1e1100 */
[----:B------:R-:W-:Y:S01]  /*1cdd0*/  PRMT R67, RZ, 0x7610, R67 ;  /* 0x00007610ff437816 */ /* 0x000fe20000000043 */
[----:B----4-:R-:W-:-:S02]  /*1cde0*/  @!P1 IMAD.MOV.U32 R3, RZ, RZ, R46 ;  /* 0x000000ffff039224 */ /* 0x010fc400078e002e */
[----:B------:R-:W4:Y:S01]  /*1cdf0*/  LDL R46, [R1+0xaa4] ;  /* 0x000aa400012e7983 */ /* 0x000f220000100800 */
[----:B------:R-:W-:Y:S01]  /*1ce00*/  PRMT R65, RZ, 0x7610, R65 ;  /* 0x00007610ff417816 */ /* 0x000fe20000000041 */
[----:B---3--:R-:W-:Y:S02]  /*1ce10*/  @!P1 IMAD.MOV.U32 R2, RZ, RZ, R31 ;  /* 0x000000ffff029224 */ /* 0x008fe400078e001f */
[----:B------:R-:W3:Y:S04]  /*1ce20*/  LDL R31, [R1+0xaa8] ;  /* 0x000aa800011f7983 */ /* 0x000ee80000100800 */
[----:B------:R0:W3:Y:S02]  /*1ce30*/  @!P1 LDG.E.U8 R70, desc[UR42][R2.64] ;  /* 0x0000002a02469981 */ /* 0x0000e4000c1e1100 */
[----:B0-----:R-:W-:-:S02]  /*1ce40*/  @!P1 IMAD.MOV.U32 R2, RZ, RZ, R92 ;  /* 0x000000ffff029224 */ /* 0x001fc400078e005c */
[----:B------:R-:W-:Y:S01]  /*1ce50*/  @!P1 IMAD.MOV.U32 R3, RZ, RZ, R96 ;  /* 0x000000ffff039224 */ /* 0x000fe200078e0060 */
[----:B------:R-:W3:Y:S04]  /*1ce60*/  LDL R92, [R1+0xa88] ;  /* 0x000a8800015c7983 */ /* 0x000ee80000100800 */
[----:B------:R-:W3:Y:S04]  /*1ce70*/  LDL R96, [R1+0xa84] ;  /* 0x000a840001607983 */ /* 0x000ee80000100800 */
[----:B------:R0:W3:Y:S02]  /*1ce80*/  @!P1 LDG.E.U8 R67, desc[UR42][R2.64] ;  /* 0x0000002a02439981 */ /* 0x0000e4000c1e1100 */
[----:B0-----:R-:W-:-:S02]  /*1ce90*/  @!P1 IMAD.MOV.U32 R3, RZ, RZ, R37 ;  /* 0x000000ffff039224 */ /* 0x001fc400078e0025 */
[----:B------:R-:W3:Y:S01]  /*1cea0*/  LDL R37, [R1+0xa64] ;  /* 0x000a640001257983 */ /* 0x000ee20000100800 */
[----:B--2---:R-:W-:-:S03]  /*1ceb0*/  @!P1 IMAD.MOV.U32 R2, RZ, RZ, R26 ;  /* 0x000000ffff029224 */ /* 0x004fc600078e001a */
[----:B------:R-:W2:Y:S04]  /*1cec0*/  LDL R26, [R1+0xa68] ;  /* 0x000a6800011a7983 */ /* 0x000ea80000100800 */
[----:B------:R0:W2:Y:S02]  /*1ced0*/  @!P1 LDG.E.U8 R65, desc[UR42][R2.64] ;  /* 0x0000002a02419981 */ /* 0x0000a4000c1e1100 */
[----:B0-----:R-:W-:Y:S02]  /*1cee0*/  @!P1 IMAD.MOV.U32 R3, RZ, RZ, R41 ;  /* 0x000000ffff039224 */ /* 0x001fe400078e0029 */
[----:B------:R-:W2:Y:S01]  /*1cef0*/  LDL R41, [R1+0xa44] ;  /* 0x000a440001297983 */ /* 0x000ea20000100800 */
[----:B------:R-:W-:-:S03]  /*1cf00*/  @!P1 IMAD.MOV.U32 R2, RZ, RZ, R33 ;  /* 0x000000ffff029224 */ /* 0x000fc600078e0021 */
[----:B------:R-:W2:Y:S01]  /*1cf10*/  LDL R33, [R1+0xa48] ;  /* 0x000a480001217983 */ /* 0x000ea20000100800 */
[----:B------:R-:W-:Y:S02]  /*1cf20*/  PRMT R62, RZ, 0x7610, R62 ;  /* 0x00007610ff3e7816 */ /* 0x000fe4000000003e */
[----:B------:R-:W-:-:S04]  /*1cf30*/  PRMT R53, RZ, 0x7610, R53 ;  /* 0x00007610ff357816 */ /* 0x000fc80000000035 */
[----:B------:R0:W2:Y:S02]  /*1cf40*/  @!P1 LDG.E.U8 R62, desc[UR42][R2.64] ;  /* 0x0000002a023e9981 */ /* 0x0000a4000c1e1100 */
[----:B0-----:R-:W-:Y:S02]  /*1cf50*/  @!P1 IMAD.MOV.U32 R2, RZ, RZ, R75 ;  /* 0x000000ffff029224 */ /* 0x001fe400078e004b */
[----:B------:R-:W2:Y:S01]  /*1cf60*/  LDL R75, [R1+0xa28] ;  /* 0x000a2800014b7983 */ /* 0x000ea20000100800 */
[----:B------:R-:W-:-:S03]  /*1cf70*/  @!P1 IMAD.MOV.U32 R3, RZ, RZ, R98 ;  /* 0x000000ffff039224 */ /* 0x000fc600078e0062 */
        /* <DEDUP_REMOVED lines=8> */
[----:B------:R0:W2:Y:S01]  /*1d000*/  @!P1 LDG.E.U8 R52, desc[UR42][R2.64] ;  /* 0x0000002a02349981 */ /* 0x0000a2000c1e1100 */
[----:B------:R-:W-:Y:S01]  /*1d010*/  PRMT R47, RZ, 0x7610, R47 ;  /* 0x00007610ff2f7816 */ /* 0x000fe2000000002f */
[----:B0-----:R-:W-:Y:S02]  /*1d020*/  @!P1 IMAD.MOV.U32 R2, RZ, RZ, R48 ;  /* 0x000000ffff029224 */ /* 0x001fe400078e0030 */
[----:B------:R-:W2:Y:S01]  /*1d030*/  LDL R48, [R1+0x9e8] ;  /* 0x0009e80001307983 */ /* 0x000ea20000100800 */
[----:B------:R-:W-:-:S03]  /*1d040*/  @!P1 IMAD.MOV.U32 R3, RZ, RZ, R49 ;  /* 0x000000ffff039224 */ /* 0x000fc600078e0031 */
[----:B------:R-:W2:Y:S04]  /*1d050*/  LDL R49, [R1+0x9e4] ;  /* 0x0009e40001317983 */ /* 0x000ea80000100800 */
[----:B------:R4:W2:Y:S01]  /*1d060*/  @!P1 LDG.E.U8 R50, desc[UR42][R2.64] ;  /* 0x0000002a02329981 */ /* 0x0008a2000c1e1100 */
[----:B------:R-:W-:Y:S01]  /*1d070*/  PRMT R43, RZ, 0x7610, R43 ;  /* 0x00007610ff2b7816 */ /* 0x000fe2000000002b */
[----:B----4-:R-:W-:Y:S02]  /*1d080*/  @!P1 IMAD.MOV.U32 R3, RZ, RZ, R46 ;  /* 0x000000ffff039224 */ /* 0x010fe400078e002e */
[----:B------:R-:W4:Y:S01]  /*1d090*/  LDL R46, [R1+0x9c4] ;  /* 0x0009c400012e7983 */ /* 0x000f220000100800 */
[----:B------:R-:W-:Y:S01]  /*1d0a0*/  PRMT R42, RZ, 0x7610, R42 ;  /* 0x00007610ff2a7816 */ /* 0x000fe2000000002a */
[----:B---3--:R-:W-:-:S02]  /*1d0b0*/  @!P1 IMAD.MOV.U32 R2, RZ, RZ, R31 ;  /* 0x000000ffff029224 */ /* 0x008fc400078e001f */
[----:B------:R-:W3:Y:S04]  /*1d0c0*/  LDL R31, [R1+0x9c8] ;  /* 0x0009c800011f7983 */ /* 0x000ee80000100800 */
[----:B------:R0:W3:Y:S02]  /*1d0d0*/  @!P1 LDG.E.U8 R47, desc[UR42][R2.64] ;  /* 0x0000002a022f9981 */ /* 0x0000e4000c1e1100 */
[----:B0-----:R-:W-:Y:S02]  /*1d0e0*/  @!P1 IMAD.MOV.U32 R2, RZ, RZ, R92 ;  /* 0x000000ffff029224 */ /* 0x001fe400078e005c */
[----:B------:R-:W3:Y:S01]  /*1d0f0*/  LDL R92, [R1+0x9a8] ;  /* 0x0009a800015c7983 */ /* 0x000ee20000100800 */
[----:B------:R-:W-:-:S03]  /*1d100*/  @!P1 IMAD.MOV.U32 R3, RZ, RZ, R96 ;  /* 0x000000ffff039224 */ /* 0x000fc600078e0060 */
[----:B------:R-:W3:Y:S04]  /*1d110*/  LDL R96, [R1+0x9a4] ;  /* 0x0009a40001607983 */ /* 0x000ee80000100800 */
[----:B------:R0:W3:Y:S02]  /*1d120*/  @!P1 LDG.E.U8 R43, desc[UR42][R2.64] ;  /* 0x0000002a022b9981 */ /* 0x0000e4000c1e1100 */
[----:B0-----:R-:W-:Y:S02]  /*1d130*/  @!P1 IMAD.MOV.U32 R3, RZ, RZ, R37 ;  /* 0x000000ffff039224 */ /* 0x001fe400078e0025 */
        /* <DEDUP_REMOVED lines=19> */
[----:B------:R-:W2:Y:S01]  /*1d270*/  LDL.LU R44, [R1+0x948] ;  /* 0x00094800012c7983 */ /* 0x000ea20000300800 */
[----:B------:R-:W-:Y:S02]  /*1d280*/  PRMT R36, RZ, 0x7610, R36 ;  /* 0x00007610ff247816 */ /* 0x000fe40000000024 */
[----:B------:R-:W-:Y:S01]  /*1d290*/  PRMT R34, RZ, 0x7610, R34 ;  /* 0x00007610ff227816 */ /* 0x000fe20000000022 */
[----:B------:R-:W2:Y:S04]  /*1d2a0*/  LDL R100, [R1+0x864] ;  /* 0x0008640001647983 */ /* 0x000ea80000100800 */
[----:B------:R0:W2:Y:S01]  /*1d2b0*/  @!P1 LDG.E.U8 R36, desc[UR42][R2.64] ;  /* 0x0000002a02249981 */ /* 0x0000a2000c1e1100 */
[----:B------:R-:W-:Y:S02]  /*1d2c0*/  PRMT R30, RZ, 0x7610, R30 ;  /* 0x00007610ff1e7816 */ /* 0x000fe4000000001e */
[----:B------:R-:W-:Y:S01]  /*1d2d0*/  PRMT R28, RZ, 0x7610, R28 ;  /* 0x00007610ff1c7816 */ /* 0x000fe2000000001c */
[----:B------:R-:W2:Y:S01]  /*1d2e0*/  LDL R103, [R1+0x564] ;  /* 0x0005640001677983 */ /* 0x000ea20000100800 */
[----:B------:R-:W-:-:S02]  /*1d2f0*/  PRMT R27, RZ, 0x7610, R27 ;  /* 0x00007610ff1b7816 */ /* 0x000fc4000000001b */
[----:B------:R-:W-:Y:S01]  /*1d300*/  PRMT R25, RZ, 0x7610, R25 ;  /* 0x00007610ff197816 */ /* 0x000fe20000000019 */
[----:B------:R-:W2:Y:S01]  /*1d310*/  LDL R101, [R1+0x568] ;  /* 0x0005680001657983 */ /* 0x000ea20000100800 */
[----:B0-----:R-:W-:-:S03]  /*1d320*/  @!P1 IMAD.MOV.U32 R2, RZ, RZ, R48 ;  /* 0x000000ffff029224 */ /* 0x001fc600078e0030 */
[----:B------:R-:W2:Y:S01]  /*1d330*/  LDL R48, [R1+0x908] ;  /* 0x0009080001307983 */ /* 0x000ea20000100800 */
[----:B------:R-:W-:-:S03]  /*1d340*/  @!P1 IMAD.MOV.U32 R3, RZ, RZ, R49 ;  /* 0x000000ffff039224 */ /* 0x000fc600078e0031 */
[----:B------:R-:W2:Y:S04]  /*1d350*/  LDL R49, [R1+0x904] ;  /* 0x0009040001317983 */ /* 0x000ea80000100800 */
[----:B------:R4:W2:Y:S01]  /*1d360*/  @!P1 LDG.E.U8 R34, desc[UR42][R2.64] ;  /* 0x0000002a02229981 */ /* 0x0008a2000c1e1100 */
[----:B------:R-:W-:Y:S02]  /*1d370*/  PRMT R252, RZ, 0x7610, R252 ;  /* 0x00007610fffc7816 */ /* 0x000fe400000000fc */
[----:B------:R-:W-:Y:S01]  /*1d380*/  PRMT R251, RZ, 0x7610, R251 ;  /* 0x00007610fffb7816 */ /* 0x000fe200000000fb */
[----:B------:R-:W2:Y:S01]  /*1d390*/  LDL R105, [R1+0x3e4] ;  /* 0x0003e40001697983 */ /* 0x000ea20000100800 */
[----:B------:R-:W-:Y:S02]  /*1d3a0*/  PRMT R250, RZ, 0x7610, R250 ;  /* 0x00007610fffa7816 */ /* 0x000fe400000000fa */
[----:B------:R-:W-:Y:S01]  /*1d3b0*/  PRMT R249, RZ, 0x7610, R249 ;  /* 0x00007610fff97816 */ /* 0x000fe200000000f9 */
[----:B------:R-:W2:Y:S01]  /*1d3c0*/  LDL R104, [R1+0x3e8] ;  /* 0x0003e80001687983 */ /* 0x000ea20000100800 */
[----:B----4-:R-:W-:-:S03]  /*1d3d0*/  @!P1 IMAD.MOV.U32 R3, RZ, RZ, R46 ;  /* 0x000000ffff039224 */ /* 0x010fc600078e002e */
[----:B------:R-:W4:Y:S01]  /*1d3e0*/  LDL R46, [R1+0x8e4] ;  /* 0x0008e400012e7983 */ /* 0x000f220000100800 */
[----:B---3--:R-:W-:-:S03]  /*1d3f0*/  @!P1 IMAD.MOV.U32 R2, RZ, RZ, R31 ;  /* 0x000000ffff029224 */ /* 0x008fc600078e001f */
        /* <DEDUP_REMOVED lines=19> */
[----:B------:R-:W-:-:S05]  /*1d530*/  @!P1 IMAD.MOV.U32 R2, RZ, RZ, R44 ;  /* 0x000000ffff029224 */ /* 0x000fca00078e002c */
[----:B------:R0:W2:Y:S02]  /*1d540*/  @!P1 LDG.E.U8 R252, desc[UR42][R2.64] ;  /* 0x0000002a02fc9981 */ /* 0x0000a4000c1e1100 */
[----:B0-----:R-:W-:Y:S02]  /*1d550*/  @!P1 IMAD.MOV.U32 R3, RZ, RZ, R75 ;  /* 0x000000ffff039224 */ /* 0x001fe400078e004b */
[----:B------:R-:W2:Y:S01]  /*1d560*/  LDL R75, [R1+0x844] ;  /* 0x00084400014b7983 */ /* 0x000ea20000100800 */
[----:B------:R-:W-:-:S03]  /*1d570*/  @!P1 IMAD.MOV.U32 R2, RZ, RZ, R74 ;  /* 0x000000ffff029224 */ /* 0x000fc600078e004a */
[----:B------:R-:W2:Y:S04]  /*1d580*/  LDL R74, [R1+0x848] ;  /* 0x00084800014a7983 */ /* 0x000ea80000100800 */
[----:B------:R0:W2:Y:S02]  /*1d590*/  @!P1 LDG.E.U8 R251, desc[UR42][R2.64] ;  /* 0x0000002a02fb9981 */ /* 0x0000a4000c1e1100 */
        /* <DEDUP_REMOVED lines=15> */
[----:B------:R0:W3:Y:S01]  /*1d690*/  @!P1 LDG.E.U8 R248, desc[UR42][R2.64] ;  /* 0x0000002a02f89981 */ /* 0x0000e2000c1e1100 */
[----:B------:R-:W-:Y:S01]  /*1d6a0*/  PRMT R247, RZ, 0x7610, R247 ;  /* 0x00007610fff77816 */ /* 0x000fe200000000f7 */
        /* <DEDUP_REMOVED lines=12> */
[----:B0-----:R-:W-:Y:S01]  /*1d770*/  @!P1 IMAD.MOV.U32 R3, RZ, RZ, R100 ;  /* 0x000000ffff039224 */ /* 0x001fe200078e0064 */
[----:B------:R-:W-:Y:S01]  /*1d780*/  PRMT R244, RZ, 0x7610, R244 ;  /* 0x00007610fff47816 */ /* 0x000fe200000000f4 */
[----:B------:R-:W2:Y:S01]  /*1d790*/  LDL R100, [R1+0x4e4] ;  /* 0x0004e40001647983 */ /* 0x000ea20000100800 */
[----:B------:R-:W-:Y:S01]  /*1d7a0*/  @!P1 IMAD.MOV.U32 R2, RZ, RZ, R98 ;  /* 0x000000ffff029224 */ /* 0x000fe200078e0062 */
[----:B------:R-:W-:Y:S02]  /*1d7b0*/  PRMT R243, RZ, 0x7610, R243 ;  /* 0x00007610fff37816 */ /* 0x000fe400000000f3 */
[----:B------:R-:W2:Y:S04]  /*1d7c0*/  LDL R98, [R1+0x4e8] ;  /* 0x0004e80001627983 */ /* 0x000ea80000100800 */
[----:B------:R0:W2:Y:S01]  /*1d7d0*/  @!P1 LDG.E.U8 R245, desc[UR42][R2.64] ;  /* 0x0000002a02f59981 */ /* 0x0000a2000c1e1100 */
[----:B------:R-:W-:-:S02]  /*1d7e0*/  PRMT R242, RZ, 0x7610, R242 ;  /* 0x00007610fff27816 */ /* 0x000fc400000000f2 */
[----:B------:R-:W-:Y:S01]  /*1d7f0*/  PRMT R241, RZ, 0x7610, R241 ;  /* 0x00007610fff17816 */ /* 0x000fe200000000f1 */
        /* <DEDUP_REMOVED lines=8> */
[----:B------:R-:W2:Y:S04]  /*1d880*/  LDL R49, [R1+0x524] ;  /* 0x0005240001317983 */ /* 0x000ea80000100800 */
[----:B------:R4:W2:Y:S02]  /*1d890*/  @!P1 LDG.E.U8 R243, desc[UR42][R2.64] ;  /* 0x0000002a02f39981 */ /* 0x0008a4000c1e1100 */
[----:B----4-:R-:W-:Y:S02]  /*1d8a0*/  @!P1 IMAD.MOV.U32 R3, RZ, RZ, R46 ;  /* 0x000000ffff039224 */ /* 0x010fe400078e002e */
[----:B------:R-:W4:Y:S01]  /*1d8b0*/  LDL R46, [R1+0x504] ;  /* 0x00050400012e7983 */ /* 0x000f220000100800 */
[----:B---3--:R-:W-:-:S03]  /*1d8c0*/  @!P1 IMAD.MOV.U32 R2, RZ, RZ, R31 ;  /* 0x000000ffff029224 */ /* 0x008fc600078e001f */
[----:B------:R-:W3:Y:S04]  /*1d8d0*/  LDL R31, [R1+0x508] ;  /* 0x00050800011f7983 */ /* 0x000ee80000100800 */
[----:B------:R0:W3:Y:S02]  /*1d8e0*/  @!P1 LDG.E.U8 R242, desc[UR42][R2.64] ;  /* 0x0000002a02f29981 */ /* 0x0000e4000c1e1100 */
[----:B0-----:R-:W-:Y:S01]  /*1d8f0*/  @!P1 IMAD.MOV.U32 R2, RZ, RZ, R92 ;  /* 0x000000ffff029224 */ /* 0x001fe200078e005c */
[----:B------:R-:W-:Y:S01]  /*1d900*/  PRMT R240, RZ, 0x7610, R240 ;  /* 0x00007610fff07816 */ /* 0x000fe200000000f0 */
        /* <DEDUP_REMOVED lines=17> */
[----:B------:R-:W-:Y:S01]  /*1da20*/  @!P1 IMAD.MOV.U32 R3, RZ, RZ, R103 ;  /* 0x000000ffff039224 */ /* 0x000fe200078e0067 */
[----:B------:R-:W-:Y:S01]  /*1da30*/  PRMT R237, RZ, 0x7610, R237 ;  /* 0x00007610ffed7816 */ /* 0x000fe200000000ed */
[----:B------:R-:W2:Y:S04]  /*1da40*/  LDL R103, [R1+0x384] ;  /* 0x0003840001677983 */ /* 0x000ea80000100800 */
[----:B------:R0:W2:Y:S01]  /*1da50*/  @!P1 LDG.E.U8 R238, desc[UR42][R2.64] ;  /* 0x0000002a02ee9981 */ /* 0x0000a2000c1e1100 */
[----:B------:R-:W-:-:S02]  /*1da60*/  PRMT R236, RZ, 0x7610, R236 ;  /* 0x00007610ffec7816 */ /* 0x000fc400000000ec */
[----:B------:R-:W-:Y:S01]  /*1da70*/  PRMT R235, RZ, 0x7610, R235 ;  /* 0x00007610ffeb7816 */ /* 0x000fe200000000eb */
[----:B------:R-:W2:Y:S01]  /*1da80*/  LDL R101, [R1+0x388] ;  /* 0x0003880001657983 */ /* 0x000ea20000100800 */
        /* <DEDUP_REMOVED lines=13> */
[----:B------:R-:W-:Y:S01]  /*1db60*/  PRMT R233, RZ, 0x7610, R233 ;  /* 0x00007610ffe97816 */ /* 0x000fe200000000e9 */
[----:B---3--:R-:W-:-:S02]  /*1db70*/  @!P1 IMAD.MOV.U32 R2, RZ, RZ, R31 ;  /* 0x000000ffff029224 */ /* 0x008fc400078e001f */
[----:B------:R-:W3:Y:S04]  /*1db80*/  LDL R31, [R1+0x428] ;  /* 0x00042800011f7983 */ /* 0x000ee80000100800 */
[----:B------:R0:W3:Y:S02]  /*1db90*/  @!P1 LDG.E.U8 R235, desc[UR42][R2.64] ;  /* 0x0000002a02eb9981 */ /* 0x0000e4000c1e1100 */
[----:B0-----:R-:W-:Y:S02]  /*1dba0*/  @!P1 IMAD.MOV.U32 R2, RZ, RZ, R98 ;  /* 0x000000ffff029224 */ /* 0x001fe400078e0062 */
[----:B------:R-:W-:Y:S01]  /*1dbb0*/  @!P1 IMAD.MOV.U32 R3, RZ, RZ, R100 ;  /* 0x000000ffff039224 */ /* 0x000fe200078e0064 */
[----:B------:R-:W-:Y:S01]  /*1dbc0*/  PRMT R232, RZ, 0x7610, R232 ;  /* 0x00007610ffe87816 */ /* 0x000fe200000000e8 */
[----:B------:R-:W3:Y:S04]  /*1dbd0*/  LDL R100, [R1+0x364] ;  /* 0x0003640001647983 */ /* 0x000ee80000100800 */
[----:B------:R0:W3:Y:S01]  /*1dbe0*/  @!P1 LDG.E.U8 R234, desc[UR42][R2.64] ;  /* 0x0000002a02ea9981 */ /* 0x0000e2000c1e1100 */
[----:B------:R-:W-:-:S02]  /*1dbf0*/  PRMT R231, RZ, 0x7610, R231 ;  /* 0x00007610ffe77816 */ /* 0x000fc400000000e7 */
[----:B------:R-:W-:Y:S01]  /*1dc00*/  PRMT R230, RZ, 0x7610, R230 ;  /* 0x00007610ffe67816 */ /* 0x000fe200000000e6 */
[----:B------:R-:W3:Y:S01]  /*1dc10*/  LDL R98, [R1+0x344] ;  /* 0x0003440001627983 */ /* 0x000ee20000100800 */
[----:B0-----:R-:W-:-:S03]  /*1dc20*/  @!P1 IMAD.MOV.U32 R3, RZ, RZ, R37 ;  /* 0x000000ffff039224 */ /* 0x001fc600078e0025 */
[----:B------:R-:W3:Y:S01]  /*1dc30*/  LDL R37, [R1+0x404] ;  /* 0x0004040001257983 */ /* 0x000ee20000100800 */
[----:B--2---:R-:W-:-:S03]  /*1dc40*/  @!P1 IMAD.MOV.U32 R2, RZ, RZ, R26 ;  /* 0x000000ffff029224 */ /* 0x004fc600078e001a */
[----:B------:R-:W2:Y:S04]  /*1dc50*/  LDL R26, [R1+0x408] ;  /* 0x00040800011a7983 */ /* 0x000ea80000100800 */
[----:B------:R0:W2:Y:S02]  /*1dc60*/  @!P1 LDG.E.U8 R233, desc[UR42][R2.64] ;  /* 0x0000002a02e99981 */ /* 0x0000a4000c1e1100 */
[----:B0-----:R-:W-:Y:S02]  /*1dc70*/  @!P1 IMAD.MOV.U32 R2, RZ, RZ, R92 ;  /* 0x000000ffff029224 */ /* 0x001fe400078e005c */
[----:B------:R-:W-:Y:S01]  /*1dc80*/  @!P1 IMAD.MOV.U32 R3, RZ, RZ, R96 ;  /* 0x000000ffff039224 */ /* 0x000fe200078e0060 */
[----:B------:R-:W2:Y:S04]  /*1dc90*/  LDL R92, [R1+0x3a4] ;  /* 0x0003a400015c7983 */ /* 0x000ea80000100800 */
[----:B------:R0:W2:Y:S01]  /*1dca0*/  @!P1 LDG.E.U8 R232, desc[UR42][R2.64] ;  /* 0x0000002a02e89981 */ /* 0x0000a2000c1e1100 */
[----:B------:R-:W-:-:S03]  /*1dcb0*/  PRMT R229, RZ, 0x7610, R229 ;  /* 0x00007610ffe57816 */ /* 0x000fc600000000e5 */
[----:B------:R-:W2:Y:S01]  /*1dcc0*/  LDL R96, [R1+0x348] ;  /* 0x0003480001607983 */ /* 0x000ea20000100800 */
[----:B0-----:R-:W-:Y:S02]  /*1dcd0*/  @!P1 IMAD.MOV.U32 R3, RZ, RZ, R41 ;  /* 0x000000ffff039224 */ /* 0x001fe400078e0029 */
[----:B------:R-:W-:Y:S01]  /*1dce0*/  @!P1 IMAD.MOV.U32 R2, RZ, RZ, R33 ;  /* 0x000000ffff029224 */ /* 0x000fe200078e0021 */
[----:B------:R-:W2:Y:S04]  /*1dcf0*/  LDL R41, [R1+0x3c4] ;  /* 0x0003c40001297983 */ /* 0x000ea80000100800 */
        /* <DEDUP_REMOVED lines=19> */
[----:B------:R0:W4:Y:S02]  /*1de30*/  @!P1 LDG.E.U8 R228, desc[UR42][R2.64] ;  /* 0x0000002a02e49981 */ /* 0x000124000c1e1100 */
[----:B0-----:R-:W-:Y:S02]  /*1de40*/  @!P1 IMAD.MOV.U32 R3, RZ, RZ, R37 ;  /* 0x000000ffff039224 */ /* 0x001fe400078e0025 */
[----:B------:R-:W4:Y:S01]  /*1de50*/  LDL R37, [R1+0x2d8] ;  /* 0x0002d80001257983 */ /* 0x000f220000100800 */
[----:B--2---:R-:W-:-:S03]  /*1de60*/  @!P1 IMAD.MOV.U32 R2, RZ, RZ, R26 ;  /* 0x000000ffff029224 */ /* 0x004fc600078e001a */
[----:B------:R-:W2:Y:S04]  /*1de70*/  LDL R26, [R1+0x2dc] ;  /* 0x0002dc00011a7983 */ /* 0x000ea80000100800 */
[----:B------:R0:W2:Y:S02]  /*1de80*/  @!P1 LDG.E.U8 R227, desc[UR42][R2.64] ;  /* 0x0000002a02e39981 */ /* 0x0000a4000c1e1100 */
[----:B0-----:R-:W-:Y:S02]  /*1de90*/  @!P1 IMAD.MOV.U32 R2, RZ, RZ, R104 ;  /* 0x000000ffff029224 */ /* 0x001fe400078e0068 */
[----:B------:R-:W-:-:S05]  /*1dea0*/  @!P1 IMAD.MOV.U32 R3, RZ, RZ, R105 ;  /* 0x000000ffff039224 */ /* 0x000fca00078e0069 */
        /* <DEDUP_REMOVED lines=9> */
[----:B0-----:R-:W-:Y:S01]  /*1df40*/  @!P1 IMAD.MOV.U32 R3, RZ, RZ, R92 ;  /* 0x000000ffff039224 */ /* 0x001fe200078e005c */
[----:B------:R-:W-:Y:S01]  /*1df50*/  PRMT R222, RZ, 0x7610, R222 ;  /* 0x00007610ffde7816 */ /* 0x000fe200000000de */
[----:B------:R-:W2:Y:S01]  /*1df60*/  LDL R92, [R1+0x298] ;  /* 0x00029800015c7983 */ /* 0x000ea20000100800 */
[----:B------:R-:W-:Y:S01]  /*1df70*/  PRMT R221, RZ, 0x7610, R221 ;  /* 0x00007610ffdd7816 */ /* 0x000fe200000000dd */
[----:B------:R-:W-:Y:S02]  /*1df80*/  @!P1 IMAD.MOV.U32 R2, RZ, RZ, R75 ;  /* 0x000000ffff029224 */ /* 0x000fe400078e004b */
[----:B------:R-:W2:Y:S04]  /*1df90*/  LDL R75, [R1+0x29c] ;  /* 0x00029c00014b7983 */ /* 0x000ea80000100800 */
[----:B------:R0:W2:Y:S02]  /*1dfa0*/  @!P1 LDG.E.U8 R224, desc[UR42][R2.64] ;  /* 0x0000002a02e09981 */ /* 0x0000a4000c1e1100 */
[----:B0-----:R-:W-:-:S02]  /*1dfb0*/  @!P1 IMAD.MOV.U32 R2, RZ, RZ, R101 ;  /* 0x000000ffff029224 */ /* 0x001fc400078e0065 */
[----:B------:R-:W-:-:S05]  /*1dfc0*/  @!P1 IMAD.MOV.U32 R3, RZ, RZ, R103 ;  /* 0x000000ffff039224 */ /* 0x000fca00078e0067 */
[----:B------:R0:W2:Y:S02]  /*1dfd0*/  @!P1 LDG.E.U8 R223, desc[UR42][R2.64] ;  /* 0x0000002a02df9981 */ /* 0x0000a4000c1e1100 */
[----:B0-----:R-:W-:Y:S02]  /*1dfe0*/  @!P1 IMAD.MOV.U32 R2, RZ, RZ, R74 ;  /* 0x000000ffff029224 */ /* 0x001fe400078e004a */
[----:B------:R-:W-:Y:S01]  /*1dff0*/  @!P1 IMAD.MOV.U32 R3, RZ, RZ, R100 ;  /* 0x000000ffff039224 */ /* 0x000fe200078e0064 */
[----:B------:R-:W-:Y:S01]  /*1e000*/  PRMT R220, RZ, 0x7610, R220 ;  /* 0x00007610ffdc7816 */ /* 0x000fe200000000dc */
[----:B------:R-:W2:Y:S04]  /*1e010*/  LDL R74, [R1+0x27c] ;  /* 0x00027c00014a7983 */ /* 0x000ea80000100800 */
[----:B------:R0:W2:Y:S02]  /*1e020*/  @!P1 LDG.E.U8 R222, desc[UR42][R2.64] ;  /* 0x0000002a02de9981 */ /* 0x0000a4000c1e1100 */
[----:B0-----:R-:W-:-:S02]  /*1e030*/  @!P1 IMAD.MOV.U32 R2, RZ, RZ, R96 ;  /* 0x000000ffff029224 */ /* 0x001fc400078e0060 */
[----:B------:R-:W-:-:S05]  /*1e040*/  @!P1 IMAD.MOV.U32 R3, RZ, RZ, R98 ;  /* 0x000000ffff039224 */ /* 0x000fca00078e0062 */
[----:B------:R3:W2:Y:S01]  /*1e050*/  @!P1 LDG.E.U8 R221, desc[UR42][R2.64] ;  /* 0x0000002a02dd9981 */ /* 0x0006a2000c1e1100 */
[----:B------:R-:W-:Y:S01]  /*1e060*/  PRMT R219, RZ, 0x7610, R219 ;  /* 0x00007610ffdb7816 */ /* 0x000fe200000000db */
[----:B---3--:R-:W-:Y:S02]  /*1e070*/  @!P1 IMAD.MOV.U32 R2, RZ, RZ, R31 ;  /* 0x000000ffff029224 */ /* 0x008fe400078e001f */
[----:B------:R-:W-:Y:S01]  /*1e080*/  @!P1 IMAD.MOV.U32 R3, RZ, RZ, R49 ;  /* 0x000000ffff039224 */ /* 0x000fe200078e0031 */
[----:B------:R-:W3:Y:S04]  /*1e090*/  LDL.LU R31, [R1+0x278] ;  /* 0x00027800011f7983 */ /* 0x000ee80000300800 */
[----:B------:R4:W3:Y:S01]  /*1e0a0*/  @!P1 LDG.E.U8 R220, desc[UR42][R2.64] ;  /* 0x0000002a02dc9981 */ /* 0x0008e2000c1e1100 */
[----:B------:R-:W-:-:S03]  /*1e0b0*/  PRMT R218, RZ, 0x7610, R218 ;  /* 0x00007610ffda7816 */ /* 0x000fc600000000da */
[----:B------:R-:W3:Y:S01]  /*1e0c0*/  LDL.LU R49, [R1+0x258] ;  /* 0x0002580001317983 */ /* 0x000ee20000300800 */
[----:B----4-:R-:W-:Y:S02]  /*1e0d0*/  @!P1 IMAD.MOV.U32 R2, RZ, RZ, R46 ;  /* 0x000000ffff029224 */ /* 0x010fe400078e002e */
[----:B------:R-:W-:-:S05]  /*1e0e0*/  @!P1 IMAD.MOV.U32 R3, RZ, RZ, R48 ;  /* 0x000000ffff039224 */ /* 0x000fca00078e0030 */
[----:B------:R0:W4:Y:S02]  /*1e0f0*/  @!P1 LDG.E.U8 R219, desc[UR42][R2.64] ;  /* 0x0000002a02db9981 */ /* 0x000124000c1e1100 */
[----:B0-----:R-:W-:Y:S02]  /*1e100*/  @!P1 IMAD.MOV.U32 R3, RZ, RZ, R37 ;  /* 0x000000ffff039224 */ /* 0x001fe400078e0025 */
[----:B------:R-:W4:Y:S01]  /*1e110*/  LDL.LU R37, [R1+0x238] ;  /* 0x0002380001257983 */ /* 0x000f220000300800 */
[----:B--2---:R-:W-:-:S03]  /*1e120*/  @!P1 IMAD.MOV.U32 R2, RZ, RZ, R26 ;  /* 0x000000ffff029224 */ /* 0x004fc600078e001a */
[----:B------:R-:W2:Y:S04]  /*1e130*/  LDL.LU R26, [R1+0x23c] ;  /* 0x00023c00011a7983 */ /* 0x000ea80000300800 */
[----:B------:R0:W2:Y:S04]  /*1e140*/  @!P1 LDG.E.U8 R218, desc[UR42][R2.64] ;  /* 0x0000002a02da9981 */ /* 0x0000a8000c1e1100 */
[----:B------:R-:W2:Y:S04]  /*1e150*/  LDL R48, [R1+0x5e4] ;  /* 0x0005e40001307983 */ /* 0x000ea80000100800 */
[----:B------:R-:W2:Y:S01]  /*1e160*/  LDL R46, [R1+0x7f4] ;  /* 0x0007f400012e7983 */ /* 0x000ea20000100800 */
[----:B0-----:R-:W-:-:S03]  /*1e170*/  @!P1 IMAD.MOV.U32 R3, RZ, RZ, R41 ;  /* 0x000000ffff039224 */ /* 0x001fc600078e0029 */
[----:B------:R-:W2:Y:S01]  /*1e180*/  LDL.LU R41, [R1+0x218] ;  /* 0x0002180001297983 */ /* 0x000ea20000300800 */
[----:B------:R-:W-:-:S03]  /*1e190*/  @!P1 IMAD.MOV.U32 R2, RZ, RZ, R33 ;  /* 0x000000ffff029224 */ /* 0x000fc600078e0021 */
[----:B------:R-:W2:Y:S04]  /*1e1a0*/  LDL.LU R33, [R1+0x21c] ;  /* 0x00021c0001217983 */ /* 0x000ea80000300800 */
[----:B------:R-:W2:Y:S04]  /*1e1b0*/  LDL R105, [R1+0x7e4] ;  /* 0x0007e40001697983 */ /* 0x000ea80000100800 */
[----:B------:R-:W2:Y:S01]  /*1e1c0*/  LDL R104, [R1+0xbf8] ;  /* 0x000bf80001687983 */ /* 0x000ea20000100800 */
[----:B------:R-:W-:-:S03]  /*1e1d0*/  PRMT R217, RZ, 0x7610, R217 ;  /* 0x00007610ffd97816 */ /* 0x000fc600000000d9 */
[----:B------:R-:W2:Y:S04]  /*1e1e0*/  LDL R103, [R1+0xbdc] ;  /* 0x000bdc0001677983 */ /* 0x000ea80000100800 */
[----:B------:R-:W2:Y:S01]  /*1e1f0*/  LDL R98, [R1+0xbe0] ;  /* 0x000be00001627983 */ /* 0x000ea20000100800 */
[----:B------:R-:W-:-:S03]  /*1e200*/  PRMT R216, RZ, 0x7610, R216 ;  /* 0x00007610ffd87816 */ /* 0x000fc600000000d8 */
[----:B------:R0:W2:Y:S04]  /*1e210*/  @!P1 LDG.E.U8 R217, desc[UR42][R2.64] ;  /* 0x0000002a02d99981 */ /* 0x0000a8000c1e1100 */
[----:B------:R-:W2:Y:S01]  /*1e220*/  LDL R96, [R1+0xbbc] ;  /* 0x000bbc0001607983 */ /* 0x000ea20000100800 */
[----:B------:R-:W-:Y:S02]  /*1e230*/  PRMT R215, RZ, 0x7610, R215 ;  /* 0x00007610ffd77816 */ /* 0x000fe400000000d7 */
[----:B------:R-:W-:Y:S01]  /*1e240*/  PRMT R214, RZ, 0x7610, R214 ;  /* 0x00007610ffd67816 */ /* 0x000fe200000000d6 */
[----:B------:R-:W2:Y:S01]  /*1e250*/  LDL R101, [R1+0xb9c] ;  /* 0x000b9c0001657983 */ /* 0x000ea20000100800 */
[----:B0-----:R-:W-:-:S03]  /*1e260*/  @!P1 IMAD.MOV.U32 R3, RZ, RZ, R92 ;  /* 0x000000ffff039224 */ /* 0x001fc600078e005c */
[----:B------:R-:W2:Y:S04]  /*1e270*/  LDL R92, [R1+0xbc0] ;  /* 0x000bc000015c7983 */ /* 0x000ea80000100800 */
[----:B------:R-:W2:Y:S01]  /*1e280*/  LDL R100, [R1+0xba0] ;  /* 0x000ba00001647983 */ /* 0x000ea20000100800 */
[----:B------:R-:W-:Y:S01]  /*1e290*/  @!P1 IMAD.MOV.U32 R2, RZ, RZ, R75 ;  /* 0x000000ffff029224 */ /* 0x000fe200078e004b */
[----:B------:R-:W-:Y:S02]  /*1e2a0*/  PRMT R213, RZ, 0x7610, R213 ;  /* 0x00007610ffd57816 */ /* 0x000fe400000000d5 */
[----:B------:R-:W2:Y:S04]  /*1e2b0*/  LDL R75, [R1+0xb7c] ;  /* 0x000b7c00014b7983 */ /* 0x000ea80000100800 */
[----:B------:R0:W2:Y:S01]  /*1e2c0*/  @!P1 LDG.E.U8 R216, desc[UR42][R2.64] ;  /* 0x0000002a02d89981 */ /* 0x0000a2000c1e1100 */
[----:B------:R-:W-:Y:S01]  /*1e2d0*/  PRMT R212, RZ, 0x7610, R212 ;  /* 0x00007610ffd47816 */ /* 0x000fe200000000d4 */
[----:B0-----:R-:W-:-:S02]  /*1e2e0*/  @!P1 IMAD.MOV.U32 R2, RZ, RZ, R74 ;  /* 0x000000ffff029224 */ /* 0x001fc400078e004a */
[----:B------:R-:W2:Y:S04]  /*1e2f0*/  LDL R74, [R1+0xb80] ;  /* 0x000b8000014a7983 */ /* 0x000ea80000100800 */
[----:B------:R0:W-:Y:S01]  /*1e300*/  STL [R1+0x1124], R4 ;  /* 0x0011240401007387 */ /* 0x0001e20000100800 */
[----:B---3--:R-:W-:-:S05]  /*1e310*/  @!P1 IMAD.MOV.U32 R3, RZ, RZ, R31 ;  /* 0x000000ffff039224 */ /* 0x008fca00078e001f */
[----:B------:R1:W3:Y:S02]  /*1e320*/  @!P1 LDG.E.U8 R215, desc[UR42][R2.64] ;  /* 0x0000002a02d79981 */ /* 0x0002e4000c1e1100 */
[----:B-1----:R-:W-:Y:S02]  /*1e330*/  @!P1 IMAD.MOV.U32 R2, RZ, RZ, R4 ;  /* 0x000000ffff029224 */ /* 0x002fe400078e0004 */
[----:B------:R-:W-:Y:S01]  /*1e340*/  @!P1 IMAD.MOV.U32 R3, RZ, RZ, R49 ;  /* 0x000000ffff039224 */ /* 0x000fe200078e0031 */
[----:B0-----:R-:W3:Y:S04]  /*1e350*/  LDL R4, [R1+0xb40] ;  /* 0x000b400001047983 */ /* 0x001ee80000100800 */
[----:B------:R4:W3:Y:S02]  /*1e360*/  @!P1 LDG.E.U8 R214, desc[UR42][R2.64] ;  /* 0x0000002a02d69981 */ /* 0x0008e4000c1e1100 */
[----:B----4-:R-:W-:-:S02]  /*1e370*/  @!P1 IMAD.MOV.U32 R3, RZ, RZ, R37 ;  /* 0x000000ffff039224 */ /* 0x010fc400078e0025 */
[----:B--2---:R-:W-:-:S05]  /*1e380*/  @!P1 IMAD.MOV.U32 R2, RZ, RZ, R26 ;  /* 0x000000ffff029224 */ /* 0x004fca00078e001a */
[----:B------:R0:W2:Y:S02]  /*1e390*/  @!P1 LDG.E.U8 R213, desc[UR42][R2.64] ;  /* 0x0000002a02d59981 */ /* 0x0000a4000c1e1100 */
[----:B0-----:R-:W-:Y:S02]  /*1e3a0*/  @!P1 IMAD.MOV.U32 R3, RZ, RZ, R41 ;  /* 0x000000ffff039224 */ /* 0x001fe400078e0029 */
[----:B------:R-:W-:-:S05]  /*1e3b0*/  @!P1 IMAD.MOV.U32 R2, RZ, RZ, R33 ;  /* 0x000000ffff029224 */ /* 0x000fca00078e0021 */
[----:B------:R0:W4:Y:S02]  /*1e3c0*/  @!P1 LDG.E.U8 R212, desc[UR42][R2.64] ;  /* 0x0000002a02d49981 */ /* 0x000124000c1e1100 */
[----:B0-----:R-:W-:Y:S02]  /*1e3d0*/  @!P1 IMAD.MOV.U32 R3, RZ, RZ, R48 ;  /* 0x000000ffff039224 */ /* 0x001fe400078e0030 */
[----:B------:R-:W-:Y:S01]  /*1e3e0*/  @!P1 IMAD.MOV.U32 R2, RZ, RZ, R46 ;  /* 0x000000ffff029224 */ /* 0x000fe200078e002e */
[----:B------:R-:W3:Y:S04]  /*1e3f0*/  LDL R48, [R1+0xb5c] ;  /* 0x000b5c0001307983 */ /* 0x000ee80000100800 */
[----:B------:R-:W2:Y:S01]  /*1e400*/  LDL R46, [R1+0xb60] ;  /* 0x000b6000012e7983 */ /* 0x000ea20000100800 */
[----:B------:R-:W-:-:S02]  /*1e410*/  PRMT R211, RZ, 0x7610, R211 ;  /* 0x00007610ffd37816 */ /* 0x000fc400000000d3 */
[----:B------:R-:W-:-:S04]  /*1e420*/  PRMT R210, RZ, 0x7610, R210 ;  /* 0x00007610ffd27816 */ /* 0x000fc800000000d2 */
[----:B------:R0:W4:Y:S01]  /*1e430*/  @!P1 LDG.E.U8 R211, desc[UR42][R2.64] ;  /* 0x0000002a02d39981 */ /* 0x000122000c1e1100 */
[----:B------:R-:W-:Y:S01]  /*1e440*/  PRMT R209, RZ, 0x7610, R209 ;  /* 0x00007610ffd17816 */ /* 0x000fe200000000d1 */
[----:B0-----:R-:W-:Y:S02]  /*1e450*/  @!P1 IMAD.MOV.U32 R2, RZ, RZ, R104 ;  /* 0x000000ffff029224 */ /* 0x001fe400078e0068 */
[----:B------:R-:W-:Y:S01]  /*1e460*/  @!P1 IMAD.MOV.U32 R3, RZ, RZ, R105 ;  /* 0x000000ffff039224 */ /* 0x000fe200078e0069 */
[----:B------:R-:W-:Y:S01]  /*1e470*/  PRMT R208, RZ, 0x7610, R208 ;  /* 0x00007610ffd07816 */ /* 0x000fe200000000d0 */
[----:B------:R-:W4:Y:S04]  /*1e480*/  LDL R104, [R1+0xafc] ;  /* 0x000afc0001687983 */ /* 0x000f280000100800 */
[----:B------:R0:W4:Y:S02]  /*1e490*/  @!P1 LDG.E.U8 R210, desc[UR42][R2.64] ;  /* 0x0000002a02d29981 */ /* 0x000124000c1e1100 */
[----:B0-----:R-:W-:-:S02]  /*1e4a0*/  @!P1 IMAD.MOV.U32 R2, RZ, RZ, R98 ;  /* 0x000000ffff029224 */ /* 0x001fc400078e0062 */
[----:B------:R-:W-:Y:S01]  /*1e4b0*/  @!P1 IMAD.MOV.U32 R3, RZ, RZ, R103 ;  /* 0x000000ffff039224 */ /* 0x000fe200078e0067 */
[----:B------:R-:W4:Y:S04]  /*1e4c0*/  LDL R98, [R1+0xb3c] ;  /* 0x000b3c0001627983 */ /* 0x000f280000100800 */
[----:B------:R0:W4:Y:S04]  /*1e4d0*/  @!P1 LDG.E.U8 R209, desc[UR42][R2.64] ;  /* 0x0000002a02d19981 */ /* 0x000128000c1e1100 */
[----:B------:R-:W4:Y:S01]  /*1e4e0*/  LDL R103, [R1+0xb00] ;  /* 0x000b000001677983 */ /* 0x000f220000100800 */
[----:B0-----:R-:W-:-:S02]  /*1e4f0*/  @!P1 IMAD.MOV.U32 R2, RZ, RZ, R92 ;  /* 0x000000ffff029224 */ /* 0x001fc400078e005c */
[----:B------:R-:W-:Y:S01]  /*1e500*/  @!P1 IMAD.MOV.U32 R3, RZ, RZ, R96 ;  /* 0x000000ffff039224 */ /* 0x000fe200078e0060 */
[----:B------:R-:W4:Y:S04]  /*1e510*/  LDL R92, [R1+0xb20] ;  /* 0x000b2000015c7983 */ /* 0x000f280000100800 */
[----:B------:R-:W4:Y:S01]  /*1e520*/  LDL R96, [R1+0xb1c] ;  /* 0x000b1c0001607983 */ /* 0x000f220000100800 */
[----:B------:R-:W-:-:S03]  /*1e530*/  PRMT R207, RZ, 0x7610, R207 ;  /* 0x00007610ffcf7816 */ /* 0x000fc600000000cf */
[----:B------:R0:W4:Y:S02]  /*1e540*/  @!P1 LDG.E.U8 R208, desc[UR42][R2.64] ;  /* 0x0000002a02d09981 */ /* 0x000124000c1e1100 */
[----:B0-----:R-:W-:Y:S02]  /*1e550*/  @!P1 IMAD.MOV.U32 R2, RZ, RZ, R100 ;  /* 0x000000ffff029224 */ /* 0x001fe400078e0064 */
[----:B------:R-:W-:Y:S01]  /*1e560*/  @!P1 IMAD.MOV.U32 R3, RZ, RZ, R101 ;  /* 0x000000ffff039224 */ /* 0x000fe200078e0065 */
[----:B------:R-:W4:Y:S04]  /*1e570*/  LDL R100, [R1+0xae0] ;  /* 0x000ae00001647983 */ /* 0x000f280000100800 */
[----:B------:R-:W4:Y:S04]  /*1e580*/  LDL R101, [R1+0xadc] ;  /* 0x000adc0001657983 */ /* 0x000f280000100800 */
[----:B------:R0:W4:Y:S01]  /*1e590*/  @!P1 LDG.E.U8 R207, desc[UR42][R2.64] ;  /* 0x0000002a02cf9981 */ /* 0x000122000c1e1100 */
[----:B------:R-:W-:Y:S01]  /*1e5a0*/  PRMT R206, RZ, 0x7610, R206 ;  /* 0x00007610ffce7816 */ /* 0x000fe200000000ce */
[----:B0-----:R-:W-:-:S02]  /*1e5b0*/  @!P1 IMAD.MOV.U32 R2, RZ, RZ, R74 ;  /* 0x000000ffff029224 */ /* 0x001fc400078e004a */
[----:B------:R-:W-:Y:S01]  /*1e5c0*/  @!P1 IMAD.MOV.U32 R3, RZ, RZ, R75 ;  /* 0x000000ffff039224 */ /* 0x000fe200078e004b */
[----:B------:R-:W4:Y:S04]  /*1e5d0*/  LDL R74, [R1+0xac0] ;  /* 0x000ac000014a7983 */ /* 0x000f280000100800 */
[----:B------:R-:W4:Y:S04]  /*1e5e0*/  LDL R75, [R1+0xabc] ;  /* 0x000abc00014b7983 */ /* 0x000f280000100800 */
[----:B------:R3:W4:Y:S01]  /*1e5f0*/  @!P1 LDG.E.U8 R206, desc[UR42][R2.64] ;  /* 0x0000002a02ce9981 */ /* 0x000722000c1e1100 */
[----:B------:R-:W-:Y:S01]  /*1e600*/  PRMT R205, RZ, 0x7610, R205 ;  /* 0x00007610ffcd7816 */ /* 0x000fe200000000cd */
[----:B---3--:R-:W-:-:S02]  /*1e610*/  @!P1 IMAD.MOV.U32 R3, RZ, RZ, R48 ;  /* 0x000000ffff039224 */ /* 0x008fc400078e0030 */
[----:B------:R-:W3:Y:S01]  /*1e620*/  LDL R48, [R1+0xa9c] ;  /* 0x000a9c0001307983 */ /* 0x000ee20000100800 */
[----:B--2---:R-:W-:-:S03]  /*1e630*/  @!P1 IMAD.MOV.U32 R2, RZ, RZ, R46 ;  /* 0x000000ffff029224 */ /* 0x004fc600078e002e */
[----:B------:R-:W2:Y:S04]  /*1e640*/  LDL R46, [R1+0xaa0] ;  /* 0x000aa000012e7983 */ /* 0x000ea80000100800 */
[----:B------:R0:W2:Y:S04]  /*1e650*/  @!P1 LDG.E.U8 R205, desc[UR42][R2.64] ;  /* 0x0000002a02cd9981 */ /* 0x0000a8000c1e1100 */
[----:B------:R-:W-:Y:S01]  /*1e660*/  STL [R1+0x1128], R158 ;  /* 0x0011289e01007387 */ /* 0x000fe20000100800 */
[----:B0-----:R-:W-:-:S03]  /*1e670*/  @!P1 IMAD.MOV.U32 R2, RZ, RZ, R4 ;  /* 0x000000ffff029224 */ /* 0x001fc600078e0004 */
[----:B------:R-:W2:Y:S01]  /*1e680*/  LDL R4, [R1+0xa80] ;  /* 0x000a800001047983 */ /* 0x000ea20000100800 */
[----:B------:R-:W-:Y:S02]  /*1e690*/  PRMT R204, RZ, 0x7610, R204 ;  /* 0x00007610ffcc7816 */ /* 0x000fe400000000cc */
[----:B------:R-:W-:Y:S02]  /*1e6a0*/  PRMT R203, RZ, 0x7610, R203 ;  /* 0x00007610ffcb7816 */ /* 0x000fe400000000cb */
[----:B------:R-:W-:Y:S01]  /*1e6b0*/  PRMT R202, RZ, 0x7610, R202 ;  /* 0x00007610ffca7816 */ /* 0x000fe200000000ca */
[----:B----4-:R-:W-:Y:S02]  /*1e6c0*/  @!P1 IMAD.MOV.U32 R3, RZ, RZ, R98 ;  /* 0x000000ffff039224 */ /* 0x010fe400078e0062 */
[----:B------:R-:W4:Y:S04]  /*1e6d0*/  LDL R98, [R1+0xa7c] ;  /* 0x000a7c0001627983 */ /* 0x000f280000100800 */
[----:B------:R0:W4:Y:S02]  /*1e6e0*/  @!P1 LDG.E.U8 R204, desc[UR42][R2.64] ;  /* 0x0000002a02cc9981 */ /* 0x000124000c1e1100 */
[----:B0-----:R-:W-:-:S02]  /*1e6f0*/  @!P1 IMAD.MOV.U32 R2, RZ, RZ, R92 ;  /* 0x000000ffff029224 */ /* 0x001fc400078e005c */
[----:B------:R-:W4:Y:S01]  /*1e700*/  LDL R92, [R1+0xa60] ;  /* 0x000a6000015c7983 */ /* 0x000f220000100800 */
[----:B------:R-:W-:-:S03]  /*1e710*/  @!P1 IMAD.MOV.U32 R3, RZ, RZ, R96 ;  /* 0x000000ffff039224 */ /* 0x000fc600078e0060 */
[----:B------:R-:W4:Y:S04]  /*1e720*/  LDL R96, [R1+0xa5c] ;  /* 0x000a5c0001607983 */ /* 0x000f280000100800 */
[----:B------:R0:W4:Y:S01]  /*1e730*/  @!P1 LDG.E.U8 R203, desc[UR42][R2.64] ;  /* 0x0000002a02cb9981 */ /* 0x000122000c1e1100 */
[----:B------:R-:W-:Y:S01]  /*1e740*/  PRMT R201, RZ, 0x7610, R201 ;  /* 0x00007610ffc97816 */ /* 0x000fe200000000c9 */
[----:B0-----:R-:W-:Y:S02]  /*1e750*/  @!P1 IMAD.MOV.U32 R2, RZ, RZ, R103 ;  /* 0x000000ffff029224 */ /* 0x001fe400078e0067 */
[----:B------:R-:W-:Y:S01]  /*1e760*/  @!P1 IMAD.MOV.U32 R3, RZ, RZ, R104 ;  /* 0x000000ffff039224 */ /* 0x000fe200078e0068 */
[----:B------:R-:W-:Y:S01]  /*1e770*/  PRMT R200, RZ, 0x7610, R200 ;  /* 0x00007610ffc87816 */ /* 0x000fe200000000c8 */
[----:B------:R-:W4:Y:S04]  /*1e780*/  LDL R104, [R1+0x9fc] ;  /* 0x0009fc0001687983 */ /* 0x000f280000100800 */
[----:B------:R0:W4:Y:S04]  /*1e790*/  @!P1 LDG.E.U8 R202, desc[UR42][R2.64] ;  /* 0x0000002a02ca9981 */ /* 0x000128000c1e1100 */
[----:B------:R-:W4:Y:S01]  /*1e7a0*/  LDL R103, [R1+0xa00] ;  /* 0x000a000001677983 */ /* 0x000f220000100800 */
[----:B0-----:R-:W-:-:S02]  /*1e7b0*/  @!P1 IMAD.MOV.U32 R2, RZ, RZ, R100 ;  /* 0x000000ffff029224 */ /* 0x001fc400078e0064 */
[----:B------:R-:W-:Y:S01]  /*1e7c0*/  @!P1 IMAD.MOV.U32 R3, RZ, RZ, R101 ;  /* 0x000000ffff039224 */ /* 0x000fe200078e0065 */
[----:B------:R-:W4:Y:S04]  /*1e7d0*/  LDL R100, [R1+0xa40] ;  /* 0x000a400001647983 */ /* 0x000f280000100800 */
[----:B------:R-:W4:Y:S04]  /*1e7e0*/  LDL R101, [R1+0xa3c] ;  /* 0x000a3c0001657983 */ /* 0x000f280000100800 */
[----:B------:R0:W4:Y:S02]  /*1e7f0*/  @!P1 LDG.E.U8 R201, desc[UR42][R2.64] ;  /* 0x0000002a02c99981 */ /* 0x000124000c1e1100 */
        /* <DEDUP_REMOVED lines=10> */
[----:B------:R0:W2:Y:S02]  /*1e8a0*/  @!P1 LDG.E.U8 R199, desc[UR42][R2.64] ;  /* 0x0000002a02c79981 */ /* 0x0000a4000c1e1100 */
[----:B0-----:R-:W-:Y:S02]  /*1e8b0*/  @!P1 IMAD.MOV.U32 R2, RZ, RZ, R4 ;  /* 0x000000ffff029224 */ /* 0x001fe400078e0004 */
[----:B------:R-:W2:Y:S01]  /*1e8c0*/  LDL R4, [R1+0x9c0] ;  /* 0x0009c00001047983 */ /* 0x000ea20000100800 */
[----:B------:R-:W-:Y:S02]  /*1e8d0*/  PRMT R198, RZ, 0x7610, R198 ;  /* 0x00007610ffc67816 */ /* 0x000fe400000000c6 */
[----:B------:R-:W-:-:S02]  /*1e8e0*/  PRMT R197, RZ, 0x7610, R197 ;  /* 0x00007610ffc57816 */ /* 0x000fc400000000c5 */
[----:B------:R-:W-:Y:S01]  /*1e8f0*/  PRMT R196, RZ, 0x7610, R196 ;  /* 0x00007610ffc47816 */ /* 0x000fe200000000c4 */
[----:B----4-:R-:W-:Y:S02]  /*1e900*/  @!P1 IMAD.MOV.U32 R3, RZ, RZ, R98 ;  /* 0x000000ffff039224 */ /* 0x010fe400078e0062 */
[----:B------:R-:W4:Y:S04]  /*1e910*/  LDL R98, [R1+0x9bc] ;  /* 0x0009bc0001627983 */ /* 0x000f280000100800 */
[----:B------:R0:W4:Y:S02]  /*1e920*/  @!P1 LDG.E.U8 R198, desc[UR42][R2.64] ;  /* 0x0000002a02c69981 */ /* 0x000124000c1e1100 */
[----:B0-----:R-:W-:Y:S02]  /*1e930*/  @!P1 IMAD.MOV.U32 R2, RZ, RZ, R92 ;  /* 0x000000ffff029224 */ /* 0x001fe400078e005c */
[----:B------:R-:W4:Y:S01]  /*1e940*/  LDL R92, [R1+0x9a0] ;  /* 0x0009a000015c7983 */ /* 0x000f220000100800 */
[----:B------:R-:W-:-:S03]  /*1e950*/  @!P1 IMAD.MOV.U32 R3, RZ, RZ, R96 ;  /* 0x000000ffff039224 */ /* 0x000fc600078e0060 */
[----:B------:R-:W4:Y:S04]  /*1e960*/  LDL R96, [R1+0x99c] ;  /* 0x00099c0001607983 */ /* 0x000f280000100800 */
[----:B------:R0:W4:Y:S01]  /*1e970*/  @!P1 LDG.E.U8 R197, desc[UR42][R2.64] ;  /* 0x0000002a02c59981 */ /* 0x000122000c1e1100 */
[----:B------:R-:W-:-:S03]  /*1e980*/  PRMT R195, RZ, 0x7610, R195 ;  /* 0x00007610ffc37816 */ /* 0x000fc600000000c3 */
[----:B------:R-:W-:Y:S01]  /*1e990*/  STL [R1+0x112c], R171 ;  /* 0x00112cab01007387 */ /* 0x000fe20000100800 */
[----:B------:R-:W-:Y:S01]  /*1e9a0*/  PRMT R194, RZ, 0x7610, R194 ;  /* 0x00007610ffc27816 */ /* 0x000fe200000000c2 */
[----:B0-----:R-:W-:Y:S02]  /*1e9b0*/  @!P1 IMAD.MOV.U32 R2, RZ, RZ, R100 ;  /* 0x000000ffff029224 */ /* 0x001fe400078e0064 */
[----:B------:R-:W4:Y:S01]  /*1e9c0*/  LDL R100, [R1+0x980] ;  /* 0x0009800001647983 */ /* 0x000f220000100800 */
[----:B------:R-:W-:-:S03]  /*1e9d0*/  @!P1 IMAD.MOV.U32 R3, RZ, RZ, R101 ;  /* 0x000000ffff039224 */ /* 0x000fc600078e0065 */
[----:B------:R-:W4:Y:S04]  /*1e9e0*/  LDL R101, [R1+0x97c] ;  /* 0x00097c0001657983 */ /* 0x000f280000100800 */
[----:B------:R0:W4:Y:S02]  /*1e9f0*/  @!P1 LDG.E.U8 R196, desc[UR42][R2.64] ;  /* 0x0000002a02c49981 */ /* 0x000124000c1e1100 */
[----:B0-----:R-:W-:Y:S02]  /*1ea00*/  @!P1 IMAD.MOV.U32 R2, RZ, RZ, R74 ;  /* 0x000000ffff029224 */ /* 0x001fe400078e004a */
[----:B------:R-:W4:Y:S01]  /*1ea10*/  LDL R74, [R1+0x960] ;  /* 0x00096000014a7983 */ /* 0x000f220000100800 */
[----:B------:R-:W-:-:S03]  /*1ea20*/  @!P1 IMAD.MOV.U32 R3, RZ, RZ, R75 ;  /* 0x000000ffff039224 */ /* 0x000fc600078e004b */
[----:B------:R-:W4:Y:S04]  /*1ea30*/  LDL R75, [R1+0x95c] ;  /* 0x00095c00014b7983 */ /* 0x000f280000100800 */
[----:B------:R0:W4:Y:S02]  /*1ea40*/  @!P1 LDG.E.U8 R195, desc[UR42][R2.64] ;  /* 0x0000002a02c39981 */ /* 0x000124000c1e1100 */
[----:B0-----:R-:W-:Y:S02]  /*1ea50*/  @!P1 IMAD.MOV.U32 R2, RZ, RZ, R103 ;  /* 0x000000ffff029224 */ /* 0x001fe400078e0067 */
[----:B------:R-:W-:Y:S01]  /*1ea60*/  @!P1 IMAD.MOV.U32 R3, RZ, RZ, R104 ;  /* 0x000000ffff039224 */ /* 0x000fe200078e0068 */
[----:B------:R-:W-:Y:S01]  /*1ea70*/  PRMT R193, RZ, 0x7610, R193 ;  /* 0x00007610ffc17816 */ /* 0x000fe200000000c1 */
[----:B------:R-:W4:Y:S04]  /*1ea80*/  LDL R104, [R1+0x8fc] ;  /* 0x0008fc0001687983 */ /* 0x000f280000100800 */
[----:B------:R3:W4:Y:S01]  /*1ea90*/  @!P1 LDG.E.U8 R194, desc[UR42][R2.64] ;  /* 0x0000002a02c29981 */ /* 0x000722000c1e1100 */
[----:B------:R-:W-:-:S03]  /*1eaa0*/  PRMT R192, RZ, 0x7610, R192 ;  /* 0x00007610ffc07816 */ /* 0x000fc600000000c0 */
[----:B------:R-:W4:Y:S01]  /*1eab0*/  LDL R103, [R1+0x900] ;  /* 0x0009000001677983 */ /* 0x000f220000100800 */
[----:B---3--:R-:W-:-:S03]  /*1eac0*/  @!P1 IMAD.MOV.U32 R3, RZ, RZ, R48 ;  /* 0x000000ffff039224 */ /* 0x008fc600078e0030 */
[----:B------:R-:W3:Y:S01]  /*1ead0*/  LDL R48, [R1+0x93c] ;  /* 0x00093c0001307983 */ /* 0x000ee20000100800 */
[----:B--2---:R-:W-:-:S03]  /*1eae0*/  @!P1 IMAD.MOV.U32 R2, RZ, RZ, R46 ;  /* 0x000000ffff029224 */ /* 0x004fc600078e002e */
[----:B------:R-:W2:Y:S04]  /*1eaf0*/  LDL R46, [R1+0x940] ;  /* 0x00094000012e7983 */ /* 0x000ea80000100800 */
[----:B------:R0:W2:Y:S02]  /*1eb00*/  @!P1 LDG.E.U8 R193, desc[UR42][R2.64] ;  /* 0x0000002a02c19981 */ /* 0x0000a4000c1e1100 */
[----:B0-----:R-:W-:Y:S02]  /*1eb10*/  @!P1 IMAD.MOV.U32 R2, RZ, RZ, R4 ;  /* 0x000000ffff029224 */ /* 0x001fe400078e0004 */
[----:B------:R-:W2:Y:S01]  /*1eb20*/  LDL R4, [R1+0x920] ;  /* 0x0009200001047983 */ /* 0x000ea20000100800 */
[----:B------:R-:W-:Y:S02]  /*1eb30*/  PRMT R191, RZ, 0x7610, R191 ;  /* 0x00007610ffbf7816 */ /* 0x000fe400000000bf */
[----:B------:R-:W-:Y:S01]  /*1eb40*/  PRMT R190, RZ, 0x7610, R190 ;  /* 0x00007610ffbe7816 */ /* 0x000fe200000000be */
[----:B----4-:R-:W-:-:S02]  /*1eb50*/  @!P1 IMAD.MOV.U32 R3, RZ, RZ, R98 ;  /* 0x000000ffff039224 */ /* 0x010fc400078e0062 */
[----:B------:R-:W4:Y:S04]  /*1eb60*/  LDL R98, [R1+0x91c] ;  /* 0x00091c0001627983 */ /* 0x000f280000100800 */
[----:B------:R0:W4:Y:S02]  /*1eb70*/  @!P1 LDG.E.U8 R192, desc[UR42][R2.64] ;  /* 0x0000002a02c09981 */ /* 0x000124000c1e1100 */
[----:B0-----:R-:W-:Y:S02]  /*1eb80*/  @!P1 IMAD.MOV.U32 R2, RZ, RZ, R92 ;  /* 0x000000ffff029224 */ /* 0x001fe400078e005c */
[----:B------:R-:W4:Y:S01]  /*1eb90*/  LDL R92, [R1+0x8e0] ;  /* 0x0008e000015c7983 */ /* 0x000f220000100800 */
[----:B------:R-:W-:-:S03]  /*1eba0*/  @!P1 IMAD.MOV.U32 R3, RZ, RZ, R96 ;  /* 0x000000ffff039224 */ /* 0x000fc600078e0060 */
[----:B------:R-:W4:Y:S04]  /*1ebb0*/  LDL R96, [R1+0x8dc] ;  /* 0x0008dc0001607983 */ /* 0x000f280000100800 */
[----:B------:R0:W4:Y:S01]  /*1ebc0*/  @!P1 LDG.E.U8 R191, desc[UR42][R2.64] ;  /* 0x0000002a02bf9981 */ /* 0x000122000c1e1100 */
        /* <DEDUP_REMOVED lines=10> */
[----:B------:R3:W4:Y:S04]  /*1ec70*/  @!P1 LDG.E.U8 R189, desc[UR42][R2.64] ;  /* 0x0000002a02bd9981 */ /* 0x000728000c1e1100 */
[----:B------:R-:W-:Y:S01]  /*1ec80*/  STL [R1+0x1130], R170 ;  /* 0x001130aa01007387 */ /* 0x000fe20000100800 */
        /* <DEDUP_REMOVED lines=15> */
[----:B------:R-:W-:Y:S01]  /*1ed80*/  @!P1 IMAD.MOV.U32 R3, RZ, RZ, R104 ;  /* 0x000000ffff039224 */ /* 0x000fe200078e0068 */
[----:B------:R-:W-:Y:S01]  /*1ed90*/  PRMT R184, RZ, 0x7610, R184 ;  /* 0x00007610ffb87816 */ /* 0x000fe200000000b8 */
        /* <DEDUP_REMOVED lines=9> */
[----:B------:R0:W4:Y:S02]  /*1ee30*/  @!P1 LDG.E.U8 R185, desc[UR42][R2.64] ;  /* 0x0000002a02b99981 */ /* 0x000124000c1e1100 */
[----:B0-----:R-:W-:-:S02]  /*1ee40*/  @!P1 IMAD.MOV.U32 R2, RZ, RZ, R100 ;  /* 0x000000ffff029224 */ /* 0x001fc400078e0064 */
        /* <DEDUP_REMOVED lines=9> */
[----:B---3--:R-:W-:Y:S02]  /*1eee0*/  @!P1 IMAD.MOV.U32 R3, RZ, RZ, R48 ;  /* 0x000000ffff039224 */ /* 0x008fe400078e0030 */
        /* <DEDUP_REMOVED lines=11> */
[----:B------:R0:W4:Y:S04]  /*1efa0*/  @!P1 LDG.E.U8 R181, desc[UR42][R2.64] ;  /* 0x0000002a02b59981 */ /* 0x000128000c1e1100 */
[----:B------:R-:W-:Y:S01]  /*1efb0*/  STL [R1+0x1134], R169 ;  /* 0x001134a901007387 */ /* 0x000fe20000100800 */
[----:B------:R-:W-:Y:S01]  /*1efc0*/  PRMT R178, RZ, 0x7610, R178 ;  /* 0x00007610ffb27816 */ /* 0x000fe200000000b2 */
        /* <DEDUP_REMOVED lines=16> */
[----:B------:R-:W-:Y:S04]  /*1f0d0*/  STS.U8 [R158+UR6+0x10000], R5 ;  /* 0x010000059e007988 */ /* 0x000fe80008000006 */
        /* <DEDUP_REMOVED lines=31> */
[----:B------:R0:W-:Y:S02]  /*1f2d0*/  STS.U8 [R168+UR6+0x10000], R176 ;  /* 0x010000b0a8007988 */ /* 0x0001e40008000006 */
[----:B0-----:R-:W-:Y:S01]  /*1f2e0*/  PRMT R176, RZ, 0x7610, R176 ;  /* 0x00007610ffb07816 */ /* 0x001fe200000000b0 */
[----:B---3--:R-:W-:-:S02]  /*1f2f0*/  @!P1 IMAD.MOV.U32 R3, RZ, RZ, R48 ;  /* 0x000000ffff039224 */ /* 0x008fc400078e0030 */
[----:B------:R-:W3:Y:S01]  /*1f300*/  LDL R48, [R1+0x4fc] ;  /* 0x0004fc0001307983 */ /* 0x000ee20000100800 */
[----:B--2---:R-:W-:-:S03]  /*1f310*/  @!P1 IMAD.MOV.U32 R2, RZ, RZ, R46 ;  /* 0x000000ffff029224 */ /* 0x004fc600078e002e */
[----:B------:R-:W2:Y:S04]  /*1f320*/  LDL R46, [R1+0x500] ;  /* 0x00050000012e7983 */ /* 0x000ea80000100800 */
[----:B------:R0:W2:Y:S02]  /*1f330*/  @!P1 LDG.E.U8 R177, desc[UR42][R2.64] ;  /* 0x0000002a02b19981 */ /* 0x0000a4000c1e1100 */
[----:B0-----:R-:W-:Y:S02]  /*1f340*/  @!P1 IMAD.MOV.U32 R2, RZ, RZ, R103 ;  /* 0x000000ffff029224 */ /* 0x001fe400078e0067 */
[----:B------:R-:W-:-:S05]  /*1f350*/  @!P1 IMAD.MOV.U32 R3, RZ, RZ, R104 ;  /* 0x000000ffff039224 */ /* 0x000fca00078e0068 */
[----:B------:R0:W2:Y:S02]  /*1f360*/  @!P1 LDG.E.U8 R176, desc[UR42][R2.64] ;  /* 0x0000002a02b09981 */ /* 0x0000a4000c1e1100 */
[----:B0-----:R-:W-:Y:S02]  /*1f370*/  @!P1 IMAD.MOV.U32 R2, RZ, RZ, R4 ;  /* 0x000000ffff029224 */ /* 0x001fe400078e0004 */
[----:B------:R-:W2:Y:S04]  /*1f380*/  LDL R4, [R1+0x4e0] ;  /* 0x0004e00001047983 */ /* 0x000ea80000100800 */
[----:B------:R0:W-:Y:S01]  /*1f390*/  STS.U8 [R168+UR6+0x10004], R175 ;  /* 0x010004afa8007988 */ /* 0x0001e20008000006 */
[----:B----4-:R-:W-:-:S03]  /*1f3a0*/  @!P1 IMAD.MOV.U32 R3, RZ, RZ, R98 ;  /* 0x000000ffff039224 */ /* 0x010fc600078e0062 */
[----:B------:R1:W-:Y:S01]  /*1f3b0*/  STS.U8 [R168+UR6+0x10006], R174 ;  /* 0x010006aea8007988 */ /* 0x0003e20008000006 */
[----:B------:R-:W-:-:S03]  /*1f3c0*/  PRMT R173, RZ, 0x7610, R173 ;  /* 0x00007610ffad7816 */ /* 0x000fc600000000ad */
[----:B------:R-:W4:Y:S01]  /*1f3d0*/  LDL R98, [R1+0x4dc] ;  /* 0x0004dc0001627983 */ /* 0x000f220000100800 */
[----:B0-----:R-:W-:Y:S02]  /*1f3e0*/  PRMT R175, RZ, 0x7610, R175 ;  /* 0x00007610ffaf7816 */ /* 0x001fe400000000af */
[----:B-1----:R-:W-:-:S04]  /*1f3f0*/  PRMT R174, RZ, 0x7610, R174 ;  /* 0x00007610ffae7816 */ /* 0x002fc800000000ae */
[----:B------:R0:W4:Y:S04]  /*1f400*/  @!P1 LDG.E.U8 R175, desc[UR42][R2.64] ;  /* 0x0000002a02af9981 */ /* 0x000128000c1e1100 */
[----:B------:R1:W-:Y:S04]  /*1f410*/  STS.U8 [R168+UR6+0x1000a], R97 ;  /* 0x01000a61a8007988 */ /* 0x0003e80008000006 */
[----:B------:R0:W-:Y:S04]  /*1f420*/  STS.U8 [R168+UR6+0x10002], R172 ;  /* 0x010002aca8007988 */ /* 0x0001e80008000006 */
[----:B-1----:R-:W4:Y:S01]  /*1f430*/  LDL R97, [R1+0x4bc] ;  /* 0x0004bc0001617983 */ /* 0x002f220000100800 */
[----:B0-----:R-:W-:-:S02]  /*1f440*/  @!P1 IMAD.MOV.U32 R2, RZ, RZ, R92 ;  /* 0x000000ffff029224 */ /* 0x001fc400078e005c */
[----:B------:R-:W-:Y:S01]  /*1f450*/  @!P1 IMAD.MOV.U32 R3, RZ, RZ, R96 ;  /* 0x000000ffff039224 */ /* 0x000fe200078e0060 */
[----:B------:R-:W-:Y:S01]  /*1f460*/  PRMT R172, RZ, 0x7610, R172 ;  /* 0x00007610ffac7816 */ /* 0x000fe200000000ac */
[----:B------:R-:W4:Y:S04]  /*1f470*/  LDL R96, [R1+0x4c0] ;  /* 0x0004c00001607983 */ /* 0x000f280000100800 */
[----:B------:R0:W4:Y:S04]  /*1f480*/  @!P1 LDG.E.U8 R174, desc[UR42][R2.64] ;  /* 0x0000002a02ae9981 */ /* 0x000128000c1e1100 */
[----:B------:R1:W-:Y:S04]  /*1f490*/  STS.U8 [R168+UR6+0x1000c], R84 ;  /* 0x01000c54a8007988 */ /* 0x0003e80008000006 */
[----:B------:R-:W4:Y:S01]  /*1f4a0*/  LDL R92, [R1+0x49c] ;  /* 0x00049c00015c7983 */ /* 0x000f220000100800 */
[----:B0-----:R-:W-:-:S03]  /*1f4b0*/  @!P1 IMAD.MOV.U32 R2, RZ, RZ, R100 ;  /* 0x000000ffff029224 */ /* 0x001fc600078e0064 */
[----:B------:R0:W-:Y:S01]  /*1f4c0*/  STS.U8 [R168+UR6+0x1000e], R80 ;  /* 0x01000e50a8007988 */ /* 0x0001e20008000006 */
[----:B------:R-:W-:-:S03]  /*1f4d0*/  @!P1 IMAD.MOV.U32 R3, RZ, RZ, R101 ;  /* 0x000000ffff039224 */ /* 0x000fc600078e0065 */
[----:B-1----:R-:W4:Y:S04]  /*1f4e0*/  LDL R84, [R1+0x4a0] ;  /* 0x0004a00001547983 */ /* 0x002f280000100800 */
[----:B------:R1:W4:Y:S04]  /*1f4f0*/  @!P1 LDG.E.U8 R173, desc[UR42][R2.64] ;  /* 0x0000002a02ad9981 */ /* 0x000328000c1e1100 */
[----:B------:R-:W-:Y:S04]  /*1f500*/  STS.U8 [R168+UR6+0x10008], R102 ;  /* 0x01000866a8007988 */ /* 0x000fe80008000006 */
[----:B0-----:R-:W4:Y:S01]  /*1f510*/  LDL R80, [R1+0x47c] ;  /* 0x00047c0001507983 */ /* 0x001f220000100800 */
[----:B-1----:R-:W-:-:S02]  /*1f520*/  @!P1 IMAD.MOV.U32 R2, RZ, RZ, R74 ;  /* 0x000000ffff029224 */ /* 0x002fc400078e004a */
[----:B------:R-:W-:Y:S01]  /*1f530*/  @!P1 IMAD.MOV.U32 R3, RZ, RZ, R75 ;  /* 0x000000ffff039224 */ /* 0x000fe200078e004b */
[----:B------:R-:W-:Y:S04]  /*1f540*/  STL [R1+0x1138], R168 ;  /* 0x001138a801007387 */ /* 0x000fe80000100800 */
[----:B------:R3:W4:Y:S04]  /*1f550*/  @!P1 LDG.E.U8 R172, desc[UR42][R2.64] ;  /* 0x0000002a02ac9981 */ /* 0x000728000c1e1100 */
[----:B------:R0:W-:Y:S04]  /*1f560*/  STS.U8 [R167+UR6+0x10000], R71 ;  /* 0x01000047a7007988 */ /* 0x0001e80008000006 */
[----:B------:R-:W4:Y:S04]  /*1f570*/  LDL R75, [R1+0x45c] ;  /* 0x00045c00014b7983 */ /* 0x000f280000100800 */
[----:B------:R-:W4:Y:S04]  /*1f580*/  LDL R74, [R1+0x460] ;  /* 0x00046000014a7983 */ /* 0x000f280000100800 */
[----:B0-----:R-:W4:Y:S01]  /*1f590*/  LDL R71, [R1+0x43c] ;  /* 0x00043c0001477983 */ /* 0x001f220000100800 */
[----:B------:R-:W-:-:S03]  /*1f5a0*/  PRMT R164, RZ, 0x7610, R164 ;  /* 0x00007610ffa47816 */ /* 0x000fc600000000a4 */
[----:B------:R0:W-:Y:S01]  /*1f5b0*/  STS.U8 [R167+UR6+0x10004], R89 ;  /* 0x01000459a7007988 */ /* 0x0001e20008000006 */
[----:B---3--:R-:W-:-:S03]  /*1f5c0*/  @!P1 IMAD.MOV.U32 R3, RZ, RZ, R48 ;  /* 0x000000ffff039224 */ /* 0x008fc600078e0030 */
[----:B------:R-:W3:Y:S01]  /*1f5d0*/  LDL R48, [R1+0x440] ;  /* 0x0004400001307983 */ /* 0x000ee20000100800 */
[----:B--2---:R-:W-:-:S03]  /*1f5e0*/  @!P1 IMAD.MOV.U32 R2, RZ, RZ, R46 ;  /* 0x000000ffff029224 */ /* 0x004fc600078e002e */
[----:B------:R-:W2:Y:S04]  /*1f5f0*/  LDL.LU R46, [R1+0x480] ;  /* 0x00048000012e7983 */ /* 0x000ea80000300800 */
[----:B0-----:R-:W3:Y:S04]  /*1f600*/  LDL R89, [R1+0x41c] ;  /* 0x00041c0001597983 */ /* 0x001ee80000100800 */
[----:B------:R0:W3:Y:S02]  /*1f610*/  @!P1 LDG.E.U8 R164, desc[UR42][R2.64] ;  /* 0x0000002a02a49981 */ /* 0x0000e4000c1e1100 */
[----:B0-----:R-:W-:-:S02]  /*1f620*/  @!P1 IMAD.MOV.U32 R2, RZ, RZ, R4 ;  /* 0x000000ffff029224 */ /* 0x001fc400078e0004 */
[----:B------:R-:W3:Y:S01]  /*1f630*/  LDL R4, [R1+0x420] ;  /* 0x0004200001047983 */ /* 0x000ee20000100800 */
[----:B------:R-:W-:Y:S02]  /*1f640*/  PRMT R163, RZ, 0x7610, R163 ;  /* 0x00007610ffa37816 */ /* 0x000fe400000000a3 */
[----:B------:R-:W-:Y:S01]  /*1f650*/  PRMT R162, RZ, 0x7610, R162 ;  /* 0x00007610ffa27816 */ /* 0x000fe200000000a2 */
[----:B----4-:R-:W-:-:S05]  /*1f660*/  @!P1 IMAD.MOV.U32 R3, RZ, RZ, R98 ;  /* 0x000000ffff039224 */ /* 0x010fca00078e0062 */
[----:B------:R0:W4:Y:S01]  /*1f670*/  @!P1 LDG.E.U8 R163, desc[UR42][R2.64] ;  /* 0x0000002a02a39981 */ /* 0x000122000c1e1100 */
[----:B------:R-:W-:Y:S02]  /*1f680*/  PRMT R161, RZ, 0x7610, R161 ;  /* 0x00007610ffa17816 */ /* 0x000fe400000000a1 */
[----:B------:R-:W-:Y:S01]  /*1f690*/  PRMT R160, RZ, 0x7610, R160 ;  /* 0x00007610ffa07816 */ /* 0x000fe200000000a0 */
[----:B------:R1:W-:Y:S01]  /*1f6a0*/  STS.U8 [R167+UR6+0x10008], R91 ;  /* 0x0100085ba7007988 */ /* 0x0003e20008000006 */
[----:B------:R-:W-:-:S03]  /*1f6b0*/  PRMT R159, RZ, 0x7610, R159 ;  /* 0x00007610ff9f7816 */ /* 0x000fc6000000009f */
[----:B-1----:R-:W4:Y:S01]  /*1f6c0*/  LDL R91, [R1+0x3dc] ;  /* 0x0003dc00015b7983 */ /* 0x002f220000100800 */
[----:B0-----:R-:W-:Y:S02]  /*1f6d0*/  @!P1 IMAD.MOV.U32 R3, RZ, RZ, R97 ;  /* 0x000000ffff039224 */ /* 0x001fe400078e0061 */
[----:B------:R-:W-:-:S05]  /*1f6e0*/  @!P1 IMAD.MOV.U32 R2, RZ, RZ, R96 ;  /* 0x000000ffff029224 */ /* 0x000fca00078e0060 */
        /* <DEDUP_REMOVED lines=8> */
[----:B------:R-:W-:-:S03]  /*1f770*/  PRMT R157, RZ, 0x7610, R157 ;  /* 0x00007610ff9d7816 */ /* 0x000fc6000000009d */
[----:B------:R0:W-:Y:S01]  /*1f780*/  STS.U8 [R167+UR6+0x1000e], R90 ;  /* 0x01000e5aa7007988 */ /* 0x0001e20008000006 */
[----:B--2---:R-:W-:-:S05]  /*1f790*/  @!P1 IMAD.MOV.U32 R2, RZ, RZ, R46 ;  /* 0x000000ffff029224 */ /* 0x004fca00078e002e */
[----:B------:R1:W2:Y:S02]  /*1f7a0*/  @!P1 LDG.E.U8 R160, desc[UR42][R2.64] ;  /* 0x0000002a02a09981 */ /* 0x0002a4000c1e1100 */
[----:B-1----:R-:W-:Y:S02]  /*1f7b0*/  @!P1 IMAD.MOV.U32 R2, RZ, RZ, R74 ;  /* 0x000000ffff029224 */ /* 0x002fe400078e004a */
[----:B------:R-:W-:Y:S01]  /*1f7c0*/  @!P1 IMAD.MOV.U32 R3, RZ, RZ, R75 ;  /* 0x000000ffff039224 */ /* 0x000fe200078e004b */
[----:B------:R-:W2:Y:S04]  /*1f7d0*/  LDL R74, [R1+0x3c0] ;  /* 0x0003c000014a7983 */ /* 0x000ea80000100800 */
[----:B------:R-:W2:Y:S04]  /*1f7e0*/  LDL R75, [R1+0x3bc] ;  /* 0x0003bc00014b7983 */ /* 0x000ea80000100800 */
[----:B------:R1:W2:Y:S02]  /*1f7f0*/  @!P1 LDG.E.U8 R159, desc[UR42][R2.64] ;  /* 0x0000002a029f9981 */ /* 0x0002a4000c1e1100 */
[----:B-1----:R-:W-:-:S02]  /*1f800*/  @!P1 IMAD.MOV.U32 R3, RZ, RZ, R71 ;  /* 0x000000ffff039224 */ /* 0x002fc400078e0047 */
[----:B------:R-:W2:Y:S01]  /*1f810*/  LDL R71, [R1+0x39c] ;  /* 0x00039c0001477983 */ /* 0x000ea20000100800 */
[----:B---3--:R-:W-:-:S03]  /*1f820*/  @!P1 IMAD.MOV.U32 R2, RZ, RZ, R48 ;  /* 0x000000ffff029224 */ /* 0x008fc600078e0030 */
[----:B------:R-:W3:Y:S04]  /*1f830*/  LDL R48, [R1+0x3a0] ;  /* 0x0003a00001307983 */ /* 0x000ee80000100800 */
[----:B------:R1:W3:Y:S04]  /*1f840*/  @!P1 LDG.E.U8 R157, desc[UR42][R2.64] ;  /* 0x0000002a029d9981 */ /* 0x0002e8000c1e1100 */
[----:B------:R-:W-:Y:S04]  /*1f850*/  STL [R1+0x113c], R167 ;  /* 0x00113ca701007387 */ /* 0x000fe80000100800 */
[----:B0-----:R-:W3:Y:S01]  /*1f860*/  LDL R90, [R1+0x37c] ;  /* 0x00037c00015a7983 */ /* 0x001ee20000100800 */
[----:B-1----:R-:W-:-:S03]  /*1f870*/  @!P1 IMAD.MOV.U32 R3, RZ, RZ, R89 ;  /* 0x000000ffff039224 */ /* 0x002fc600078e0059 */
[----:B------:R-:W3:Y:S01]  /*1f880*/  LDL R89, [R1+0x380] ;  /* 0x0003800001597983 */ /* 0x000ee20000100800 */
[----:B------:R-:W-:-:S03]  /*1f890*/  @!P1 IMAD.MOV.U32 R2, RZ, RZ, R4 ;  /* 0x000000ffff029224 */ /* 0x000fc600078e0004 */
[----:B------:R-:W3:Y:S01]  /*1f8a0*/  LDL R4, [R1+0x360] ;  /* 0x0003600001047983 */ /* 0x000ee20000100800 */
[----:B------:R-:W-:-:S03]  /*1f8b0*/  PRMT R156, RZ, 0x7610, R156 ;  /* 0x00007610ff9c7816 */ /* 0x000fc6000000009c */
[----:B------:R-:W-:Y:S04]  /*1f8c0*/  STS.U8 [R167+UR6+0x10002], R99 ;  /* 0x01000263a7007988 */ /* 0x000fe80008000006 */
[----:B------:R-:W-:Y:S04]  /*1f8d0*/  STS.U8 [R167+UR6+0x10006], R95 ;  /* 0x0100065fa7007988 */ /* 0x000fe80008000006 */
[----:B------:R-:W-:Y:S04]  /*1f8e0*/  STS.U8 [R167+UR6+0x1000a], R94 ;  /* 0x01000a5ea7007988 */ /* 0x000fe80008000006 */
[----:B------:R-:W-:Y:S04]  /*1f8f0*/  STS.U8 [R167+UR6+0x1000c], R93 ;  /* 0x01000c5da7007988 */ /* 0x000fe80008000006 */
[----:B------:R0:W-:Y:S01]  /*1f900*/  STS.U8 [R166+UR6+0x10000], R87 ;  /* 0x01000057a6007988 */ /* 0x0001e20008000006 */
[----:B------:R-:W-:-:S03]  /*1f910*/  PRMT R155, RZ, 0x7610, R155 ;  /* 0x00007610ff9b7816 */ /* 0x000fc6000000009b */
[----:B------:R4:W3:Y:S04]  /*1f920*/  @!P1 LDG.E.U8 R156, desc[UR42][R2.64] ;  /* 0x0000002a029c9981 */ /* 0x0008e8000c1e1100 */
[----:B0-----:R-:W3:Y:S01]  /*1f930*/  LDL R87, [R1+0x35c] ;  /* 0x00035c0001577983 */ /* 0x001ee20000100800 */
[----:B----4-:R-:W-:-:S03]  /*1f940*/  @!P1 IMAD.MOV.U32 R3, RZ, RZ, R92 ;  /* 0x000000ffff039224 */ /* 0x010fc600078e005c */
[----:B------:R0:W-:Y:S01]  /*1f950*/  STS.U8 [R166+UR6+0x10002], R83 ;  /* 0x01000253a6007988 */ /* 0x0001e20008000006 */
[----:B------:R-:W-:-:S03]  /*1f960*/  @!P1 IMAD.MOV.U32 R2, RZ, RZ, R84 ;  /* 0x000000ffff029224 */ /* 0x000fc600078e0054 */
[----:B------:R-:W4:Y:S01]  /*1f970*/  LDL R84, [R1+0x330] ;  /* 0x0003300001547983 */ /* 0x000f220000100800 */
[----:B------:R-:W-:-:S03]  /*1f980*/  PRMT R154, RZ, 0x7610, R154 ;  /* 0x00007610ff9a7816 */ /* 0x000fc6000000009a */
[----:B------:R1:W4:Y:S04]  /*1f990*/  @!P1 LDG.E.U8 R155, desc[UR42][R2.64] ;  /* 0x0000002a029b9981 */ /* 0x000328000c1e1100 */
[----:B0-----:R-:W4:Y:S04]  /*1f9a0*/  LDL R83, [R1+0x340] ;  /* 0x0003400001537983 */ /* 0x001f280000100800 */
[----:B------:R0:W-:Y:S01]  /*1f9b0*/  STS.U8 [R166+UR6+0x10004], R78 ;  /* 0x0100044ea6007988 */ /* 0x0001e20008000006 */
[----:B-1----:R-:W-:Y:S02]  /*1f9c0*/  @!P1 IMAD.MOV.U32 R2, RZ, RZ, R80 ;  /* 0x000000ffff029224 */ /* 0x002fe400078e0050 */
[----:B------:R-:W-:Y:S01]  /*1f9d0*/  @!P1 IMAD.MOV.U32 R3, RZ, RZ, R91 ;  /* 0x000000ffff039224 */ /* 0x000fe200078e005b */
[----:B------:R-:W4:Y:S01]  /*1f9e0*/  LDL R80, [R1+0x310] ;  /* 0x0003100001507983 */ /* 0x000f220000100800 */
[----:B------:R-:W-:-:S03]  /*1f9f0*/  PRMT R153, RZ, 0x7610, R153 ;  /* 0x00007610ff997816 */ /* 0x000fc60000000099 */
[----:B------:R2:W4:Y:S04]  /*1fa00*/  @!P1 LDG.E.U8 R154, desc[UR42][R2.64] ;  /* 0x0000002a029a9981 */ /* 0x000528000c1e1100 */
[----:B0-----:R-:W4:Y:S01]  /*1fa10*/  LDL R78, [R1+0x314] ;  /* 0x00031400014e7983 */ /* 0x001f220000100800 */
[----:B------:R-:W-:-:S03]  /*1fa20*/  PRMT R152, RZ, 0x7610, R152 ;  /* 0x00007610ff987816 */ /* 0x000fc60000000098 */
[----:B------:R0:W-:Y:S01]  /*1fa30*/  STS.U8 [R166+UR6+0x10006], R72 ;  /* 0x01000648a6007988 */ /* 0x0001e20008000006 */
[----:B------:R-:W-:-:S03]  /*1fa40*/  PRMT R23, RZ, 0x7610, R23 ;  /* 0x00007610ff177816 */ /* 0x000fc60000000017 */
[----:B0-----:R-:W4:Y:S04]  /*1fa50*/  LDL R72, [R1+0x2d0] ;  /* 0x0002d00001487983 */ /* 0x001f280000100800 */
[----:B------:R0:W-:Y:S04]  /*1fa60*/  STS.U8 [R166+UR6+0x10008], R39 ;  /* 0x01000827a6007988 */ /* 0x0001e80008000006 */
[----:B0-----:R-:W4:Y:S01]  /*1fa70*/  LDL R39, [R1+0x2b4] ;  /* 0x0002b40001277983 */ /* 0x001f220000100800 */
[----:B--2---:R-:W-:-:S03]  /*1fa80*/  @!P1 IMAD.MOV.U32 R2, RZ, RZ, R74 ;  /* 0x000000ffff029224 */ /* 0x004fc600078e004a */
[----:B------:R-:W2:Y:S01]  /*1fa90*/  LDL R74, [R1+0x2f4] ;  /* 0x0002f400014a7983 */ /* 0x000ea20000100800 */
[----:B------:R-:W-:-:S03]  /*1faa0*/  @!P1 IMAD.MOV.U32 R3, RZ, RZ, R75 ;  /* 0x000000ffff039224 */ /* 0x000fc600078e004b */
[----:B------:R-:W2:Y:S04]  /*1fab0*/  LDL R75, [R1+0x2f0] ;  /* 0x0002f000014b7983 */ /* 0x000ea80000100800 */
[----:B------:R0:W2:Y:S02]  /*1fac0*/  @!P1 LDG.E.U8 R153, desc[UR42][R2.64] ;  /* 0x0000002a02999981 */ /* 0x0000a4000c1e1100 */
[----:B0-----:R-:W-:Y:S02]  /*1fad0*/  @!P1 IMAD.MOV.U32 R3, RZ, RZ, R71 ;  /* 0x000000ffff039224 */ /* 0x001fe400078e0047 */
[----:B------:R-:W2:Y:S01]  /*1fae0*/  LDL R71, [R1+0x2d4] ;  /* 0x0002d40001477983 */ /* 0x000ea20000100800 */
[----:B---3--:R-:W-:-:S03]  /*1faf0*/  @!P1 IMAD.MOV.U32 R2, RZ, RZ, R48 ;  /* 0x000000ffff029224 */ /* 0x008fc600078e0030 */
[----:B------:R-:W3:Y:S04]  /*1fb00*/  LDL R48, [R1+0x2b0] ;  /* 0x0002b00001307983 */ /* 0x000ee80000100800 */
[----:B------:R0:W3:Y:S02]  /*1fb10*/  @!P1 LDG.E.U8 R152, desc[UR42][R2.64] ;  /* 0x0000002a02989981 */ /* 0x0000e4000c1e1100 */
[----:B0-----:R-:W-:Y:S02]  /*1fb20*/  @!P1 IMAD.MOV.U32 R2, RZ, RZ, R89 ;  /* 0x000000ffff029224 */ /* 0x001fe400078e0059 */
[----:B------:R-:W-:-:S05]  /*1fb30*/  @!P1 IMAD.MOV.U32 R3, RZ, RZ, R90 ;  /* 0x000000ffff039224 */ /* 0x000fca00078e005a */
[----:B------:R0:W3:Y:S02]  /*1fb40*/  @!P1 LDG.E.U8 R23, desc[UR42][R2.64] ;  /* 0x0000002a02179981 */ /* 0x0000e4000c1e1100 */
[----:B0-----:R-:W-:Y:S02]  /*1fb50*/  @!P1 IMAD.MOV.U32 R2, RZ, RZ, R4 ;  /* 0x000000ffff029224 */ /* 0x001fe400078e0004 */
[----:B------:R-:W3:Y:S04]  /*1fb60*/  LDL R4, [R1+0x294] ;  /* 0x0002940001047983 */ /* 0x000ee80000100800 */
[----:B------:R-:W-:Y:S04]  /*1fb70*/  STL [R1+0x1140], R166 ;  /* 0x001140a601007387 */ /* 0x000fe80000100800 */
[----:B------:R-:W3:Y:S04]  /*1fb80*/  LDL.LU R171, [R1+0x290] ;  /* 0x0002900001ab7983 */ /* 0x000ee80000300800 */
[----:B------:R-:W3:Y:S01]  /*1fb90*/  LDL.LU R169, [R1+0x274] ;  /* 0x0002740001a97983 */ /* 0x000ee20000300800 */
[----:B------:R-:W-:Y:S01]  /*1fba0*/  PRMT R22, RZ, 0x7610, R22 ;  /* 0x00007610ff167816 */ /* 0x000fe20000000016 */
[----:B------:R-:W-:Y:S01]  /*1fbb0*/  @!P1 IMAD.MOV.U32 R3, RZ, RZ, R87 ;  /* 0x000000ffff039224 */ /* 0x000fe200078e0057 */
[----:B------:R-:W-:-:S04]  /*1fbc0*/  PRMT R21, RZ, 0x7610, R21 ;  /* 0x00007610ff157816 */ /* 0x000fc80000000015 */
[----:B------:R4:W3:Y:S01]  /*1fbd0*/  @!P1 LDG.E.U8 R22, desc[UR42][R2.64] ;  /* 0x0000002a02169981 */ /* 0x0008e2000c1e1100 */
[----:B------:R-:W-:Y:S01]  /*1fbe0*/  PRMT R20, RZ, 0x7610, R20 ;  /* 0x00007610ff147816 */ /* 0x000fe20000000014 */
[----:B----4-:R-:W-:Y:S02]  /*1fbf0*/  @!P1 IMAD.MOV.U32 R3, RZ, RZ, R84 ;  /* 0x000000ffff039224 */ /* 0x010fe400078e0054 */
[----:B------:R-:W-:-:S05]  /*1fc00*/  @!P1 IMAD.MOV.U32 R2, RZ, RZ, R83 ;  /* 0x000000ffff029224 */ /* 0x000fca00078e0053 */
[----:B------:R0:W4:Y:S01]  /*1fc10*/  @!P1 LDG.E.U8 R21, desc[UR42][R2.64] ;  /* 0x0000002a02159981 */ /* 0x000122000c1e1100 */
[----:B------:R-:W-:Y:S01]  /*1fc20*/  PRMT R19, RZ, 0x7610, R19 ;  /* 0x00007610ff137816 */ /* 0x000fe20000000013 */
[----:B0-----:R-:W-:Y:S02]  /*1fc30*/  @!P1 IMAD.MOV.U32 R3, RZ, RZ, R80 ;  /* 0x000000ffff039224 */ /* 0x001fe400078e0050 */
[----:B------:R-:W-:-:S05]  /*1fc40*/  @!P1 IMAD.MOV.U32 R2, RZ, RZ, R78 ;  /* 0x000000ffff029224 */ /* 0x000fca00078e004e */
[----:B------:R2:W4:Y:S01]  /*1fc50*/  @!P1 LDG.E.U8 R20, desc[UR42][R2.64] ;  /* 0x0000002a02149981 */ /* 0x000522000c1e1100 */
[----:B------:R-:W-:-:S03]  /*1fc60*/  PRMT R18, RZ, 0x7610, R18 ;  /* 0x00007610ff127816 */ /* 0x000fc60000000012 */
[----:B------:R-:W-:Y:S04]  /*1fc70*/  STS.U8 [R166+UR6+0x1000a], R88 ;  /* 0x01000a58a6007988 */ /* 0x000fe80008000006 */
[----:B------:R-:W-:Y:S04]  /*1fc80*/  STS.U8 [R166+UR6+0x1000c], R86 ;  /* 0x01000c56a6007988 */ /* 0x000fe80008000006 */
[----:B------:R-:W-:Y:S04]  /*1fc90*/  STS.U8 [R166+UR6+0x1000e], R81 ;  /* 0x01000e51a6007988 */ /* 0x000fe80008000006 */
[----:B------:R0:W-:Y:S04]  /*1fca0*/  STS.U8 [R165+UR6+0x10002], R29 ;  /* 0x0100021da5007988 */ /* 0x0001e80008000006 */
[----:B------:R1:W-:Y:S04]  /*1fcb0*/  STS.U8 [R165+UR6+0x10004], R51 ;  /* 0x01000433a5007988 */ /* 0x0003e80008000006 */
[----:B0-----:R-:W4:Y:S04]  /*1fcc0*/  LDL.LU R29, [R1+0x270] ;  /* 0x00027000011d7983 */ /* 0x001f280000300800 */
[----:B-1----:R-:W4:Y:S04]  /*1fcd0*/  LDL.LU R51, [R1+0x250] ;  /* 0x0002500001337983 */ /* 0x002f280000300800 */
[----:B------:R0:W-:Y:S04]  /*1fce0*/  STS.U8 [R165+UR6+0x10006], R24 ;  /* 0x01000618a5007988 */ /* 0x0001e80008000006 */
[----:B------:R1:W-:Y:S01]  /*1fcf0*/  STS.U8 [R165+UR6+0x10008], R35 ;  /* 0x01000823a5007988 */ /* 0x0003e20008000006 */
[----:B--2---:R-:W-:-:S02]  /*1fd00*/  @!P1 IMAD.MOV.U32 R2, RZ, RZ, R74 ;  /* 0x000000ffff029224 */ /* 0x004fc400078e004a */
[----:B------:R-:W-:-:S05]  /*1fd10*/  @!P1 IMAD.MOV.U32 R3, RZ, RZ, R75 ;  /* 0x000000ffff039224 */ /* 0x000fca00078e004b */
[----:B------:R2:W4:Y:S02]  /*1fd20*/  @!P1 LDG.E.U8 R19, desc[UR42][R2.64] ;  /* 0x0000002a02139981 */ /* 0x000524000c1e1100 */
[----:B--2---:R-:W-:Y:S02]  /*1fd30*/  @!P1 IMAD.MOV.U32 R3, RZ, RZ, R72 ;  /* 0x000000ffff039224 */ /* 0x004fe400078e0048 */
[----:B------:R-:W-:-:S05]  /*1fd40*/  @!P1 IMAD.MOV.U32 R2, RZ, RZ, R71 ;  /* 0x000000ffff029224 */ /* 0x000fca00078e0047 */
[----:B------:R3:W2:Y:S02]  /*1fd50*/  @!P1 LDG.E.U8 R18, desc[UR42][R2.64] ;  /* 0x0000002a02129981 */ /* 0x0006a4000c1e1100 */
[----:B---3--:R-:W-:Y:S02]  /*1fd60*/  @!P1 IMAD.MOV.U32 R3, RZ, RZ, R48 ;  /* 0x000000ffff039224 */ /* 0x008fe400078e0030 */
[----:B------:R-:W3:Y:S01]  /*1fd70*/  LDL.LU R48, [R1+0x254] ;  /* 0x0002540001307983 */ /* 0x000ee20000300800 */
[----:B------:R-:W-:-:S03]  /*1fd80*/  @!P1 IMAD.MOV.U32 R2, RZ, RZ, R39 ;  /* 0x000000ffff029224 */ /* 0x000fc600078e0027 */
[----:B------:R-:W2:Y:S04]  /*1fd90*/  LDL.LU R39, [R1+0x230] ;  /* 0x0002300001277983 */ /* 0x000ea80000300800 */
[----:B0-----:R-:W2:Y:S04]  /*1fda0*/  LDL.LU R24, [R1+0x234] ;  /* 0x0002340001187983 */ /* 0x001ea80000300800 */
[----:B------:R-:W-:Y:S04]  /*1fdb0*/  STL [R1+0x1144], R171 ;  /* 0x001144ab01007387 */ /* 0x000fe80000100800 */
[----:B------:R-:W2:Y:S04]  /*1fdc0*/  LDL R86, [R1+0x210] ;  /* 0x0002100001567983 */ /* 0x000ea80000100800 */
[----:B------:R-:W2:Y:S04]  /*1fdd0*/  LDL R84, [R1+0x7f0] ;  /* 0x0007f00001547983 */ /* 0x000ea80000100800 */
[----:B------:R-:W2:Y:S04]  /*1fde0*/  LDL R83, [R1+0xc04] ;  /* 0x000c040001537983 */ /* 0x000ea80000100800 */
[----:B------:R-:W2:Y:S04]  /*1fdf0*/  LDL R81, [R1+0x5e0] ;  /* 0x0005e00001517983 */ /* 0x000ea80000100800 */
[----:B------:R-:W2:Y:S04]  /*1fe00*/  LDL R80, [R1+0xbf4] ;  /* 0x000bf40001507983 */ /* 0x000ea80000100800 */
[----:B-1----:R-:W2:Y:S04]  /*1fe10*/  LDL.LU R35, [R1+0x214] ;  /* 0x0002140001237983 */ /* 0x002ea80000300800 */
[----:B------:R0:W-:Y:S04]  /*1fe20*/  STS.U8 [R165+UR6+0x10000], R77 ;  /* 0x0100004da5007988 */ /* 0x0001e80008000006 */
[----:B------:R-:W-:Y:S04]  /*1fe30*/  STL [R1+0x1148], R169 ;  /* 0x001148a901007387 */ /* 0x000fe80000100800 */
[----:B------:R-:W2:Y:S04]  /*1fe40*/  LDL R78, [R1+0xbd4] ;  /* 0x000bd400014e7983 */ /* 0x000ea80000100800 */
[----:B0-----:R-:W2:Y:S04]  /*1fe50*/  LDL R77, [R1+0xbd8] ;  /* 0x000bd800014d7983 */ /* 0x001ea80000100800 */
[----:B------:R-:W2:Y:S04]  /*1fe60*/  LDL R75, [R1+0xbb4] ;  /* 0x000bb400014b7983 */ /* 0x000ea80000100800 */
[----:B------:R-:W2:Y:S04]  /*1fe70*/  LDL R74, [R1+0xbb8] ;  /* 0x000bb800014a7983 */ /* 0x000ea80000100800 */
[----:B------:R-:W2:Y:S04]  /*1fe80*/  LDL R72, [R1+0xb94] ;  /* 0x000b940001487983 */ /* 0x000ea80000100800 */
[----:B------:R-:W2:Y:S01]  /*1fe90*/  LDL R71, [R1+0xb98] ;  /* 0x000b980001477983 */ /* 0x000ea20000100800 */
[----:B------:R-:W-:-:S03]  /*1fea0*/  PRMT R17, RZ, 0x7610, R17 ;  /* 0x00007610ff117816 */ /* 0x000fc60000000011 */
[----:B------:R0:W-:Y:S04]  /*1feb0*/  STS.U8 [R165+UR6+0x1000a], R69 ;  /* 0x01000a45a5007988 */ /* 0x0001e80008000006 */
[----:B------:R1:W-:Y:S04]  /*1fec0*/  STS.U8 [R165+UR6+0x1000c], R68 ;  /* 0x01000c44a5007988 */ /* 0x0003e80008000006 */
[----:B------:R1:W2:Y:S04]  /*1fed0*/  @!P1 LDG.E.U8 R17, desc[UR42][R2.64] ;  /* 0x0000002a02119981 */ /* 0x0002a8000c1e1100 */
[----:B0-----:R-:W2:Y:S04]  /*1fee0*/  LDL R69, [R1+0xb74] ;  /* 0x000b740001457983 */ /* 0x001ea80000100800 */
[----:B-1----:R-:W2:Y:S01]  /*1fef0*/  LDL R68, [R1+0xb78] ;  /* 0x000b780001447983 */ /* 0x002ea20000100800 */
[----:B------:R-:W-:-:S03]  /*1ff00*/  @!P1 IMAD.MOV.U32 R2, RZ, RZ, R4 ;  /* 0x000000ffff029224 */ /* 0x000fc600078e0004 */
[----:B------:R0:W-:Y:S04]  /*1ff10*/  STS.U8 [R165+UR6+0x1000e], R66 ;  /* 0x01000e42a5007988 */ /* 0x0001e80008000006 */
[----:B------:R-:W2:Y:S04]  /*1ff20*/  LDL R4, [R1+0xb58] ;  /* 0x000b580001047983 */ /* 0x000ea80000100800 */
[----:B0-----:R-:W2:Y:S01]  /*1ff30*/  LDL R66, [R1+0xb54] ;  /* 0x000b540001427983 */ /* 0x001ea20000100800 */
[----:B------:R-:W-:Y:S01]  /*1ff40*/  PRMT R16, RZ, 0x7610, R16 ;  /* 0x00007610ff107816 */ /* 0x000fe20000000010 */
[----:B------:R-:W-:Y:S01]  /*1ff50*/  @!P1 IMAD.MOV.U32 R3, RZ, RZ, R171 ;  /* 0x000000ffff039224 */ /* 0x000fe200078e00ab */
[----:B------:R-:W-:-:S04]  /*1ff60*/  PRMT R15, RZ, 0x7610, R15 ;  /* 0x00007610ff0f7816 */ /* 0x000fc8000000000f */
[----:B------:R0:W2:Y:S01]  /*1ff70*/  @!P1 LDG.E.U8 R16, desc[UR42][R2.64] ;  /* 0x0000002a02109981 */ /* 0x0000a2000c1e1100 */
[----:B------:R-:W-:Y:S01]  /*1ff80*/  PRMT R14, RZ, 0x7610, R14 ;  /* 0x00007610ff0e7816 */ /* 0x000fe2000000000e */
[----:B0-----:R-:W-:Y:S02]  /*1ff90*/  @!P1 IMAD.MOV.U32 R2, RZ, RZ, R169 ;  /* 0x000000ffff029224 */ /* 0x001fe400078e00a9 */
[----:B----4-:R-:W-:-:S05]  /*1ffa0*/  @!P1 IMAD.MOV.U32 R3, RZ, RZ, R29 ;  /* 0x000000ffff039224 */ /* 0x010fca00078e001d */
[----:B------:R0:W4:Y:S01]  /*1ffb0*/  @!P1 LDG.E.U8 R15, desc[UR42][R2.64] ;  /* 0x0000002a020f9981 */ /* 0x000122000c1e1100 */
[----:B------:R-:W-:Y:S01]  /*1ffc0*/  PRMT R13, RZ, 0x7610, R13 ;  /* 0x00007610ff0d7816 */ /* 0x000fe2000000000d */
[----:B0-----:R-:W-:Y:S01]  /*1ffd0*/  @!P1 IMAD.MOV.U32 R3, RZ, RZ, R51 ;  /* 0x000000ffff039224 */ /* 0x001fe200078e0033 */
[----:B------:R-:W-:Y:S01]  /*1ffe0*/  PRMT R12, RZ, 0x7610, R12 ;  /* 0x00007610ff0c7816 */ /* 0x000fe2000000000c */
[----:B---3--:R-:W-:-:S05]  /*1fff0*/  @!P1 IMAD.MOV.U32 R2, RZ, RZ, R48 ;  /* 0x000000ffff029224 */ /* 0x008fca00078e0030 */
[----:B------:R2:W3:Y:S02]  /*20000*/  @!P1 LDG.E.U8 R14, desc[UR42][R2.64] ;  /* 0x0000002a020e9981 */ /* 0x0004e4000c1e1100 */
[----:B--2---:R-:W-:Y:S02]  /*20010*/  @!P1 IMAD.MOV.U32 R2, RZ, RZ, R24 ;  /* 0x000000ffff029224 */ /* 0x004fe400078e0018 */
[----:B------:R-:W-:-:S05]  /*20020*/  @!P1 IMAD.MOV.U32 R3, RZ, RZ, R39 ;  /* 0x000000ffff039224 */ /* 0x000fca00078e0027 */
[----:B------:R0:W2:Y:S02]  /*20030*/  @!P1 LDG.E.U8 R13, desc[UR42][R2.64] ;  /* 0x0000002a020d9981 */ /* 0x0000a4000c1e1100 */
[----:B0-----:R-:W-:Y:S02]  /*20040*/  @!P1 IMAD.MOV.U32 R3, RZ, RZ, R86 ;  /* 0x000000ffff039224 */ /* 0x001fe400078e0056 */
[----:B------:R-:W-:-:S05]  /*20050*/  @!P1 IMAD.MOV.U32 R2, RZ, RZ, R35 ;  /* 0x000000ffff029224 */ /* 0x000fca00078e0023 */
[----:B------:R0:W2:Y:S01]  /*20060*/  @!P1 LDG.E.U8 R12, desc[UR42][R2.64] ;  /* 0x0000002a020c9981 */ /* 0x0000a2000c1e1100 */
[----:B------:R-:W-:Y:S02]  /*20070*/  PRMT R11, RZ, 0x7610, R11 ;  /* 0x00007610ff0b7816 */ /* 0x000fe4000000000b */
[----:B------:R-:W-:Y:S01]  /*20080*/  PRMT R10, RZ, 0x7610, R10 ;  /* 0x00007610ff0a7816 */ /* 0x000fe2000000000a */
[----:B0-----:R-:W-:Y:S02]  /*20090*/  @!P1 IMAD.MOV.U32 R2, RZ, RZ, R83 ;  /* 0x000000ffff029224 */ /* 0x001fe400078e0053 */
[----:B------:R-:W-:-:S05]  /*200a0*/  @!P1 IMAD.MOV.U32 R3, RZ, RZ, R84 ;  /* 0x000000ffff039224 */ /* 0x000fca00078e0054 */
[----:B------:R0:W2:Y:S01]  /*200b0*/  @!P1 LDG.E.U8 R11, desc[UR42][R2.64] ;  /* 0x0000002a020b9981 */ /* 0x0000a2000c1e1100 */
        /* <DEDUP_REMOVED lines=19> */
[----:B------:R0:W2:Y:S02]  /*201f0*/  @!P1 LDG.E.U8 R6, desc[UR42][R2.64] ;  /* 0x0000002a02069981 */ /* 0x0000a4000c1e1100 */
[----:B0-----:R-:W-:Y:S02]  /*20200*/  @!P1 IMAD.MOV.U32 R2, RZ, RZ, R4 ;  /* 0x000000ffff029224 */ /* 0x001fe400078e0004 */
[----:B------:R-:W-:-:S05]  /*20210*/  @!P1 IMAD.MOV.U32 R3, RZ, RZ, R66 ;  /* 0x000000ffff039224 */ /* 0x000fca00078e0042 */
[----:B------:R0:W2:Y:S04]  /*20220*/  @!P1 LDG.E.U8 R5, desc[UR42][R2.64] ;  /* 0x0000002a02059981 */ /* 0x0000a8000c1e1100 */
[----:B------:R-:W-:Y:S01]  /*20230*/  STS.U8 [R0+UR6], R85 ;  /* 0x0000005500007988 */ /* 0x000fe20008000006 */
[----:B0-----:R-:W-:-:S03]  /*20240*/  LOP3.LUT R2, R0, 0x20, RZ, 0x3c, !PT ;  /* 0x0000002000027812 */ /* 0x001fc600078e3cff */
        /* <DEDUP_REMOVED lines=18> */
[----:B------:R0:W-:Y:S04]  /*20370*/  STS.U8 [R0+UR6+0x4c00], R30 ;  /* 0x004c001e00007988 */ /* 0x0001e80008000006 */
        /* <DEDUP_REMOVED lines=104> */
[----:B----4-:R-:W-:Y:S04]  /*20a00*/  STS.U8 [R2+UR6+0xf100], R15 ;  /* 0x00f1000f02007988 */ /* 0x010fe80008000006 */
[----:B---3--:R-:W-:Y:S04]  /*20a10*/  STS.U8 [R2+UR6+0xf500], R14 ;  /* 0x00f5000e02007988 */ /* 0x008fe80008000006 */
[----:B------:R-:W-:Y:S04]  /*20a20*/  STL [R1+0x114c], R165 ;  /* 0x00114ca501007387 */ /* 0x000fe80000100800 */
[----:B--2---:R-:W-:Y:S04]  /*20a30*/  STS.U8 [R2+UR6+0xf900], R13 ;  /* 0x00f9000d02007988 */ /* 0x004fe80008000006 */
[----:B------:R-:W-:Y:S04]  /*20a40*/  STL [R1+0x1150], R0 ;  /* 0x0011500001007387 */ /* 0x000fe80000100800 */
[----:B------:R1:W-:Y:S04]  /*20a50*/  STS.U8 [R2+UR6+0xfd00], R12 ;  /* 0x00fd000c02007988 */ /* 0x0003e80008000006 */
[----:B------:R-:W2:Y:S04]  /*20a60*/  LDL R3, [R1+0x7ec] ;  /* 0x0007ec0001037983 */ /* 0x000ea80000100800 */
[----:B0-----:R-:W3:Y:S04]  /*20a70*/  LDL R30, [R1+0xbec] ;  /* 0x000bec00011e7983 */ /* 0x001ee80000100800 */
[----:B-1----:R-:W2:Y:S04]  /*20a80*/  LDL R2, [R1+0xc00] ;  /* 0x000c000001027983 */ /* 0x002ea80000100800 */
        /* <DEDUP_REMOVED lines=10> */
[----:B------:R-:W4:Y:S04]  /*20b30*/  LDL.LU R42, [R1+0xbf0] ;  /* 0x000bf000012a7983 */ /* 0x000f280000300800 */
[----:B------:R-:W4:Y:S04]  /*20b40*/  LDL.LU R0, [R1+0x2a4] ;  /* 0x0002a40001007983 */ /* 0x000f280000300800 */
[----:B------:R-:W4:Y:S04]  /*20b50*/  LDL.LU R165, [R1+0x2c8] ;  /* 0x0002c80001a57983 */ /* 0x000f280000300800 */
[----:B------:R-:W4:Y:S04]  /*20b60*/  LDL.LU R169, [R1+0x2c0] ;  /* 0x0002c00001a97983 */ /* 0x000f280000300800 */
[----:B------:R-:W4:Y:S04]  /*20b70*/  LDL.LU R171, [R1+0x28c] ;  /* 0x00028c0001ab7983 */ /* 0x000f280000300800 */
[----:B------:R-:W4:Y:S01]  /*20b80*/  LDL.LU R166, [R1+0x284] ;  /* 0x0002840001a67983 */ /* 0x000f220000300800 */
[----:B------:R-:W-:-:S03]  /*20b90*/  PRMT R61, RZ, 0x7610, R61 ;  /* 0x00007610ff3d7816 */ /* 0x000fc6000000003d */
[----:B------:R-:W4:Y:S04]  /*20ba0*/  LDL.LU R167, [R1+0x2a8] ;  /* 0x0002a80001a77983 */ /* 0x000f280000300800 */
[----:B------:R-:W4:Y:S04]  /*20bb0*/  LDL.LU R168, [R1+0x2a0] ;  /* 0x0002a00001a87983 */ /* 0x000f280000300800 */
[----:B------:R-:W4:Y:S04]  /*20bc0*/  LDL.LU R170, [R1+0x26c] ;  /* 0x00026c0001aa7983 */ /* 0x000f280000300800 */
[----:B------:R-:W4:Y:S04]  /*20bd0*/  LDL.LU R158, [R1+0x264] ;  /* 0x00026400019e7983 */ /* 0x000f280000300800 */
[----:B------:R-:W4:Y:S04]  /*20be0*/  LDL.LU R4, [R1+0x288] ;  /* 0x0002880001047983 */ /* 0x000f280000300800 */
[----:B------:R-:W4:Y:S04]  /*20bf0*/  LDL R52, [R1+0xb34] ;  /* 0x000b340001347983 */ /* 0x000f280000100800 */
[----:B------:R-:W4:Y:S01]  /*20c00*/  LDL R50, [R1+0xb38] ;  /* 0x000b380001327983 */ /* 0x000f220000100800 */
[----:B------:R-:W-:-:S03]  /*20c10*/  PRMT R60, RZ, 0x7610, R60 ;  /* 0x00007610ff3c7816 */ /* 0x000fc6000000003c */
[----:B------:R-:W4:Y:S01]  /*20c20*/  LDL R36, [R1+0xb2c] ;  /* 0x000b2c0001247983 */ /* 0x000f220000100800 */
[----:B------:R-:W-:Y:S02]  /*20c30*/  PRMT R59, RZ, 0x7610, R59 ;  /* 0x00007610ff3b7816 */ /* 0x000fe4000000003b */
[----:B------:R-:W-:Y:S01]  /*20c40*/  PRMT R58, RZ, 0x7610, R58 ;  /* 0x00007610ff3a7816 */ /* 0x000fe2000000003a */
[----:B------:R-:W4:Y:S01]  /*20c50*/  LDL R67, [R1+0x474] ;  /* 0x0004740001437983 */ /* 0x000f220000100800 */
[----:B------:R-:W-:Y:S02]  /*20c60*/  PRMT R57, RZ, 0x7610, R57 ;  /* 0x00007610ff397816 */ /* 0x000fe40000000039 */
[----:B------:R-:W-:Y:S01]  /*20c70*/  PRMT R56, RZ, 0x7610, R56 ;  /* 0x00007610ff387816 */ /* 0x000fe20000000038 */
[----:B------:R-:W4:Y:S01]  /*20c80*/  LDL R66, [R1+0x478] ;  /* 0x0004780001427983 */ /* 0x000f220000100800 */
[----:B------:R-:W-:Y:S02]  /*20c90*/  PRMT R55, RZ, 0x7610, R55 ;  /* 0x00007610ff377816 */ /* 0x000fe40000000037 */
[----:B------:R-:W-:Y:S01]  /*20ca0*/  PRMT R64, RZ, 0x7610, R64 ;  /* 0x00007610ff407816 */ /* 0x000fe20000000040 */
[----:B------:R-:W4:Y:S01]  /*20cb0*/  LDL R69, [R1+0x3b4] ;  /* 0x0003b40001457983 */ /* 0x000f220000100800 */
[----:B------:R-:W-:-:S02]  /*20cc0*/  PRMT R54, RZ, 0x7610, R54 ;  /* 0x00007610ff367816 */ /* 0x000fc40000000036 */
[----:B------:R-:W-:Y:S01]  /*20cd0*/  PRMT R252, RZ, 0x7610, R252 ;  /* 0x00007610fffc7816 */ /* 0x000fe200000000fc */
[----:B------:R-:W4:Y:S04]  /*20ce0*/  LDL R68, [R1+0x3b8] ;  /* 0x0003b80001447983 */ /* 0x000f280000100800 */
[----:B--2---:R3:W2:Y:S02]  /*20cf0*/  @!P1 LDG.E.U8 R61, desc[UR42][R2.64] ;  /* 0x0000002a023d9981 */ /* 0x0046a4000c1e1100 */
[----:B---3--:R-:W-:Y:S02]  /*20d00*/  @!P1 IMAD.MOV.U32 R3, RZ, RZ, R30 ;  /* 0x000000ffff039224 */ /* 0x008fe400078e001e */
[----:B------:R-:W3:Y:S01]  /*20d10*/  LDL R30, [R1+0xb30] ;  /* 0x000b3000011e7983 */ /* 0x000ee20000100800 */
[----:B----4-:R-:W-:-:S05]  /*20d20*/  @!P1 IMAD.MOV.U32 R2, RZ, RZ, R42 ;  /* 0x000000ffff029224 */ /* 0x010fca00078e002a */
[----:B------:R0:W4:Y:S02]  /*20d30*/  @!P1 LDG.E.U8 R60, desc[UR42][R2.64] ;  /* 0x0000002a023c9981 */ /* 0x000124000c1e1100 */
[----:B0-----:R-:W-:Y:S02]  /*20d40*/  @!P1 IMAD.MOV.U32 R2, RZ, RZ, R34 ;  /* 0x000000ffff029224 */ /* 0x001fe400078e0022 */
[----:B------:R-:W-:Y:S01]  /*20d50*/  @!P1 IMAD.MOV.U32 R3, RZ, RZ, R38 ;  /* 0x000000ffff039224 */ /* 0x000fe200078e0026 */
[----:B------:R-:W2:Y:S04]  /*20d60*/  LDL R34, [R1+0xb18] ;  /* 0x000b180001227983 */ /* 0x000ea80000100800 */
[----:B------:R-:W4:Y:S04]  /*20d70*/  LDL R38, [R1+0xb14] ;  /* 0x000b140001267983 */ /* 0x000f280000100800 */
[----:B------:R0:W4:Y:S02]  /*20d80*/  @!P1 LDG.E.U8 R59, desc[UR42][R2.64] ;  /* 0x0000002a023b9981 */ /* 0x000124000c1e1100 */
        /* <DEDUP_REMOVED lines=27> */
[----:B------:R-:W-:Y:S02]  /*20f40*/  PRMT R251, RZ, 0x7610, R251 ;  /* 0x00007610fffb7816 */ /* 0x000fe400000000fb */
[----:B------:R-:W-:Y:S01]  /*20f50*/  PRMT R250, RZ, 0x7610, R250 ;  /* 0x00007610fffa7816 */ /* 0x000fe200000000fa */
[----:B---3--:R-:W-:Y:S02]  /*20f60*/  @!P1 IMAD.MOV.U32 R2, RZ, RZ, R30 ;  /* 0x000000ffff029224 */ /* 0x008fe400078e001e */
[----:B------:R-:W3:Y:S04]  /*20f70*/  LDL R30, [R1+0xab8] ;  /* 0x000ab800011e7983 */ /* 0x000ee80000100800 */
[----:B------:R2:W3:Y:S02]  /*20f80*/  @!P1 LDG.E.U8 R54, desc[UR42][R2.64] ;  /* 0x0000002a02369981 */ /* 0x0004e4000c1e1100 */
[----:B--2---:R-:W-:-:S02]  /*20f90*/  @!P1 IMAD.MOV.U32 R2, RZ, RZ, R34 ;  /* 0x000000ffff029224 */ /* 0x004fc400078e0022 */
[----:B------:R-:W2:Y:S01]  /*20fa0*/  LDL R34, [R1+0xab0] ;  /* 0x000ab00001227983 */ /* 0x000ea20000100800 */
[----:B----4-:R-:W-:-:S03]  /*20fb0*/  @!P1 IMAD.MOV.U32 R3, RZ, RZ, R38 ;  /* 0x000000ffff039224 */ /* 0x010fc600078e0026 */
        /* <DEDUP_REMOVED lines=14> */
[----:B------:R-:W-:Y:S01]  /*210a0*/  PRMT R249, RZ, 0x7610, R249 ;  /* 0x00007610fff97816 */ /* 0x000fe200000000f9 */
[----:B------:R-:W-:-:S02]  /*210b0*/  @!P1 IMAD.MOV.U32 R3, RZ, RZ, R43 ;  /* 0x000000ffff039224 */ /* 0x000fc400078e002b */
[----:B------:R-:W4:Y:S01]  /*210c0*/  LDL R43, [R1+0xa74] ;  /* 0x000a7400012b7983 */ /* 0x000f220000100800 */
[----:B------:R-:W-:-:S03]  /*210d0*/  PRMT R248, RZ, 0x7610, R248 ;  /* 0x00007610fff87816 */ /* 0x000fc600000000f8 */
[----:B------:R0:W4:Y:S01]  /*210e0*/  @!P1 LDG.E.U8 R249, desc[UR42][R2.64] ;  /* 0x0000002a02f99981 */ /* 0x000122000c1e1100 */
[----:B------:R-:W-:Y:S01]  /*210f0*/  PRMT R247, RZ, 0x7610, R247 ;  /* 0x00007610fff77816 */ /* 0x000fe200000000f7 */
        /* <DEDUP_REMOVED lines=14> */
[----:B------:R-:W-:Y:S02]  /*211e0*/  PRMT R244, RZ, 0x7610, R244 ;  /* 0x00007610fff47816 */ /* 0x000fe400000000f4 */
[----:B------:R-:W-:Y:S01]  /*211f0*/  PRMT R243, RZ, 0x7610, R243 ;  /* 0x00007610fff37816 */ /* 0x000fe200000000f3 */
[----:B---3--:R-:W-:-:S02]  /*21200*/  @!P1 IMAD.MOV.U32 R2, RZ, RZ, R30 ;  /* 0x000000ffff029224 */ /* 0x008fc400078e001e */
[----:B------:R-:W3:Y:S04]  /*21210*/  LDL R30, [R1+0xa50] ;  /* 0x000a5000011e7983 */ /* 0x000ee80000100800 */
[----:B------:R2:W3:Y:S02]  /*21220*/  @!P1 LDG.E.U8 R246, desc[UR42][R2.64] ;  /* 0x0000002a02f69981 */ /* 0x0004e4000c1e1100 */
[----:B--2---:R-:W-:Y:S02]  /*21230*/  @!P1 IMAD.MOV.U32 R2, RZ, RZ, R34 ;  /* 0x000000ffff029224 */ /* 0x004fe400078e0022 */
        /* <DEDUP_REMOVED lines=340> */
[----:B0-----:R-:W-:Y:S01]  /*22780*/  @!P1 IMAD.MOV.U32 R2, RZ, RZ, R53 ;  /* 0x000000ffff029224 */ /* 0x001fe200078e0035 */
[----:B------:R-:W-:Y:S01]  /*22790*/  PRMT R186, RZ, 0x7610, R186 ;  /* 0x00007610ffba7816 */ /* 0x000fe200000000ba */
[----:B------:R-:W4:Y:S01]  /*227a0*/  LDL R53, [R1+0x450] ;  /* 0x0004500001357983 */ /* 0x000f220000100800 */
[----:B------:R-:W-:Y:S01]  /*227b0*/  @!P1 IMAD.MOV.U32 R3, RZ, RZ, R65 ;  /* 0x000000ffff039224 */ /* 0x000fe200078e0041 */
[----:B------:R-:W-:-:S02]  /*227c0*/  PRMT R185, RZ, 0x7610, R185 ;  /* 0x00007610ffb97816 */ /* 0x000fc400000000b9 */
        /* <DEDUP_REMOVED lines=18> */
[----:B0-----:R-:W-:Y:S01]  /*228f0*/  @!P1 IMAD.MOV.U32 R2, RZ, RZ, R50 ;  /* 0x000000ffff029224 */ /* 0x001fe200078e0032 */
[----:B------:R-:W-:Y:S01]  /*22900*/  PRMT R183, RZ, 0x7610, R183 ;  /* 0x00007610ffb77816 */ /* 0x000fe200000000b7 */
[----:B------:R-:W4:Y:S01]  /*22910*/  LDL R50, [R1+0x430] ;  /* 0x0004300001327983 */ /* 0x000f220000100800 */
[----:B------:R-:W-:-:S03]  /*22920*/  @!P1 IMAD.MOV.U32 R3, RZ, RZ, R52 ;  /* 0x000000ffff039224 */ /* 0x000fc600078e0034 */
[----:B------:R-:W4:Y:S04]  /*22930*/  LDL R52, [R1+0x42c] ;  /* 0x00042c0001347983 */ /* 0x000f280000100800 */
[----:B------:R0:W4:Y:S02]  /*22940*/  @!P1 LDG.E.U8 R184, desc[UR42][R2.64] ;  /* 0x0000002a02b89981 */ /* 0x000124000c1e1100 */
[----:B0-----:R-:W-:Y:S02]  /*22950*/  @!P1 IMAD.MOV.U32 R3, RZ, RZ, R36 ;  /* 0x000000ffff039224 */ /* 0x001fe400078e0024 */
[----:B------:R-:W4:Y:S01]  /*22960*/  LDL R36, [R1+0x434] ;  /* 0x0004340001247983 */ /* 0x000f220000100800 */
[----:B------:R-:W-:Y:S02]  /*22970*/  PRMT R182, RZ, 0x7610, R182 ;  /* 0x00007610ffb67816 */ /* 0x000fe400000000b6 */
[----:B------:R-:W-:-:S02]  /*22980*/  PRMT R181, RZ, 0x7610, R181 ;  /* 0x00007610ffb57816 */ /* 0x000fc400000000b5 */
[----:B------:R-:W-:Y:S01]  /*22990*/  PRMT R180, RZ, 0x7610, R180 ;  /* 0x00007610ffb47816 */ /* 0x000fe200000000b4 */
[----:B---3--:R-:W-:Y:S02]  /*229a0*/  @!P1 IMAD.MOV.U32 R2, RZ, RZ, R30 ;  /* 0x000000ffff029224 */ /* 0x008fe400078e001e */
        /* <DEDUP_REMOVED lines=20> */
[----:B0-----:R-:W-:-:S03]  /*22af0*/  @!P1 IMAD.MOV.U32 R2, RZ, RZ, R25 ;  /* 0x000000ffff029224 */ /* 0x001fc600078e0019 */
        /* <DEDUP_REMOVED lines=12> */
[----:B------:R-:W-:Y:S01]  /*22bc0*/  PRMT R175, RZ, 0x7610, R175 ;  /* 0x00007610ffaf7816 */ /* 0x000fe200000000af */
[----:B------:R-:W4:Y:S04]  /*22bd0*/  LDL R65, [R1+0x38c] ;  /* 0x00038c0001417983 */ /* 0x000f280000100800 */
[----:B------:R0:W4:Y:S01]  /*22be0*/  @!P1 LDG.E.U8 R177, desc[UR42][R2.64] ;  /* 0x0000002a02b19981 */ /* 0x000122000c1e1100 */
[----:B------:R-:W-:Y:S02]  /*22bf0*/  PRMT R174, RZ, 0x7610, R174 ;  /* 0x00007610ffae7816 */ /* 0x000fe400000000ae */
[----:B------:R-:W-:Y:S01]  /*22c00*/  PRMT R173, RZ, 0x7610, R173 ;  /* 0x00007610ffad7816 */ /* 0x000fe200000000ad */
[----:B------:R-:W4:Y:S01]  /*22c10*/  LDL R53, [R1+0x390] ;  /* 0x0003900001357983 */ /* 0x000f220000100800 */
[----:B0-----:R-:W-:-:S03]  /*22c20*/  @!P1 IMAD.MOV.U32 R3, RZ, RZ, R36 ;  /* 0x000000ffff039224 */ /* 0x001fc600078e0024 */
[----:B------:R-:W4:Y:S01]  /*22c30*/  LDL R36, [R1+0x3d4] ;  /* 0x0003d40001247983 */ /* 0x000f220000100800 */
[----:B---3--:R-:W-:-:S03]  /*22c40*/  @!P1 IMAD.MOV.U32 R2, RZ, RZ, R30 ;  /* 0x000000ffff029224 */ /* 0x008fc600078e001e */
[----:B------:R-:W3:Y:S04]  /*22c50*/  LDL R30, [R1+0x3d8] ;  /* 0x0003d800011e7983 */ /* 0x000ee80000100800 */
[----:B------:R0:W3:Y:S02]  /*22c60*/  @!P1 LDG.E.U8 R176, desc[UR42][R2.64] ;  /* 0x0000002a02b09981 */ /* 0x0000e4000c1e1100 */
[----:B0-----:R-:W-:Y:S02]  /*22c70*/  @!P1 IMAD.MOV.U32 R2, RZ, RZ, R50 ;  /* 0x000000ffff029224 */ /* 0x001fe400078e0032 */
[----:B------:R-:W-:Y:S01]  /*22c80*/  @!P1 IMAD.MOV.U32 R3, RZ, RZ, R52 ;  /* 0x000000ffff039224 */ /* 0x000fe200078e0034 */
[----:B------:R-:W-:Y:S01]  /*22c90*/  PRMT R172, RZ, 0x7610, R172 ;  /* 0x00007610ffac7816 */ /* 0x000fe200000000ac */
[----:B------:R-:W3:Y:S04]  /*22ca0*/  LDL R52, [R1+0x374] ;  /* 0x0003740001347983 */ /* 0x000ee80000100800 */
[----:B------:R2:W3:Y:S04]  /*22cb0*/  @!P1 LDG.E.U8 R175, desc[UR42][R2.64] ;  /* 0x0000002a02af9981 */ /* 0x0004e8000c1e1100 */
[----:B------:R-:W3:Y:S01]  /*22cc0*/  LDL R50, [R1+0x378] ;  /* 0x0003780001327983 */ /* 0x000ee20000100800 */
[----:B--2---:R-:W-:-:S03]  /*22cd0*/  @!P1 IMAD.MOV.U32 R2, RZ, RZ, R34 ;  /* 0x000000ffff029224 */ /* 0x004fc600078e0022 */
[----:B------:R-:W2:Y:S01]  /*22ce0*/  LDL R34, [R1+0x3d0] ;  /* 0x0003d00001227983 */ /* 0x000ea20000100800 */
[----:B----4-:R-:W-:-:S03]  /*22cf0*/  @!P1 IMAD.MOV.U32 R3, RZ, RZ, R38 ;  /* 0x000000ffff039224 */ /* 0x010fc600078e0026 */
[----:B------:R-:W4:Y:S04]  /*22d00*/  LDL R38, [R1+0x3cc] ;  /* 0x0003cc0001267983 */ /* 0x000f280000100800 */
[----:B------:R0:W4:Y:S02]  /*22d10*/  @!P1 LDG.E.U8 R174, desc[UR42][R2.64] ;  /* 0x0000002a02ae9981 */ /* 0x000124000c1e1100 */
[----:B0-----:R-:W-:Y:S02]  /*22d20*/  @!P1 IMAD.MOV.U32 R2, RZ, RZ, R28 ;  /* 0x000000ffff029224 */ /* 0x001fe400078e001c */
[----:B------:R-:W4:Y:S01]  /*22d30*/  LDL R28, [R1+0x3b0] ;  /* 0x0003b000011c7983 */ /* 0x000f220000100800 */
[----:B------:R-:W-:Y:S01]  /*22d40*/  @!P1 IMAD.MOV.U32 R3, RZ, RZ, R47 ;  /* 0x000000ffff039224 */ /* 0x000fe200078e002f */
[----:B------:R-:W-:-:S02]  /*22d50*/  PRMT R164, RZ, 0x7610, R164 ;  /* 0x00007610ffa47816 */ /* 0x000fc400000000a4 */
        /* <DEDUP_REMOVED lines=8> */
[----:B0-----:R-:W-:Y:S01]  /*22de0*/  @!P1 IMAD.MOV.U32 R3, RZ, RZ, R40 ;  /* 0x000000ffff039224 */ /* 0x001fe200078e0028 */
[----:B------:R-:W-:Y:S01]  /*22df0*/  PRMT R162, RZ, 0x7610, R162 ;  /* 0x00007610ffa27816 */ /* 0x000fe200000000a2 */
[----:B------:R-:W4:Y:S01]  /*22e00*/  LDL R40, [R1+0x308] ;  /* 0x0003080001287983 */ /* 0x000f220000100800 */
[----:B------:R-:W-:-:S03]  /*22e10*/  @!P1 IMAD.MOV.U32 R2, RZ, RZ, R27 ;  /* 0x000000ffff029224 */ /* 0x000fc600078e001b */
[----:B------:R-:W4:Y:S04]  /*22e20*/  LDL R27, [R1+0x358] ;  /* 0x00035800011b7983 */ /* 0x000f280000100800 */
[----:B------:R0:W4:Y:S01]  /*22e30*/  @!P1 LDG.E.U8 R164, desc[UR42][R2.64] ;  /* 0x0000002a02a49981 */ /* 0x000122000c1e1100 */
[----:B------:R-:W-:Y:S02]  /*22e40*/  PRMT R161, RZ, 0x7610, R161 ;  /* 0x00007610ffa17816 */ /* 0x000fe400000000a1 */
[----:B------:R-:W-:Y:S01]  /*22e50*/  PRMT R160, RZ, 0x7610, R160 ;  /* 0x00007610ffa07816 */ /* 0x000fe200000000a0 */
[----:B0-----:R-:W-:Y:S02]  /*22e60*/  @!P1 IMAD.MOV.U32 R3, RZ, RZ, R36 ;  /* 0x000000ffff039224 */ /* 0x001fe400078e0024 */
[----:B------:R-:W4:Y:S01]  /*22e70*/  LDL R36, [R1+0x30c] ;  /* 0x00030c0001247983 */ /* 0x000f220000100800 */
[----:B---3--:R-:W-:-:S03]  /*22e80*/  @!P1 IMAD.MOV.U32 R2, RZ, RZ, R30 ;  /* 0x000000ffff029224 */ /* 0x008fc600078e001e */
        /* <DEDUP_REMOVED lines=8> */
[----:B------:R-:W-:-:S05]  /*22f10*/  @!P1 IMAD.MOV.U32 R3, RZ, RZ, R69 ;  /* 0x000000ffff039224 */ /* 0x000fca00078e0045 */
[----:B------:R0:W4:Y:S02]  /*22f20*/  @!P1 LDG.E.U8 R161, desc[UR42][R2.64] ;  /* 0x0000002a02a19981 */ /* 0x000124000c1e1100 */
[----:B0-----:R-:W-:Y:S02]  /*22f30*/  @!P1 IMAD.MOV.U32 R3, RZ, RZ, R67 ;  /* 0x000000ffff039224 */ /* 0x001fe400078e0043 */
[----:B------:R-:W-:Y:S02]  /*22f40*/  @!P1 IMAD.MOV.U32 R2, RZ, RZ, R28 ;  /* 0x000000ffff029224 */ /* 0x000fe400078e001c */
[----:B------:R-:W4:Y:S04]  /*22f50*/  LDL R28, [R1+0x2cc] ;  /* 0x0002cc00011c7983 */ /* 0x000f280000100800 */
[----:B------:R0:W4:Y:S02]  /*22f60*/  @!P1 LDG.E.U8 R160, desc[UR42][R2.64] ;  /* 0x0000002a02a09981 */ /* 0x000124000c1e1100 */
[----:B0-----:R-:W-:-:S02]  /*22f70*/  @!P1 IMAD.MOV.U32 R2, RZ, RZ, R25 ;  /* 0x000000ffff029224 */ /* 0x001fc400078e0019 */
[----:B------:R-:W4:Y:S01]  /*22f80*/  LDL R25, [R1+0x2ac] ;  /* 0x0002ac0001197983 */ /* 0x000f220000100800 */
[----:B------:R-:W-:Y:S01]  /*22f90*/  PRMT R159, RZ, 0x7610, R159 ;  /* 0x00007610ff9f7816 */ /* 0x000fe2000000009f */
[----:B------:R-:W-:Y:S01]  /*22fa0*/  @!P1 IMAD.MOV.U32 R3, RZ, RZ, R66 ;  /* 0x000000ffff039224 */ /* 0x000fe200078e0042 */
[----:B------:R-:W-:-:S04]  /*22fb0*/  PRMT R157, RZ, 0x7610, R157 ;  /* 0x00007610ff9d7816 */ /* 0x000fc8000000009d */
[----:B------:R0:W4:Y:S01]  /*22fc0*/  @!P1 LDG.E.U8 R159, desc[UR42][R2.64] ;  /* 0x0000002a029f9981 */ /* 0x000122000c1e1100 */
[----:B------:R-:W-:Y:S01]  /*22fd0*/  PRMT R156, RZ, 0x7610, R156 ;  /* 0x00007610ff9c7816 */ /* 0x000fe2000000009c */
[----:B0-----:R-:W-:Y:S02]  /*22fe0*/  @!P1 IMAD.MOV.U32 R2, RZ, RZ, R53 ;  /* 0x000000ffff029224 */ /* 0x001fe400078e0035 */
[----:B------:R-:W-:-:S05]  /*22ff0*/  @!P1 IMAD.MOV.U32 R3, RZ, RZ, R65 ;  /* 0x000000ffff039224 */ /* 0x000fca00078e0041 */
[----:B------:R0:W4:Y:S01]  /*23000*/  @!P1 LDG.E.U8 R157, desc[UR42][R2.64] ;  /* 0x0000002a029d9981 */ /* 0x000122000c1e1100 */
[----:B------:R-:W-:Y:S01]  /*23010*/  PRMT R155, RZ, 0x7610, R155 ;  /* 0x00007610ff9b7816 */ /* 0x000fe2000000009b */
[----:B0-----:R-:W-:Y:S02]  /*23020*/  @!P1 IMAD.MOV.U32 R2, RZ, RZ, R50 ;  /* 0x000000ffff029224 */ /* 0x001fe400078e0032 */
[----:B------:R-:W-:-:S05]  /*23030*/  @!P1 IMAD.MOV.U32 R3, RZ, RZ, R52 ;  /* 0x000000ffff039224 */ /* 0x000fca00078e0034 */
[----:B------:R0:W4:Y:S01]  /*23040*/  @!P1 LDG.E.U8 R156, desc[UR42][R2.64] ;  /* 0x0000002a029c9981 */ /* 0x000122000c1e1100 */
[----:B------:R-:W-:Y:S01]  /*23050*/  PRMT R154, RZ, 0x7610, R154 ;  /* 0x00007610ff9a7816 */ /* 0x000fe2000000009a */
[----:B0-----:R-:W-:Y:S02]  /*23060*/  @!P1 IMAD.MOV.U32 R2, RZ, RZ, R27 ;  /* 0x000000ffff029224 */ /* 0x001fe400078e001b */
[----:B------:R-:W-:Y:S01]  /*23070*/  @!P1 IMAD.MOV.U32 R3, RZ, RZ, R47 ;  /* 0x000000ffff039224 */ /* 0x000fe200078e002f */
[----:B------:R-:W4:Y:S04]  /*23080*/  LDL.LU R27, [R1+0x268] ;  /* 0x00026800011b7983 */ /* 0x000f280000300800 */
[----:B------:R0:W4:Y:S01]  /*23090*/  @!P1 LDG.E.U8 R155, desc[UR42][R2.64] ;  /* 0x0000002a029b9981 */ /* 0x000122000c1e1100 */
[----:B------:R-:W-:Y:S01]  /*230a0*/  PRMT R153, RZ, 0x7610, R153 ;  /* 0x00007610ff997816 */ /* 0x000fe20000000099 */
[----:B0-----:R-:W-:Y:S01]  /*230b0*/  @!P1 IMAD.MOV.U32 R3, RZ, RZ, R43 ;  /* 0x000000ffff039224 */ /* 0x001fe200078e002b */
[----:B------:R-:W-:-:S02]  /*230c0*/  PRMT R152, RZ, 0x7610, R152 ;  /* 0x00007610ff987816 */ /* 0x000fc40000000098 */
[----:B------:R-:W-:Y:S02]  /*230d0*/  PRMT R23, RZ, 0x7610, R23 ;  /* 0x00007610ff177816 */ /* 0x000fe40000000017 */
[----:B------:R-:W-:Y:S02]  /*230e0*/  PRMT R22, RZ, 0x7610, R22 ;  /* 0x00007610ff167816 */ /* 0x000fe40000000016 */
[----:B------:R-:W-:Y:S01]  /*230f0*/  PRMT R21, RZ, 0x7610, R21 ;  /* 0x00007610ff157816 */ /* 0x000fe20000000015 */
[----:B---3--:R-:W-:Y:S02]  /*23100*/  @!P1 IMAD.MOV.U32 R2, RZ, RZ, R30 ;  /* 0x000000ffff029224 */ /* 0x008fe400078e001e */
[----:B------:R-:W3:Y:S04]  /*23110*/  LDL.LU R30, [R1+0x24c] ;  /* 0x00024c00011e7983 */ /* 0x000ee80000300800 */
[----:B------:R0:W3:Y:S02]  /*23120*/  @!P1 LDG.E.U8 R154, desc[UR42][R2.64] ;  /* 0x0000002a029a9981 */ /* 0x0000e4000c1e1100 */
[----:B0-----:R-:W-:-:S02]  /*23130*/  @!P1 IMAD.MOV.U32 R2, RZ, RZ, R36 ;  /* 0x000000ffff029224 */ /* 0x001fc400078e0024 */
[----:B------:R-:W-:Y:S01]  /*23140*/  @!P1 IMAD.MOV.U32 R3, RZ, RZ, R40 ;  /* 0x000000ffff039224 */ /* 0x000fe200078e0028 */
[----:B------:R-:W3:Y:S04]  /*23150*/  LDL.LU R36, [R1+0x228] ;  /* 0x0002280001247983 */ /* 0x000ee80000300800 */
[----:B------:R-:W3:Y:S04]  /*23160*/  LDL.LU R53, [R1+0x248] ;  /* 0x0002480001357983 */ /* 0x000ee80000300800 */
[----:B------:R2:W3:Y:S04]  /*23170*/  @!P1 LDG.E.U8 R153, desc[UR42][R2.64] ;  /* 0x0000002a02999981 */ /* 0x0004e8000c1e1100 */
[----:B------:R-:W3:Y:S04]  /*23180*/  LDL.LU R50, [R1+0x22c] ;  /* 0x00022c0001327983 */ /* 0x000ee80000300800 */
[----:B------:R-:W3:Y:S01]  /*23190*/  LDL.LU R43, [R1+0x208] ;  /* 0x00020800012b7983 */ /* 0x000ee20000300800 */
[----:B--2---:R-:W-:-:S02]  /*231a0*/  @!P1 IMAD.MOV.U32 R2, RZ, RZ, R34 ;  /* 0x000000ffff029224 */ /* 0x004fc400078e0022 */
[----:B----4-:R-:W-:Y:S02]  /*231b0*/  @!P1 IMAD.MOV.U32 R3, RZ, RZ, R38 ;  /* 0x000000ffff039224 */ /* 0x010fe400078e0026 */
[----:B------:R-:W2:Y:S04]  /*231c0*/  LDL.LU R38, [R1+0x20c] ;  /* 0x00020c0001267983 */ /* 0x000ea80000300800 */
[----:B------:R0:W4:Y:S04]  /*231d0*/  @!P1 LDG.E.U8 R152, desc[UR42][R2.64] ;  /* 0x0000002a02989981 */ /* 0x000128000c1e1100 */
[----:B------:R-:W-:Y:S04]  /*231e0*/  STL [R1+0x1154], R165 ;  /* 0x001154a501007387 */ /* 0x000fe80000100800 */
[----:B------:R-:W4:Y:S01]  /*231f0*/  LDL R34, [R1+0x36c] ;  /* 0x00036c0001227983 */ /* 0x000f220000100800 */
[----:B0-----:R-:W-:-:S03]  /*23200*/  @!P1 IMAD.MOV.U32 R3, RZ, RZ, R165 ;  /* 0x000000ffff039224 */ /* 0x001fc600078e00a5 */
[----:B------:R-:W4:Y:S04]  /*23210*/  LDL R66, [R1+0x34c] ;  /* 0x00034c0001427983 */ /* 0x000f280000100800 */
[----:B------:R-:W4:Y:S04]  /*23220*/  LDL R52, [R1+0x350] ;  /* 0x0003500001347983 */ /* 0x000f280000100800 */
[----:B------:R-:W4:Y:S04]  /*23230*/  LDL R40, [R1+0x324] ;  /* 0x0003240001287983 */ /* 0x000f280000100800 */
[----:B------:R-:W4:Y:S01]  /*23240*/  LDL R65, [R1+0x304] ;  /* 0x0003040001417983 */ /* 0x000f220000100800 */
[----:B------:R-:W-:-:S03]  /*23250*/  @!P1 IMAD.MOV.U32 R2, RZ, RZ, R28 ;  /* 0x000000ffff029224 */ /* 0x000fc600078e001c */
[----:B------:R-:W4:Y:S04]  /*23260*/  LDL R28, [R1+0x370] ;  /* 0x00037000011c7983 */ /* 0x000f280000100800 */
[----:B------:R0:W4:Y:S04]  /*23270*/  @!P1 LDG.E.U8 R23, desc[UR42][R2.64] ;  /* 0x0000002a02179981 */ /* 0x000128000c1e1100 */
[----:B------:R-:W4:Y:S01]  /*23280*/  LDL.LU R47, [R1+0x280] ;  /* 0x00028000012f7983 */ /* 0x000f220000300800 */
[----:B0-----:R-:W-:Y:S02]  /*23290*/  @!P1 IMAD.MOV.U32 R3, RZ, RZ, R167 ;  /* 0x000000ffff039224 */ /* 0x001fe400078e00a7 */
[----:B------:R-:W-:-:S02]  /*232a0*/  @!P1 IMAD.MOV.U32 R2, RZ, RZ, R25 ;  /* 0x000000ffff029224 */ /* 0x000fc400078e0019 */
[----:B------:R-:W4:Y:S04]  /*232b0*/  LDL.LU R25, [R1+0x260] ;  /* 0x0002600001197983 */ /* 0x000f280000300800 */
[----:B------:R0:W-:Y:S04]  /*232c0*/  STL [R1+0x1158], R167 ;  /* 0x001158a701007387 */ /* 0x0001e80000100800 */
[----:B------:R1:W4:Y:S04]  /*232d0*/  @!P1 LDG.E.U8 R22, desc[UR42][R2.64] ;  /* 0x0000002a02169981 */ /* 0x000328000c1e1100 */
[----:B0-----:R-:W4:Y:S01]  /*232e0*/  LDL.LU R167, [R1+0x2c4] ;  /* 0x0002c40001a77983 */ /* 0x001f220000300800 */
[----:B-1----:R-:W-:-:S03]  /*232f0*/  @!P1 IMAD.MOV.U32 R2, RZ, RZ, R171 ;  /* 0x000000ffff029224 */ /* 0x002fc600078e00ab */
[----:B------:R-:W4:Y:S01]  /*23300*/  LDL.LU R165, [R1+0x2e0] ;  /* 0x0002e00001a57983 */ /* 0x000f220000300800 */
[----:B------:R-:W-:-:S03]  /*23310*/  @!P1 IMAD.MOV.U32 R3, RZ, RZ, R4 ;  /* 0x000000ffff039224 */ /* 0x000fc600078e0004 */
[----:B------:R0:W-:Y:S04]  /*23320*/  STL [R1+0x1160], R171 ;  /* 0x001160ab01007387 */ /* 0x0001e80000100800 */
[----:B------:R1:W4:Y:S04]  /*23330*/  @!P1 LDG.E.U8 R21, desc[UR42][R2.64] ;  /* 0x0000002a02159981 */ /* 0x000328000c1e1100 */
[----:B0-----:R-:W4:Y:S04]  /*23340*/  LDL.LU R171, [R1+0x2e4] ;  /* 0x0002e40001ab7983 */ /* 0x001f280000300800 */
[----:B------:R0:W-:Y:S01]  /*23350*/  STL [R1+0x115c], R4 ;  /* 0x00115c0401007387 */ /* 0x0001e20000100800 */
[----:B-1----:R-:W-:-:S03]  /*23360*/  @!P1 IMAD.MOV.U32 R2, RZ, RZ, R170 ;  /* 0x000000ffff029224 */ /* 0x002fc600078e00aa */
[----:B0-----:R-:W4:Y:S04]  /*23370*/  LDL.LU R4, [R1+0x300] ;  /* 0x0003000001047983 */ /* 0x001f280000300800 */
[----:B------:R0:W-:Y:S04]  /*23380*/  STL [R1+0x1164], R170 ;  /* 0x001164aa01007387 */ /* 0x0001e80000100800 */
[----:B0-----:R-:W4:Y:S01]  /*23390*/  LDL.LU R170, [R1+0x320] ;  /* 0x0003200001aa7983 */ /* 0x001f220000300800 */
[----:B------:R-:W-:Y:S01]  /*233a0*/  PRMT R20, RZ, 0x7610, R20 ;  /* 0x00007610ff147816 */ /* 0x000fe20000000014 */
[----:B------:R-:W-:Y:S01]  /*233b0*/  @!P1 IMAD.MOV.U32 R3, RZ, RZ, R27 ;  /* 0x000000ffff039224 */ /* 0x000fe200078e001b */
[----:B------:R-:W-:-:S04]  /*233c0*/  PRMT R19, RZ, 0x7610, R19 ;  /* 0x00007610ff137816 */ /* 0x000fc80000000013 */
[----:B------:R3:W4:Y:S01]  /*233d0*/  @!P1 LDG.E.U8 R20, desc[UR42][R2.64] ;  /* 0x0000002a02149981 */ /* 0x000722000c1e1100 */
[----:B------:R-:W-:Y:S02]  /*233e0*/  PRMT R18, RZ, 0x7610, R18 ;  /* 0x00007610ff127816 */ /* 0x000fe40000000012 */
[----:B------:R-:W-:Y:S02]  /*233f0*/  PRMT R17, RZ, 0x7610, R17 ;  /* 0x00007610ff117816 */ /* 0x000fe40000000011 */
[----:B------:R-:W-:Y:S02]  /*23400*/  PRMT R16, RZ, 0x7610, R16 ;  /* 0x00007610ff107816 */ /* 0x000fe40000000010 */
[----:B------:R-:W-:Y:S02]  /*23410*/  PRMT R15, RZ, 0x7610, R15 ;  /* 0x00007610ff0f7816 */ /* 0x000fe4000000000f */
[----:B------:R-:W-:Y:S01]  /*23420*/  PRMT R14, RZ, 0x7610, R14 ;  /* 0x00007610ff0e7816 */ /* 0x000fe2000000000e */
[----:B---3--:R-:W-:-:S02]  /*23430*/  @!P1 IMAD.MOV.U32 R2, RZ, RZ, R30 ;  /* 0x000000ffff029224 */ /* 0x008fc400078e001e */
[----:B------:R-:W-:-:S05]  /*23440*/  @!P1 IMAD.MOV.U32 R3, RZ, RZ, R53 ;  /* 0x000000ffff039224 */ /* 0x000fca00078e0035 */
[----:B------:R0:W3:Y:S02]  /*23450*/  @!P1 LDG.E.U8 R19, desc[UR42][R2.64] ;  /* 0x0000002a02139981 */ /* 0x0000e4000c1e1100 */
[----:B0-----:R-:W-:Y:S02]  /*23460*/  @!P1 IMAD.MOV.U32 R2, RZ, RZ, R50 ;  /* 0x000000ffff029224 */ /* 0x001fe400078e0032 */
[----:B------:R-:W-:-:S05]  /*23470*/  @!P1 IMAD.MOV.U32 R3, RZ, RZ, R36 ;  /* 0x000000ffff039224 */ /* 0x000fca00078e0024 */
[----:B------:R0:W3:Y:S02]  /*23480*/  @!P1 LDG.E.U8 R18, desc[UR42][R2.64] ;  /* 0x0000002a02129981 */ /* 0x0000e4000c1e1100 */
[----:B0-----:R-:W-:Y:S02]  /*23490*/  @!P1 IMAD.MOV.U32 R3, RZ, RZ, R43 ;  /* 0x000000ffff039224 */ /* 0x001fe400078e002b */
[----:B--2---:R-:W-:-:S05]  /*234a0*/  @!P1 IMAD.MOV.U32 R2, RZ, RZ, R38 ;  /* 0x000000ffff029224 */ /* 0x004fca00078e0026 */
[----:B------:R4:W2:Y:S02]  /*234b0*/  @!P1 LDG.E.U8 R17, desc[UR42][R2.64] ;  /* 0x0000002a02119981 */ /* 0x0008a4000c1e1100 */
[----:B----4-:R-:W-:Y:S02]  /*234c0*/  @!P1 IMAD.MOV.U32 R3, RZ, RZ, R34 ;  /* 0x000000ffff039224 */ /* 0x010fe400078e0022 */
[----:B------:R-:W4:Y:S01]  /*234d0*/  LDL.LU R34, [R1+0x240] ;  /* 0x0002400001227983 */ /* 0x000f220000300800 */
[----:B------:R-:W-:-:S03]  /*234e0*/  @!P1 IMAD.MOV.U32 R2, RZ, RZ, R28 ;  /* 0x000000ffff029224 */ /* 0x000fc600078e001c */
[----:B------:R-:W3:Y:S04]  /*234f0*/  LDL.LU R28, [R1+0x244] ;  /* 0x00024400011c7983 */ /* 0x000ee80000300800 */
[----:B------:R0:W2:Y:S02]  /*23500*/  @!P1 LDG.E.U8 R16, desc[UR42][R2.64] ;  /* 0x0000002a02109981 */ /* 0x0000a4000c1e1100 */
[----:B0-----:R-:W-:Y:S02]  /*23510*/  @!P1 IMAD.MOV.U32 R2, RZ, RZ, R52 ;  /* 0x000000ffff029224 */ /* 0x001fe400078e0034 */
[----:B------:R-:W-:Y:S01]  /*23520*/  @!P1 IMAD.MOV.U32 R3, RZ, RZ, R66 ;  /* 0x000000ffff039224 */ /* 0x000fe200078e0042 */
[----:B------:R-:W2:Y:S04]  /*23530*/  LDL.LU R52, [R1+0x224] ;  /* 0x0002240001347983 */ /* 0x000ea80000300800 */
[----:B------:R0:W2:Y:S02]  /*23540*/  @!P1 LDG.E.U8 R15, desc[UR42][R2.64] ;  /* 0x0000002a020f9981 */ /* 0x0000a4000c1e1100 */
[----:B0-----:R-:W-:-:S02]  /*23550*/  @!P1 IMAD.MOV.U32 R2, RZ, RZ, R40 ;  /* 0x000000ffff029224 */ /* 0x001fc400078e0028 */
[----:B------:R-:W2:Y:S01]  /*23560*/  LDL.LU R40, [R1+0x204] ;  /* 0x0002040001287983 */ /* 0x000ea20000300800 */
[----:B------:R-:W-:-:S03]  /*23570*/  @!P1 IMAD.MOV.U32 R3, RZ, RZ, R170 ;  /* 0x000000ffff039224 */ /* 0x000fc600078e00aa */
[----:B------:R-:W-:Y:S04]  /*23580*/  STL [R1+0x1168], R170 ;  /* 0x001168aa01007387 */ /* 0x000fe80000100800 */
[----:B------:R0:W2:Y:S04]  /*23590*/  @!P1 LDG.E.U8 R14, desc[UR42][R2.64] ;  /* 0x0000002a020e9981 */ /* 0x0000a8000c1e1100 */
[----:B------:R1:W-:Y:S01]  /*235a0*/  STL [R1+0x116c], R4 ;  /* 0x00116c0401007387 */ /* 0x0003e20000100800 */
[----:B0-----:R-:W-:-:S03]  /*235b0*/  @!P1 IMAD.MOV.U32 R3, RZ, RZ, R4 ;  /* 0x000000ffff039224 */ /* 0x001fc600078e0004 */
[----:B-1----:R-:W2:Y:S04]  /*235c0*/  LDL.LU R4, [R1+0x220] ;  /* 0x0002200001047983 */ /* 0x002ea80000300800 */
[----:B------:R-:W2:Y:S01]  /*235d0*/  LDL.LU R170, [R1+0x200] ;  /* 0x0002000001aa7983 */ /* 0x000ea20000300800 */
[----:B------:R-:W-:Y:S01]  /*235e0*/  LOP3.LUT P2, RZ, R63, 0x80, RZ, 0xc0, !PT ;  /* 0x000000803fff7812 */ /* 0x000fe2000784c0ff */
[----:B------:R-:W-:Y:S01]  /*235f0*/  @!P1 IMAD.MOV.U32 R2, RZ, RZ, R65 ;  /* 0x000000ffff029224 */ /* 0x000fe200078e0041 */
[----:B------:R-:W-:Y:S02]  /*23600*/  PRMT R13, RZ, 0x7610, R13 ;  /* 0x00007610ff0d7816 */ /* 0x000fe4000000000d */
[----:B------:R-:W-:-:S04]  /*23610*/  SEL R62, RZ, 0x90, !P2 ;  /* 0x00000090ff3e7807 */ /* 0x000fc80005000000 */
[----:B------:R-:W-:Y:S01]  /*23620*/  LOP3.LUT R62, R62, 0x7f, R63, 0x78, !PT ;  /* 0x0000007f3e3e7812 */ /* 0x000fe200078e783f */
[----:B------:R0:W2:Y:S01]  /*23630*/  @!P1 LDG.E.U8 R13, desc[UR42][R2.64] ;  /* 0x0000002a020d9981 */ /* 0x0000a2000c1e1100 */
[----:B------:R-:W-:Y:S02]  /*23640*/  PRMT R12, RZ, 0x7610, R12 ;  /* 0x00007610ff0c7816 */ /* 0x000fe4000000000c */
[----:B------:R-:W-:Y:S01]  /*23650*/  LOP3.LUT R62, R62, 0x40, RZ, 0x3c, !PT ;  /* 0x000000403e3e7812 */ /* 0x000fe200078e3cff */
[----:B0-----:R-:W-:Y:S02]  /*23660*/  @!P1 IMAD.MOV.U32 R2, RZ, RZ, R171 ;  /* 0x000000ffff029224 */ /* 0x001fe400078e00ab */
[----:B------:R-:W-:Y:S02]  /*23670*/  @!P1 IMAD.MOV.U32 R3, RZ, RZ, R165 ;  /* 0x000000ffff039224 */ /* 0x000fe400078e00a5 */
[----:B------:R0:W-:Y:S04]  /*23680*/  STS.U8 [R62+UR6+0x200], R11 ;  /* 0x0002000b3e007988 */ /* 0x0001e80008000006 */
[----:B------:R1:W2:Y:S01]  /*23690*/  @!P1 LDG.E.U8 R12, desc[UR42][R2.64] ;  /* 0x0000002a020c9981 */ /* 0x0002a2000c1e1100 */
[----:B0-----:R-:W-:Y:S01]  /*236a0*/  PRMT R11, RZ, 0x7610, R11 ;  /* 0x00007610ff0b7816 */ /* 0x001fe2000000000b */
[----:B-1----:R-:W-:-:S02]  /*236b0*/  @!P1 IMAD.MOV.U32 R2, RZ, RZ, R167 ;  /* 0x000000ffff029224 */ /* 0x002fc400078e00a7 */
[----:B------:R-:W-:Y:S01]  /*236c0*/  @!P1 IMAD.MOV.U32 R3, RZ, RZ, R169 ;  /* 0x000000ffff039224 */ /* 0x000fe200078e00a9 */
[----:B------:R0:W-:Y:S04]  /*236d0*/  STS.U8 [R62+UR6+0x600], R10 ;  /* 0x0006000a3e007988 */ /* 0x0001e80008000006 */
[----:B------:R1:W2:Y:S01]  /*236e0*/  @!P1 LDG.E.U8 R11, desc[UR42][R2.64] ;  /* 0x0000002a020b9981 */ /* 0x0002a2000c1e1100 */
[----:B0-----:R-:W-:Y:S01]  /*236f0*/  PRMT R10, RZ, 0x7610, R10 ;  /* 0x00007610ff0a7816 */ /* 0x001fe2000000000a */
[----:B-1----:R-:W-:Y:S02]  /*23700*/  @!P1 IMAD.MOV.U32 R2, RZ, RZ, R0 ;  /* 0x000000ffff029224 */ /* 0x002fe400078e0000 */
[----:B------:R-:W-:Y:S01]  /*23710*/  @!P1 IMAD.MOV.U32 R3, RZ, RZ, R168 ;  /* 0x000000ffff039224 */ /* 0x000fe200078e00a8 */
        /* <DEDUP_REMOVED lines=12> */
[----:B0-----:R-:W-:-:S03]  /*237e0*/  PRMT R7, RZ, 0x7610, R7 ;  /* 0x00007610ff077816 */ /* 0x001fc60000000007 */
[----:B------:R0:W-:Y:S04]  /*237f0*/  STS.U8 [R62+UR6+0x1600], R6 ;  /* 0x001600063e007988 */ /* 0x0001e80008000006 */
[----:B------:R1:W-:Y:S01]  /*23800*/  STS.U8 [R62+UR6+0x1a00], R5 ;  /* 0x001a00053e007988 */ /* 0x0003e20008000006 */
[----:B0-----:R-:W-:Y:S02]  /*23810*/  PRMT R6, RZ, 0x7610, R6 ;  /* 0x00007610ff067816 */ /* 0x001fe40000000006 */
[----:B-1----:R-:W-:Y:S01]  /*23820*/  PRMT R5, RZ, 0x7610, R5 ;  /* 0x00007610ff057816 */ /* 0x002fe20000000005 */
[----:B----4-:R-:W-:Y:S02]  /*23830*/  @!P1 IMAD.MOV.U32 R3, RZ, RZ, R34 ;  /* 0x000000ffff039224 */ /* 0x010fe400078e0022 */
[----:B---3--:R-:W-:-:S05]  /*23840*/  @!P1 IMAD.MOV.U32 R2, RZ, RZ, R28 ;  /* 0x000000ffff029224 */ /* 0x008fca00078e001c */
[----:B------:R2:W3:Y:S02]  /*23850*/  @!P1 LDG.E.U8 R7, desc[UR42][R2.64] ;  /* 0x0000002a02079981 */ /* 0x0004e4000c1e1100 */
[----:B--2---:R-:W-:Y:S02]  /*23860*/  @!P1 IMAD.MOV.U32 R2, RZ, RZ, R52 ;  /* 0x000000ffff029224 */ /* 0x004fe400078e0034 */
[----:B------:R-:W-:-:S05]  /*23870*/  @!P1 IMAD.MOV.U32 R3, RZ, RZ, R4 ;  /* 0x000000ffff039224 */ /* 0x000fca00078e0004 */
[----:B------:R0:W2:Y:S02]  /*23880*/  @!P1 LDG.E.U8 R6, desc[UR42][R2.64] ;  /* 0x0000002a02069981 */ /* 0x0000a4000c1e1100 */
[----:B0-----:R-:W-:Y:S02]  /*23890*/  @!P1 IMAD.MOV.U32 R2, RZ, RZ, R40 ;  /* 0x000000ffff029224 */ /* 0x001fe400078e0028 */
[----:B------:R-:W-:-:S05]  /*238a0*/  @!P1 IMAD.MOV.U32 R3, RZ, RZ, R170 ;  /* 0x000000ffff039224 */ /* 0x000fca00078e00aa */
[----:B------:R0:W4:Y:S04]  /*238b0*/  @!P1 LDG.E.U8 R5, desc[UR42][R2.64] ;  /* 0x0000002a02059981 */ /* 0x000128000c1e1100 */
        /* <DEDUP_REMOVED lines=19> */
[----:B------:R0:W-:Y:S04]  /*239f0*/  STS.U8 [R62+UR6+0x6a00], R216 ;  /* 0x006a00d83e007988 */ /* 0x0001e80008000006 */
        /* <DEDUP_REMOVED lines=12> */
[----:B------:R-:W-:Y:S01]  /*23ac0*/  STS.U8 [R62+UR6+0x9e00], R190 ;  /* 0x009e00be3e007988 */ /* 0x000fe20008000006 */
[----:B------:R-:W-:Y:S01]  /*23ad0*/  LOP3.LUT P0, RZ, R63, 0x80, RZ, 0xc0, !PT ;  /* 0x000000803fff7812 */ /* 0x000fe2000780c0ff */
[----:B-1----:R-:W-:Y:S01]  /*23ae0*/  IMAD.MOV.U32 R220, RZ, RZ, R25 ;  /* 0x000000ffffdc7224 */ /* 0x002fe200078e0019 */
[----:B------:R-:W-:Y:S01]  /*23af0*/  USHF.L.U32 UR5, UR41, 0x7, URZ ;  /* 0x0000000729057899 */ /* 0x000fe2000800063f */
[----:B------:R-:W-:Y:S01]  /*23b00*/  STS.U8 [R62+UR6+0xa200], R188 ;  /* 0x00a200bc3e007988 */ /* 0x000fe20008000006 */
[----:B------:R-:W-:Y:S01]  /*23b10*/  IMAD.MOV.U32 R222, RZ, RZ, R24 ;  /* 0x000000ffffde7224 */ /* 0x000fe200078e0018 */
[----:B------:R-:W-:Y:S01]  /*23b20*/  UMOV UR39, 0x40000040 ;  /* 0x4000004000277882 */ /* 0x000fe20000000000 */
[----:B0-----:R-:W-:Y:S01]  /*23b30*/  IMAD.MOV.U32 R216, RZ, RZ, R27 ;  /* 0x000000ffffd87224 */ /* 0x001fe200078e001b */
[----:B------:R-:W-:Y:S01]  /*23b40*/  STS.U8 [R62+UR6+0xa600], R186 ;  /* 0x00a600ba3e007988 */ /* 0x000fe20008000006 */
[----:B------:R-:W-:Y:S01]  /*23b50*/  IMAD.MOV.U32 R218, RZ, RZ, R26 ;  /* 0x000000ffffda7224 */ /* 0x000fe200078e001a */
[----:B------:R-:W-:Y:S01]  /*23b60*/  UMOV UR37, 0x40000040 ;  /* 0x4000004000257882 */ /* 0x000fe20000000000 */
[----:B------:R-:W-:Y:S01]  /*23b70*/  IMAD.MOV.U32 R212, RZ, RZ, R29 ;  /* 0x000000ffffd47224 */ /* 0x000fe200078e001d */
[----:B------:R-:W-:Y:S01]  /*23b80*/  STS.U8 [R62+UR6+0xaa00], R184 ;  /* 0x00aa00b83e007988 */ /* 0x000fe20008000006 */
[----:B------:R-:W-:Y:S01]  /*23b90*/  IMAD.MOV.U32 R214, RZ, RZ, R28 ;  /* 0x000000ffffd67224 */ /* 0x000fe200078e001c */
[----:B------:R-:W0:Y:S02]  /*23ba0*/  LDC R194, c[0x0][0x230] ;  /* 0x00008c00ffc27b82 */ /* 0x000e240000000800 */
[----:B------:R-:W-:Y:S04]  /*23bb0*/  STS.U8 [R62+UR6+0xae00], R182 ;  /* 0x00ae00b63e007988 */ /* 0x000fe80008000006 */
[----:B------:R-:W-:Y:S04]  /*23bc0*/  STS.U8 [R62+UR6+0xb200], R180 ;  /* 0x00b200b43e007988 */ /* 0x000fe80008000006 */
[----:B------:R-:W-:Y:S04]  /*23bd0*/  STS.U8 [R62+UR6+0xb600], R178 ;  /* 0x00b600b23e007988 */ /* 0x000fe80008000006 */
[----:B------:R-:W-:Y:S04]  /*23be0*/  STS.U8 [R62+UR6+0xba00], R176 ;  /* 0x00ba00b03e007988 */ /* 0x000fe80008000006 */
[----:B------:R-:W-:Y:S01]  /*23bf0*/  STS.U8 [R62+UR6+0xbe00], R174 ;  /* 0x00be00ae3e007988 */ /* 0x000fe20008000006 */
[----:B------:R-:W-:-:S03]  /*23c00*/  SEL R2, RZ, 0x90, !P0 ;  /* 0x00000090ff027807 */ /* 0x000fc60004000000 */
[----:B------:R-:W-:Y:S04]  /*23c10*/  STS.U8 [R62+UR6+0xc200], R172 ;  /* 0x00c200ac3e007988 */ /* 0x000fe80008000006 */
[----:B------:R-:W-:Y:S04]  /*23c20*/  STS.U8 [R62+UR6+0xc600], R163 ;  /* 0x00c600a33e007988 */ /* 0x000fe80008000006 */
[----:B------:R-:W-:Y:S04]  /*23c30*/  STS.U8 [R62+UR6+0xca00], R161 ;  /* 0x00ca00a13e007988 */ /* 0x000fe80008000006 */
[----:B------:R-:W-:Y:S01]  /*23c40*/  STS.U8 [R62+UR6+0xce00], R159 ;  /* 0x00ce009f3e007988 */ /* 0x000fe20008000006 */
[----:B------:R-:W-:-:S03]  /*23c50*/  LOP3.LUT R2, R2, 0x7f, R63, 0x78, !PT ;  /* 0x0000007f02027812 */ /* 0x000fc600078e783f */
[----:B------:R-:W-:Y:S04]  /*23c60*/  STS.U8 [R62+UR6+0xd200], R156 ;  /* 0x00d2009c3e007988 */ /* 0x000fe80008000006 */
[----:B------:R-:W-:Y:S04]  /*23c70*/  STS.U8 [R62+UR6+0xd600], R155 ;  /* 0x00d6009b3e007988 */ /* 0x000fe80008000006 */
[----:B------:R-:W-:Y:S04]  /*23c80*/  STS.U8 [R62+UR6+0xda00], R154 ;  /* 0x00da009a3e007988 */ /* 0x000fe80008000006 */
[----:B------:R-:W-:Y:S01]  /*23c90*/  STS.U8 [R62+UR6+0xde00], R153 ;  /* 0x00de00993e007988 */ /* 0x000fe20008000006 */
[----:B------:R-:W-:-:S03]  /*23ca0*/  LOP3.LUT R2, R2, 0x60, RZ, 0x3c, !PT ;  /* 0x0000006002027812 */ /* 0x000fc600078e3cff */
        /* <DEDUP_REMOVED lines=62> */
[----:B------:R-:W-:Y:S01]  /*24090*/  STS.U8 [R2+UR6+0xdb00], R14 ;  /* 0x00db000e02007988 */ /* 0x000fe20008000006 */
[----:B------:R-:W-:-:S03]  /*240a0*/  IMAD.MOV.U32 R208, RZ, RZ, R31 ;  /* 0x000000ffffd07224 */ /* 0x000fc600078e001f */
[----:B------:R-:W-:Y:S01]  /*240b0*/  STS.U8 [R2+UR6+0xdf00], R13 ;  /* 0x00df000d02007988 */ /* 0x000fe20008000006 */
[----:B------:R-:W-:-:S03]  /*240c0*/  IMAD.MOV.U32 R210, RZ, RZ, R30 ;  /* 0x000000ffffd27224 */ /* 0x000fc600078e001e */
[----:B------:R-:W-:Y:S01]  /*240d0*/  STS.U8 [R2+UR6+0xe300], R12 ;  /* 0x00e3000c02007988 */ /* 0x000fe20008000006 */
[----:B------:R-:W-:-:S03]  /*240e0*/  IMAD.MOV.U32 R234, RZ, RZ, R33 ;  /* 0x000000ffffea7224 */ /* 0x000fc600078e0021 */
[----:B------:R-:W4:Y:S01]  /*240f0*/  LDL.LU.64 R24, [R1] ;  /* 0x0000000001187983 */ /* 0x000f220000300a00 */
[----:B------:R-:W-:-:S03]  /*24100*/  IMAD.MOV.U32 R250, RZ, RZ, R32 ;  /* 0x000000fffffa7224 */ /* 0x000fc600078e0020 */
[----:B------:R-:W-:Y:S01]  /*24110*/  STS.U8 [R2+UR6+0xe700], R11 ;  /* 0x00e7000b02007988 */ /* 0x000fe20008000006 */
[----:B------:R-:W-:-:S03]  /*24120*/  IMAD.MOV.U32 R238, RZ, RZ, R35 ;  /* 0x000000ffffee7224 */ /* 0x000fc600078e0023 */
[----:B------:R-:W4:Y:S01]  /*24130*/  LDL.LU.64 R26, [R1+0x8] ;  /* 0x00000800011a7983 */ /* 0x000f220000300a00 */
        /* <DEDUP_REMOVED lines=13> */
[----:B---3--:R-:W-:Y:S01]  /*24210*/  STS.U8 [R2+UR6+0xf700], R7 ;  /* 0x00f7000702007988 */ /* 0x008fe20008000006 */
[----:B------:R-:W-:-:S03]  /*24220*/  IMAD.MOV.U32 R198, RZ, RZ, R42 ;  /* 0x000000ffffc67224 */ /* 0x000fc600078e002a */
[----:B------:R-:W3:Y:S01]  /*24230*/  LDL.LU.64 R34, [R1+0x28] ;  /* 0x0000280001227983 */ /* 0x000ee20000300a00 */
[----:B------:R-:W-:-:S03]  /*24240*/  IMAD.MOV.U32 R3, RZ, RZ, R45 ;  /* 0x000000ffff037224 */ /* 0x000fc600078e002d */
[----:B--2---:R-:W-:Y:S01]  /*24250*/  STS.U8 [R2+UR6+0xfb00], R6 ;  /* 0x00fb000602007988 */ /* 0x004fe20008000006 */
[----:B------:R-:W-:-:S03]  /*24260*/  IMAD.MOV.U32 R200, RZ, RZ, R44 ;  /* 0x000000ffffc87224 */ /* 0x000fc600078e002c */
[----:B------:R-:W3:Y:S01]  /*24270*/  LDL.LU.64 R36, [R1+0x30] ;  /* 0x0000300001247983 */ /* 0x000ee20000300a00 */
[----:B------:R-:W-:-:S03]  /*24280*/  IMAD.MOV.U32 R204, RZ, RZ, R47 ;  /* 0x000000ffffcc7224 */ /* 0x000fc600078e002f */
[----:B----4-:R1:W-:Y:S01]  /*24290*/  STS.U8 [R2+UR6+0xff00], R5 ;  /* 0x00ff000502007988 */ /* 0x0103e20008000006 */
[----:B------:R-:W-:-:S03]  /*242a0*/  IMAD.MOV.U32 R202, RZ, RZ, R46 ;  /* 0x000000ffffca7224 */ /* 0x000fc600078e002e */
[----:B------:R-:W3:Y:S01]  /*242b0*/  LDL.LU.64 R38, [R1+0x38] ;  /* 0x0000380001267983 */ /* 0x000ee20000300a00 */
[----:B------:R-:W-:-:S03]  /*242c0*/  IMAD.MOV.U32 R224, RZ, RZ, R49 ;  /* 0x000000ffffe07224 */ /* 0x000fc600078e0031 */
[----:B------:R-:W3:Y:S01]  /*242d0*/  LDL.LU.64 R40, [R1+0x40] ;  /* 0x0000400001287983 */ /* 0x000ee20000300a00 */
[----:B-1----:R-:W-:-:S03]  /*242e0*/  IMAD.MOV.U32 R2, RZ, RZ, R43 ;  /* 0x000000ffff027224 */ /* 0x002fc600078e002b */
[----:B------:R-:W3:Y:S01]  /*242f0*/  LDL.LU.64 R42, [R1+0x48] ;  /* 0x00004800012a7983 */ /* 0x000ee20000300a00 */
[----:B------:R-:W-:-:S03]  /*24300*/  IMAD.MOV.U32 R206, RZ, RZ, R48 ;  /* 0x000000ffffce7224 */ /* 0x000fc600078e0030 */
[----:B------:R-:W3:Y:S01]  /*24310*/  LDL.LU.64 R44, [R1+0x50] ;  /* 0x00005000012c7983 */ /* 0x000ee20000300a00 */
[----:B------:R-:W-:Y:S02]  /*24320*/  IMAD.MOV.U32 R228, RZ, RZ, R51 ;  /* 0x000000ffffe47224 */ /* 0x000fe400078e0033 */
[----:B------:R-:W-:Y:S01]  /*24330*/  IMAD.MOV.U32 R226, RZ, RZ, R50 ;  /* 0x000000ffffe27224 */ /* 0x000fe200078e0032 */
[----:B------:R-:W3:Y:S01]  /*24340*/  LDL.LU.64 R46, [R1+0x58] ;  /* 0x00005800012e7983 */ /* 0x000ee20000300a00 */
[----:B------:R-:W-:Y:S02]  /*24350*/  IMAD.MOV.U32 R232, RZ, RZ, R53 ;  /* 0x000000ffffe87224 */ /* 0x000fe400078e0035 */
[----:B------:R-:W-:Y:S01]  /*24360*/  IMAD.MOV.U32 R230, RZ, RZ, R52 ;  /* 0x000000ffffe67224 */ /* 0x000fe200078e0034 */
[----:B------:R-:W3:Y:S04]  /*24370*/  LDL.LU.64 R48, [R1+0x60] ;  /* 0x0000600001307983 */ /* 0x000ee80000300a00 */
        /* <DEDUP_REMOVED lines=50> */
[----:B------:R-:W3:Y:S01]  /*246a0*/  LDL.LU.64 R150, [R1+0x1f8] ;  /* 0x0001f80001967983 */ /* 0x000ee20000300a00 */
[----:B------:R1:W-:Y:S06]  /*246b0*/  MEMBAR.ALL.CTA ;  /* 0x0000000000007992 */ /* 0x0003ec0000008000 */
[----:B-1----:R-:W1:Y:S01]  /*246c0*/  FENCE.VIEW.ASYNC.S ;  /* 0x00000000000073c6 */ /* 0x002e620000000000 */
[----:B------:R-:W-:-:S04]  /*246d0*/  ULOP3.LUT UR5, UR5, 0x200, URZ, 0xc0, !UPT ;  /* 0x0000020005057892 */ /* 0x000fc8000f8ec03f */
[----:B------:R-:W-:Y:S01]  /*246e0*/  ULEA.HI UR5, UR45, UR5, URZ, 0x1c ;  /* 0x000000052d057291 */ /* 0x000fe2000f8fe03f */
[----:B-1----:R-:W-:Y:S03]  /*246f0*/  BAR.SYNC.DEFER_BLOCKING 0x0 ;  /* 0x0000000000007b1d */ /* 0x002fe60000010000 */
[----:B------:R-:W-:-:S04]  /*24700*/  ULOP3.LUT UR36, UR5, 0x3fff, URZ, 0xc0, !UPT ;  /* 0x00003fff05247892 */ /* 0x000fc8000f8ec03f */
[----:B------:R-:W-:Y:S01]  /*24710*/  UIADD3 UR8, UP0, UR36, 0x2, URZ ;  /* 0x0000000224087890 */ /* 0x000fe2000ff1e03f */
[----:B------:R-:W-:-:S03]  /*24720*/  UMOV UR5, URZ ;  /* 0x0000003f00057c82 */ /* 0x000fc60008000000 */
[----:B------:R-:W-:Y:S01]  /*24730*/  UIADD3.X UR9, UR5, 0x40000040, URZ, UP0, !UPT ;  /* 0x4000004005097890 */ /* 0x000fe200087fe43f */
[----:B---3--:R-:W-:-:S06]  /*24740*/  WARPGROUP.ARRIVE ;  /* 0x00000000000079c5 */ /* 0x008fcc0000000000 */
[----:B------:R-:W-:Y:S01]  /*24750*/  QGMMA.64x256x32.F32.E4M3.E4M3 R24, gdesc[UR36], R24, gsb0 ;  /* 0x03e00000241879f3 */ /* 0x000fe20008000818 */
[----:B------:R-:W-:Y:S02]  /*24760*/  UIADD3.64 UR12, UR8, 0x2, URZ ;  /* 0x00000002080c7897 */ /* 0x000fe4000fffe03f */
[----:B------:R-:W-:Y:S02]  /*24770*/  WARPGROUP.DEPBAR.LE gsb0, 0x0 ;  /* 0x00008000000079c5 */ /* 0x000fe40000010000 */
[----:B------:R-:W-:-:S15]  /*24780*/  WARPGROUP.ARRIVE ;  /* 0x00000000000079c5 */ /* 0x000fde0000000000 */
[----:B------:R-:W-:-:S08]  /*24790*/  NOP ;  /* 0x0000000000007918 */ /* 0x000fd00000000000 */
[----:B------:R-:W-:Y:S01]  /*247a0*/  QGMMA.64x256x32.F32.E4M3.E4M3 R24, gdesc[UR8], R24, gsb0 ;  /* 0x03e00000081879f3 */ /* 0x000fe20008000818 */
[----:B------:R-:W-:Y:S02]  /*247b0*/  UIADD3.64 UR16, UR8, 0x4, URZ ;  /* 0x0000000408107897 */ /* 0x000fe4000fffe03f */
[----:B------:R-:W-:Y:S02]  /*247c0*/  WARPGROUP.DEPBAR.LE gsb0, 0x0 ;  /* 0x00008000000079c5 */ /* 0x000fe40000010000 */
[----:B------:R-:W-:-:S15]  /*247d0*/  WARPGROUP.ARRIVE ;  /* 0x00000000000079c5 */ /* 0x000fde0000000000 */
[----:B------:R-:W-:-:S08]  /*247e0*/  NOP ;  /* 0x0000000000007918 */ /* 0x000fd00000000000 */
[----:B------:R-:W-:Y:S03]  /*247f0*/  QGMMA.64x256x32.F32.E4M3.E4M3 R24, gdesc[UR12], R24, gsb0 ;  /* 0x03e000000c1879f3 */ /* 0x000fe60008000818 */
[----:B------:R-:W-:Y:S02]  /*24800*/  WARPGROUP.DEPBAR.LE gsb0, 0x0 ;  /* 0x00008000000079c5 */ /* 0x000fe40000010000 */
[----:B------:R-:W-:-:S15]  /*24810*/  WARPGROUP.ARRIVE ;  /* 0x00000000000079c5 */ /* 0x000fde0000000000 */
[----:B------:R-:W-:-:S08]  /*24820*/  NOP ;  /* 0x0000000000007918 */ /* 0x000fd00000000000 */
[----:B------:R-:W-:Y:S01]  /*24830*/  QGMMA.64x256x32.F32.E4M3.E4M3 R24, gdesc[UR16], R24, gsb0 ;  /* 0x03e00000101879f3 */ /* 0x000fe20008000818 */
[----:B0-----:R-:W-:-:S05]  /*24840*/  VIADD R194, R194, 0x7f ;  /* 0x0000007fc2c27836 */ /* 0x001fca0000000000 */
[----:B------:R-:W-:-:S04]  /*24850*/  SHF.R.S32.HI R196, RZ, 0x1f, R194 ;  /* 0x0000001fffc47819 */ /* 0x000fc800000114c2 */
[----:B------:R-:W-:Y:S01]  /*24860*/  LEA.HI R5, R196, R194, RZ, 0x7 ;  /* 0x000000c2c4057211 */ /* 0x000fe200078f38ff */
[----:B------:R-:W-:Y:S02]  /*24870*/  WARPGROUP.DEPBAR.LE gsb0, 0x0 ;  /* 0x00008000000079c5 */ /* 0x000fe40000010000 */
[----:B------:R-:W-:Y:S04]  /*24880*/  STL.64 [R1], R24 ;  /* 0x0000001801007387 */ /* 0x000fe80000100a00 */
        /* <DEDUP_REMOVED lines=63> */
[----:B0-----:R-:W2:Y:S04]  /*24c80*/  LDL.LU.64 R150, [R1+0x1368] ;  /* 0x0013680001967983 */ /* 0x001ea80000300a00 */
[----:B------:R-:W2:Y:S04]  /*24c90*/  LDL.LU.64 R148, [R1+0x1360] ;  /* 0x0013600001947983 */ /* 0x000ea80000300a00 */
        /* <DEDUP_REMOVED lines=62> */
[----:B------:R-:W3:Y:S02]  /*25080*/  LDL.LU R196, [R1+0x5fc] ;  /* 0x0005fc0001c47983 */ /* 0x000ee40000300800 */
[----:B---3--:R-:W-:-:S05]  /*25090*/  IADD3 R196, P2, R196, UR7, RZ ;  /* 0x00000007c4c47c10 */ /* 0x008fca000ff5e0ff */
[----:B------:R0:W-:Y:S04]  /*250a0*/  STL [R1+0x5fc], R196 ;  /* 0x0005fcc401007387 */ /* 0x0001e80000100800 */
[----:B0-----:R-:W3:Y:S02]  /*250b0*/  LDL.LU R196, [R1+0x7dc] ;  /* 0x0007dc0001c47983 */ /* 0x001ee40000300800 */
        /* <DEDUP_REMOVED lines=15> */
[----:B---3--:R-:W-:-:S05]  /*251b0*/  IADD3.X R196, R196, UR46, RZ, P2, !PT ;  /* 0x0000002ec4c47c10 */ /* 0x008fca00097fe4ff */
        /* <DEDUP_REMOVED lines=384> */
[----:B------:R0:W-:Y:S02]  /*269c0*/  STL [R1+0x5e4], R196 ;  /* 0x0005e4c401007387 */ /* 0x0001e40000100800 */
[----:B0-----:R-:W-:Y:S02]  /*269d0*/  IMAD.MOV.U32 R196, RZ, RZ, R198 ;  /* 0x000000ffffc47224 */ /* 0x001fe400078e00c6 */
        /* <DEDUP_REMOVED lines=21> */
[----:B------:R-:W-:Y:S01]  /*26b30*/  IMAD.MOV.U32 R240, RZ, RZ, R242 ;  /* 0x000000fffff07224 */ /* 0x000fe200078e00f2 */
[----:B------:R-:W-:Y:S01]  /*26b40*/  IADD3 R196, P4, R196, UR40, RZ ;  /* 0x00000028c4c47c10 */ /* 0x000fe2000ff9e0ff */
[----:B------:R-:W-:-:S02]  /*26b50*/  IMAD.MOV.U32 R242, RZ, RZ, R244 ;  /* 0x000000fffff27224 */ /* 0x000fc400078e00f4 */
[----:B------:R-:W-:Y:S02]  /*26b60*/  IMAD.MOV.U32 R244, RZ, RZ, R246 ;  /* 0x000000fffff47224 */ /* 0x000fe400078e00f6 */
[----:B------:R-:W-:Y:S02]  /*26b70*/  IMAD.MOV.U32 R246, RZ, RZ, R248 ;  /* 0x000000fffff67224 */ /* 0x000fe400078e00f8 */
[----:B------:R-:W-:Y:S02]  /*26b80*/  IMAD.MOV.U32 R248, RZ, RZ, R250 ;  /* 0x000000fffff87224 */ /* 0x000fe400078e00fa */
[----:B------:R-:W-:Y:S02]  /*26b90*/  IMAD.MOV.U32 R250, RZ, RZ, R4 ;  /* 0x000000fffffa7224 */ /* 0x000fe400078e0004 */
[----:B------:R-:W3:Y:S04]  /*26ba0*/  LDL.LU R4, [R1+0x116c] ;  /* 0x00116c0001047983 */ /* 0x000ee80000300800 */
[----:B------:R0:W-:Y:S04]  /*26bb0*/  STL [R1+0xbf0], R196 ;  /* 0x000bf0c401007387 */ /* 0x0001e80000100800 */
[----:B0-----:R-:W4:Y:S02]  /*26bc0*/  LDL.LU R196, [R1+0x7f0] ;  /* 0x0007f00001c47983 */ /* 0x001f240000300800 */
[----:B----4-:R-:W-:-:S05]  /*26bd0*/  IADD3.X R196, R196, UR47, RZ, P3, !PT ;  /* 0x0000002fc4c47c10 */ /* 0x010fca0009ffe4ff */
[----:B------:R0:W-:Y:S04]  /*26be0*/  STL [R1+0x7f0], R196 ;  /* 0x0007f0c401007387 */ /* 0x0001e80000100800 */
[----:B0-----:R-:W4:Y:S02]  /*26bf0*/  LDL.LU R196, [R1+0xbe8] ;  /* 0x000be80001c47983 */ /* 0x001f240000300800 */
[----:B----4-:R-:W-:-:S05]  /*26c00*/  IADD3 R196, P3, R196, UR40, RZ ;  /* 0x00000028c4c47c10 */ /* 0x010fca000ff7e0ff */
        /* <DEDUP_REMOVED lines=527> */
[----:B------:R-:W-:Y:S01]  /*28d00*/  IADD3 R196, P3, R196, UR40, RZ ;  /* 0x00000028c4c47c10 */ /* 0x000fe2000ff7e0ff */
[----:B------:R-:W-:Y:S02]  /*28d10*/  IMAD.MOV.U32 R246, RZ, RZ, R248 ;  /* 0x000000fffff67224 */ /* 0x000fe400078e00f8 */
[----:B------:R-:W-:Y:S02]  /*28d20*/  IMAD.MOV.U32 R248, RZ, RZ, R250 ;  /* 0x000000fffff87224 */ /* 0x000fe400078e00fa */
[----:B------:R-:W-:Y:S02]  /*28d30*/  IMAD.MOV.U32 R250, RZ, RZ, R252 ;  /* 0x000000fffffa7224 */ /* 0x000fe400078e00fc */
[----:B------:R-:W4:Y:S04]  /*28d40*/  LDL.LU R252, [R1+0x210] ;  /* 0x0002100001fc7983 */ /* 0x000f280000300800 */
[----:B------:R0:W-:Y:S04]  /*28d50*/  STL [R1+0x948], R196 ;  /* 0x000948c401007387 */ /* 0x0001e80000100800 */
[----:B0-----:R-:W2:Y:S02]  /*28d60*/  LDL.LU R196, [R1+0x96c] ;  /* 0x00096c0001c47983 */ /* 0x001ea40000300800 */
[----:B--2---:R-:W-:-:S05]  /*28d70*/  IADD3.X R196, R196, UR47, RZ, P2, !PT ;  /* 0x0000002fc4c47c10 */ /* 0x004fca00097fe4ff */
[----:B------:R0:W-:Y:S04]  /*28d80*/  STL [R1+0x96c], R196 ;  /* 0x00096cc401007387 */ /* 0x0001e80000100800 */
[----:B0-----:R-:W2:Y:S02]  /*28d90*/  LDL.LU R196, [R1+0x940] ;  /* 0x0009400001c47983 */ /* 0x001ea40000300800 */
[----:B--2---:R-:W-:-:S05]  /*28da0*/  IADD3 R196, P2, R196, UR40, RZ ;  /* 0x00000028c4c47c10 */ /* 0x004fca000ff5e0ff */
        /* <DEDUP_REMOVED lines=528> */
[----:B------:R-:W-:Y:S01]  /*2aeb0*/  IMAD.MOV.U32 R248, RZ, RZ, R250 ;  /* 0x000000fffff87224 */ /* 0x000fe200078e00fa */
[----:B------:R-:W-:Y:S01]  /*2aec0*/  IADD3 R196, P2, R196, UR40, RZ ;  /* 0x00000028c4c47c10 */ /* 0x000fe2000ff5e0ff */
[----:B----4-:R-:W-:Y:S02]  /*2aed0*/  IMAD.MOV.U32 R250, RZ, RZ, R252 ;  /* 0x000000fffffa7224 */ /* 0x010fe400078e00fc */
[----:B------:R-:W-:-:S02]  /*2aee0*/  IMAD.MOV.U32 R252, RZ, RZ, R2 ;  /* 0x000000fffffc7224 */ /* 0x000fc400078e0002 */
[----:B------:R-:W-:Y:S02]  /*2aef0*/  IMAD.MOV.U32 R2, RZ, RZ, R170 ;  /* 0x000000ffff027224 */ /* 0x000fe400078e00aa */
[----:B------:R-:W2:Y:S04]  /*2af00*/  LDL.LU R170, [R1+0x1168] ;  /* 0x0011680001aa7983 */ /* 0x000ea80000300800 */
        /* <DEDUP_REMOVED lines=280> */
[----:B0-----:R-:W4:Y:S01]  /*2c090*/  LDL.LU R196, [R1+0x2fc] ;  /* 0x0002fc0001c47983 */ /* 0x001f220000300800 */
[----:B--2---:R-:W-:Y:S02]  /*2c0a0*/  IADD3.X R170, R170, UR47, RZ, P2, !PT ;  /* 0x0000002faaaa7c10 */ /* 0x004fe400097fe4ff */
[----:B----4-:R-:W-:-:S05]  /*2c0b0*/  IADD3 R196, P3, R196, UR40, RZ ;  /* 0x00000028c4c47c10 */ /* 0x010fca000ff7e0ff */
[----:B------:R-:W-:Y:S04]  /*2c0c0*/  STL [R1+0x2fc], R196 ;  /* 0x0002fcc401007387 */ /* 0x000fe80000100800 */
[----:B------:R0:W-:Y:S04]  /*2c0d0*/  STL [R1+0x320], R170 ;  /* 0x000320aa01007387 */ /* 0x0001e80000100800 */
[----:B0-----:R-:W2:Y:S04]  /*2c0e0*/  LDL.LU R170, [R1+0x1164] ;  /* 0x0011640001aa7983 */ /* 0x001ea80000300800 */
[----:B------:R-:W4:Y:S02]  /*2c0f0*/  LDL.LU R196, [R1+0x2f4] ;  /* 0x0002f40001c47983 */ /* 0x000f240000300800 */
        /* <DEDUP_REMOVED lines=9> */
[----:B----4-:R-:W-:Y:S02]  /*2c190*/  IADD3.X R196, R196, UR47, RZ, P5, !PT ;  /* 0x0000002fc4c47c10 */ /* 0x010fe4000affe4ff */
[----:B------:R-:W-:-:S03]  /*2c1a0*/  IADD3 R171, P5, R171, UR40, RZ ;  /* 0x00000028abab7c10 */ /* 0x000fc6000ffbe0ff */
[----:B------:R-:W-:Y:S04]  /*2c1b0*/  STL [R1+0x310], R196 ;  /* 0x000310c401007387 */ /* 0x000fe80000100800 */
[----:B------:R0:W-:Y:S04]  /*2c1c0*/  STL [R1+0x2e4], R171 ;  /* 0x0002e4ab01007387 */ /* 0x0001e80000100800 */
[----:B0-----:R-:W4:Y:S04]  /*2c1d0*/  LDL.LU R171, [R1+0x1160] ;  /* 0x0011600001ab7983 */ /* 0x001f280000300800 */
[----:B------:R-:W3:Y:S02]  /*2c1e0*/  LDL.LU R196, [R1+0x308] ;  /* 0x0003080001c47983 */ /* 0x000ee40000300800 */
[----:B---3--:R-:W-:-:S05]  /*2c1f0*/  IADD3.X R196, R196, UR47, RZ, P1, !PT ;  /* 0x0000002fc4c47c10 */ /* 0x008fca0008ffe4ff */
[----:B------:R0:W-:Y:S04]  /*2c200*/  STL [R1+0x308], R196 ;  /* 0x000308c401007387 */ /* 0x0001e80000100800 */
[----:B0-----:R-:W3:Y:S01]  /*2c210*/  LDL.LU R196, [R1+0x2dc] ;  /* 0x0002dc0001c47983 */ /* 0x001ee20000300800 */
[----:B------:R-:W-:Y:S02]  /*2c220*/  IADD3.X R4, R4, UR47, RZ, P4, !PT ;  /* 0x0000002f04047c10 */ /* 0x000fe4000a7fe4ff */
[----:B---3--:R-:W-:-:S05]  /*2c230*/  IADD3 R196, P1, R196, UR40, RZ ;  /* 0x00000028c4c47c10 */ /* 0x008fca000ff3e0ff */
[----:B------:R-:W-:Y:S04]  /*2c240*/  STL [R1+0x2dc], R196 ;  /* 0x0002dcc401007387 */ /* 0x000fe80000100800 */
[----:B------:R0:W-:Y:S04]  /*2c250*/  STL [R1+0x300], R4 ;  /* 0x0003000401007387 */ /* 0x0001e80000100800 */
[----:B0-----:R-:W3:Y:S04]  /*2c260*/  LDL.LU R4, [R1+0x115c] ;  /* 0x00115c0001047983 */ /* 0x001ee80000300800 */
[----:B------:R-:W2:Y:S02]  /*2c270*/  LDL.LU R196, [R1+0x2d4] ;  /* 0x0002d40001c47983 */ /* 0x000ea40000300800 */
        /* <DEDUP_REMOVED lines=9> */
[----:B--2---:R-:W-:Y:S02]  /*2c310*/  IADD3.X R196, R196, UR47, RZ, P2, !PT ;  /* 0x0000002fc4c47c10 */ /* 0x004fe400097fe4ff */
[----:B------:R-:W-:-:S03]  /*2c320*/  IADD3 R167, P2, R167, UR40, RZ ;  /* 0x00000028a7a77c10 */ /* 0x000fc6000ff5e0ff */
[----:B------:R-:W-:Y:S04]  /*2c330*/  STL [R1+0x2f0], R196 ;  /* 0x0002f0c401007387 */ /* 0x000fe80000100800 */
[----:B------:R0:W-:Y:S04]  /*2c340*/  STL [R1+0x2c4], R167 ;  /* 0x0002c4a701007387 */ /* 0x0001e80000100800 */
[----:B0-----:R-:W2:Y:S04]  /*2c350*/  LDL.LU R167, [R1+0x1158] ;  /* 0x0011580001a77983 */ /* 0x001ea80000300800 */
[----:B------:R-:W4:Y:S02]  /*2c360*/  LDL.LU R196, [R1+0x2e8] ;  /* 0x0002e80001c47983 */ /* 0x000f240000300800 */
[----:B----4-:R-:W-:-:S05]  /*2c370*/  IADD3.X R196, R196, UR47, RZ, P6, !PT ;  /* 0x0000002fc4c47c10 */ /* 0x010fca000b7fe4ff */
[----:B------:R0:W-:Y:S04]  /*2c380*/  STL [R1+0x2e8], R196 ;  /* 0x0002e8c401007387 */ /* 0x0001e80000100800 */
[----:B0-----:R-:W4:Y:S01]  /*2c390*/  LDL.LU R196, [R1+0x2bc] ;  /* 0x0002bc0001c47983 */ /* 0x001f220000300800 */
[----:B------:R-:W-:Y:S02]  /*2c3a0*/  IADD3.X R165, R165, UR47, RZ, P5, !PT ;  /* 0x0000002fa5a57c10 */ /* 0x000fe4000affe4ff */
[----:B----4-:R-:W-:-:S05]  /*2c3b0*/  IADD3 R196, P6, R196, UR40, RZ ;  /* 0x00000028c4c47c10 */ /* 0x010fca000ffde0ff */
[----:B------:R-:W-:Y:S04]  /*2c3c0*/  STL [R1+0x2bc], R196 ;  /* 0x0002bcc401007387 */ /* 0x000fe80000100800 */
[----:B------:R0:W-:Y:S04]  /*2c3d0*/  STL [R1+0x2e0], R165 ;  /* 0x0002e0a501007387 */ /* 0x0001e80000100800 */
[----:B0-----:R-:W4:Y:S04]  /*2c3e0*/  LDL.LU R165, [R1+0x1154] ;  /* 0x0011540001a57983 */ /* 0x001f280000300800 */
[----:B------:R-:W3:Y:S02]  /*2c3f0*/  LDL.LU R196, [R1+0x2b4] ;  /* 0x0002b40001c47983 */ /* 0x000ee40000300800 */
        /* <DEDUP_REMOVED lines=8> */
[----:B0-----:R-:W3:Y:S01]  /*2c480*/  LDL.LU R196, [R1+0x2d0] ;  /* 0x0002d00001c47983 */ /* 0x001ee20000300800 */
[----:B----4-:R-:W-:Y:S02]  /*2c490*/  IADD3.X R165, R165, UR47, RZ, P3, !PT ;  /* 0x0000002fa5a57c10 */ /* 0x010fe40009ffe4ff */
[----:B---3--:R-:W-:Y:S02]  /*2c4a0*/  IADD3.X R196, R196, UR47, RZ, P4, !PT ;  /* 0x0000002fc4c47c10 */ /* 0x008fe4000a7fe4ff */
[----:B------:R-:W-:-:S03]  /*2c4b0*/  IADD3 R0, P4, R0, UR40, RZ ;  /* 0x0000002800007c10 */ /* 0x000fc6000ff9e0ff */
[----:B------:R-:W-:Y:S04]  /*2c4c0*/  STL [R1+0x2d0], R196 ;  /* 0x0002d0c401007387 */ /* 0x000fe80000100800 */
[----:B------:R0:W-:Y:S04]  /*2c4d0*/  STL [R1+0x2a4], R0 ;  /* 0x0002a40001007387 */ /* 0x0001e80000100800 */
[----:B0-----:R0:W5:Y:S04]  /*2c4e0*/  LDL.LU R0, [R1+0x1150] ;  /* 0x0011500001007983 */ /* 0x0011680000300800 */
[----:B------:R1:W-:Y:S04]  /*2c4f0*/  STL [R1+0x2c8], R165 ;  /* 0x0002c8a501007387 */ /* 0x0003e80000100800 */
[----:B-1----:R0:W5:Y:S04]  /*2c500*/  LDL.LU R165, [R1+0x114c] ;  /* 0x00114c0001a57983 */ /* 0x0021680000300800 */
[----:B------:R-:W3:Y:S01]  /*2c510*/  LDL.LU R196, [R1+0x29c] ;  /* 0x00029c0001c47983 */ /* 0x000ee20000300800 */
[----:B------:R-:W-:-:S02]  /*2c520*/  IADD3.X R169, R169, UR47, RZ, P2, !PT ;  /* 0x0000002fa9a97c10 */ /* 0x000fc400097fe4ff */
[----:B---3--:R-:W-:-:S05]  /*2c530*/  IADD3 R196, P3, R196, UR40, RZ ;  /* 0x00000028c4c47c10 */ /* 0x008fca000ff7e0ff */
[----:B------:R-:W-:Y:S04]  /*2c540*/  STL [R1+0x29c], R196 ;  /* 0x00029cc401007387 */ /* 0x000fe80000100800 */
[----:B------:R1:W-:Y:S04]  /*2c550*/  STL [R1+0x2c0], R169 ;  /* 0x0002c0a901007387 */ /* 0x0003e80000100800 */
[----:B-1----:R-:W3:Y:S04]  /*2c560*/  LDL.LU R169, [R1+0x1148] ;  /* 0x0011480001a97983 */ /* 0x002ee80000300800 */
[----:B------:R-:W4:Y:S02]  /*2c570*/  LDL.LU R196, [R1+0x294] ;  /* 0x0002940001c47983 */ /* 0x000f240000300800 */
[----:B----4-:R-:W-:-:S05]  /*2c580*/  IADD3 R196, P2, R196, UR40, RZ ;  /* 0x00000028c4c47c10 */ /* 0x010fca000ff5e0ff */
[----:B------:R1:W-:Y:S04]  /*2c590*/  STL [R1+0x294], R196 ;  /* 0x000294c401007387 */ /* 0x0003e80000100800 */
[----:B-1----:R-:W4:Y:S02]  /*2c5a0*/  LDL.LU R196, [R1+0x2b8] ;  /* 0x0002b80001c47983 */ /* 0x002f240000300800 */
[----:B----4-:R-:W-:Y:S02]  /*2c5b0*/  IADD3.X R196, R196, UR47, RZ, P6, !PT ;  /* 0x0000002fc4c47c10 */ /* 0x010fe4000b7fe4ff */
[----:B------:R-:W-:-:S03]  /*2c5c0*/  IADD3 R171, P6, R171, UR40, RZ ;  /* 0x00000028abab7c10 */ /* 0x000fc6000ffde0ff */
[----:B------:R-:W-:Y:S04]  /*2c5d0*/  STL [R1+0x2b8], R196 ;  /* 0x0002b8c401007387 */ /* 0x000fe80000100800 */
[----:B------:R1:W-:Y:S04]  /*2c5e0*/  STL [R1+0x28c], R171 ;  /* 0x00028cab01007387 */ /* 0x0003e80000100800 */
[----:B-1----:R-:W4:Y:S04]  /*2c5f0*/  LDL.LU R171, [R1+0x1144] ;  /* 0x0011440001ab7983 */ /* 0x002f280000300800 */
[----:B------:R-:W3:Y:S01]  /*2c600*/  LDL.LU R196, [R1+0x2b0] ;  /* 0x0002b00001c47983 */ /* 0x000ee20000300800 */
[----:B--2---:R-:W-:Y:S01]  /*2c610*/  IADD3.X R167, R167, UR47, RZ, P1, !PT ;  /* 0x0000002fa7a77c10 */ /* 0x004fe20008ffe4ff */
[----:B------:R-:W-:Y:S01]  /*2c620*/  WARPGROUP.ARRIVE ;  /* 0x00000000000079c5 */ /* 0x000fe20000000000 */
[----:B------:R-:W-:Y:S01]  /*2c630*/  UMOV UR20, UR36 ;  /* 0x0000002400147c82 */ /* 0x000fe20008000000 */
[----:B------:R-:W-:-:S04]  /*2c640*/  UMOV UR21, UR37 ;  /* 0x0000002500157c82 */ /* 0x000fc80008000000 */
[----:B------:R-:W-:Y:S01]  /*2c650*/  QGMMA.64x256x32.F32.E4M3.E4M3 R24, gdesc[UR20], R24, gsb0 ;  /* 0x03e00000141879f3 */ /* 0x000fe20008000818 */
[----:B---3--:R-:W-:Y:S02]  /*2c660*/  IADD3.X R196, R196, UR47, RZ, P5, !PT ;  /* 0x0000002fc4c47c10 */ /* 0x008fe4000affe4ff */
[----:B------:R-:W-:-:S03]  /*2c670*/  IADD3 R166, P5, R166, UR40, RZ ;  /* 0x00000028a6a67c10 */ /* 0x000fc6000ffbe0ff */
[----:B------:R-:W-:Y:S04]  /*2c680*/  STL [R1+0x2b0], R196 ;  /* 0x0002b0c401007387 */ /* 0x000fe80000100800 */
[----:B------:R1:W-:Y:S04]  /*2c690*/  STL [R1+0x284], R166 ;  /* 0x000284a601007387 */ /* 0x0003e80000100800 */
[----:B-1----:R0:W5:Y:S04]  /*2c6a0*/  LDL.LU R166, [R1+0x1140] ;  /* 0x0011400001a67983 */ /* 0x0021680000300800 */
[----:B------:R1:W-:Y:S04]  /*2c6b0*/  STL [R1+0x2a8], R167 ;  /* 0x0002a8a701007387 */ /* 0x0003e80000100800 */
[----:B-1----:R0:W5:Y:S04]  /*2c6c0*/  LDL.LU R167, [R1+0x113c] ;  /* 0x00113c0001a77983 */ /* 0x0021680000300800 */
[----:B------:R-:W2:Y:S01]  /*2c6d0*/  LDL.LU R196, [R1+0x27c] ;  /* 0x00027c0001c47983 */ /* 0x000ea20000300800 */
[----:B------:R-:W-:-:S02]  /*2c6e0*/  IADD3.X R168, R168, UR47, RZ, P4, !PT ;  /* 0x0000002fa8a87c10 */ /* 0x000fc4000a7fe4ff */
[----:B------:R-:W-:Y:S01]  /*2c6f0*/  IADD3 R169, P4, R169, UR40, RZ ;  /* 0x00000028a9a97c10 */ /* 0x000fe2000ff9e0ff */
[----:B------:R-:W-:Y:S02]  /*2c700*/  WARPGROUP.DEPBAR.LE gsb0, 0x0 ;  /* 0x00008000000079c5 */ /* 0x000fe40000010000 */
[----:B------:R-:W-:Y:S01]  /*2c710*/  WARPGROUP.ARRIVE ;  /* 0x00000000000079c5 */ /* 0x000fe20000000000 */
[----:B------:R-:W-:Y:S01]  /*2c720*/  UMOV UR24, UR8 ;  /* 0x0000000800187c82 */ /* 0x000fe20008000000 */
[----:B------:R-:W-:-:S04]  /*2c730*/  UMOV UR25, UR9 ;  /* 0x0000000900197c82 */ /* 0x000fc80008000000 */
[----:B------:R-:W-:Y:S01]  /*2c740*/  QGMMA.64x256x32.F32.E4M3.E4M3 R24, gdesc[UR24], R24, gsb0 ;  /* 0x03e00000181879f3 */ /* 0x000fe20008000818 */
[----:B--2---:R-:W-:-:S05]  /*2c750*/  IADD3 R196, P1, R196, UR40, RZ ;  /* 0x00000028c4c47c10 */ /* 0x004fca000ff3e0ff */
[----:B------:R-:W-:Y:S04]  /*2c760*/  STL [R1+0x27c], R196 ;  /* 0x00027cc401007387 */ /* 0x000fe80000100800 */
[----:B------:R1:W-:Y:S04]  /*2c770*/  STL [R1+0x2a0], R168 ;  /* 0x0002a0a801007387 */ /* 0x0003e80000100800 */
[----:B-1----:R0:W5:Y:S04]  /*2c780*/  LDL.LU R168, [R1+0x1138] ;  /* 0x0011380001a87983 */ /* 0x0021680000300800 */
[----:B------:R1:W-:Y:S04]  /*2c790*/  STL [R1+0x274], R169 ;  /* 0x000274a901007387 */ /* 0x0003e80000100800 */
[----:B-1----:R0:W5:Y:S04]  /*2c7a0*/  LDL.LU R169, [R1+0x1134] ;  /* 0x0011340001a97983 */ /* 0x0021680000300800 */
[----:B------:R-:W2:Y:S01]  /*2c7b0*/  LDL.LU R196, [R1+0x298] ;  /* 0x0002980001c47983 */ /* 0x000ea20000300800 */
[----:B----4-:R-:W-:-:S02]  /*2c7c0*/  IADD3.X R171, R171, UR47, RZ, P2, !PT ;  /* 0x0000002fabab7c10 */ /* 0x010fc400097fe4ff */
[----:B------:R-:W-:Y:S02]  /*2c7d0*/  IADD3 R158, P2, R158, UR40, RZ ;  /* 0x000000289e9e7c10 */ /* 0x000fe4000ff5e0ff */
[----:B------:R-:W-:Y:S01]  /*2c7e0*/  IADD3.X R4, R4, UR47, RZ, P6, !PT ;  /* 0x0000002f04047c10 */ /* 0x000fe2000b7fe4ff */
[----:B------:R-:W-:Y:S02]  /*2c7f0*/  WARPGROUP.DEPBAR.LE gsb0, 0x0 ;  /* 0x00008000000079c5 */ /* 0x000fe40000010000 */
[----:B------:R-:W-:Y:S01]  /*2c800*/  WARPGROUP.ARRIVE ;  /* 0x00000000000079c5 */ /* 0x000fe20000000000 */
[----:B------:R-:W-:Y:S01]  /*2c810*/  UMOV UR28, UR12 ;  /* 0x0000000c001c7c82 */ /* 0x000fe20008000000 */
[----:B------:R-:W-:-:S04]  /*2c820*/  UMOV UR29, UR13 ;  /* 0x0000000d001d7c82 */ /* 0x000fc80008000000 */
[----:B------:R-:W-:Y:S01]  /*2c830*/  QGMMA.64x256x32.F32.E4M3.E4M3 R24, gdesc[UR28], R24, gsb0 ;  /* 0x03e000001c1879f3 */ /* 0x000fe20008000818 */
[----:B------:R-:W-:Y:S01]  /*2c840*/  UMOV UR32, UR16 ;  /* 0x0000001000207c82 */ /* 0x000fe20008000000 */
[----:B------:R-:W-:Y:S01]  /*2c850*/  UMOV UR33, UR17 ;  /* 0x0000001100217c82 */ /* 0x000fe20008000000 */
[----:B--2---:R-:W-:Y:S02]  /*2c860*/  IADD3.X R196, R196, UR47, RZ, P3, !PT ;  /* 0x0000002fc4c47c10 */ /* 0x004fe40009ffe4ff */
[----:B------:R-:W-:-:S03]  /*2c870*/  IADD3 R170, P3, R170, UR40, RZ ;  /* 0x00000028aaaa7c10 */ /* 0x000fc6000ff7e0ff */
[----:B------:R-:W-:Y:S04]  /*2c880*/  STL [R1+0x298], R196 ;  /* 0x000298c401007387 */ /* 0x000fe80000100800 */
[----:B------:R1:W-:Y:S04]  /*2c890*/  STL [R1+0x26c], R170 ;  /* 0x00026caa01007387 */ /* 0x0003e80000100800 */
[----:B-1----:R0:W5:Y:S04]  /*2c8a0*/  LDL.LU R170, [R1+0x1130] ;  /* 0x0011300001aa7983 */ /* 0x0021680000300800 */
[----:B------:R1:W-:Y:S04]  /*2c8b0*/  STL [R1+0x290], R171 ;  /* 0x000290ab01007387 */ /* 0x0003e80000100800 */
[----:B-1----:R0:W5:Y:S04]  /*2c8c0*/  LDL.LU R171, [R1+0x112c] ;  /* 0x00112c0001ab7983 */ /* 0x0021680000300800 */
[----:B------:R1:W-:Y:S04]  /*2c8d0*/  STL [R1+0x264], R158 ;  /* 0x0002649e01007387 */ /* 0x0003e80000100800 */
[----:B-1----:R0:W5:Y:S04]  /*2c8e0*/  LDL.LU R158, [R1+0x1128] ;  /* 0x00112800019e7983 */ /* 0x0021680000300800 */
[----:B------:R1:W-:Y:S04]  /*2c8f0*/  STL [R1+0x288], R4 ;  /* 0x0002880401007387 */ /* 0x0003e80000100800 */
[----:B-1----:R-:W2:Y:S01]  /*2c900*/  LDL.LU R4, [R1+0x1124] ;  /* 0x0011240001047983 */ /* 0x002ea20000300800 */
[----:B------:R-:W-:-:S02]  /*2c910*/  WARPGROUP.DEPBAR.LE gsb0, 0x0 ;  /* 0x00008000000079c5 */ /* 0x000fc40000010000 */
[----:B------:R-:W-:-:S06]  /*2c920*/  WARPGROUP.ARRIVE ;  /* 0x00000000000079c5 */ /* 0x000fcc0000000000 */
[----:B------:R-:W-:Y:S01]  /*2c930*/  QGMMA.64x256x32.F32.E4M3.E4M3 R24, gdesc[UR32], R24, gsb0 ;  /* 0x03e00000201879f3 */ /* 0x000fe20008000818 */
[----:B------:R-:W-:Y:S02]  /*2c940*/  IADD3.X R198, R198, UR47, RZ, P5, !PT ;  /* 0x0000002fc6c67c10 */ /* 0x000fe4000affe4ff */
[----:B------:R-:W-:Y:S02]  /*2c950*/  IADD3 R200, P5, R200, UR40, RZ ;  /* 0x00000028c8c87c10 */ /* 0x000fe4000ffbe0ff */
[----:B------:R-:W-:Y:S02]  /*2c960*/  IADD3.X R202, R202, UR47, RZ, P1, !PT ;  /* 0x0000002fcaca7c10 */ /* 0x000fe40008ffe4ff */
[----:B------:R-:W-:Y:S02]  /*2c970*/  IADD3 R204, P1, R204, UR40, RZ ;  /* 0x00000028cccc7c10 */ /* 0x000fe4000ff3e0ff */
[----:B------:R-:W-:Y:S02]  /*2c980*/  IADD3.X R206, R206, UR47, RZ, P4, !PT ;  /* 0x0000002fcece7c10 */ /* 0x000fe4000a7fe4ff */
[----:B------:R-:W-:-:S02]  /*2c990*/  IADD3 R208, P4, R208, UR40, RZ ;  /* 0x00000028d0d07c10 */ /* 0x000fc4000ff9e0ff */
        /* <DEDUP_REMOVED lines=15> */
[----:B------:R-:W-:Y:S02]  /*2ca90*/  IADD3.X R248, R248, UR47, RZ, P1, !PT ;  /* 0x0000002ff8f87c10 */ /* 0x000fe40008ffe4ff */
[----:B------:R-:W-:Y:S02]  /*2caa0*/  IADD3.X R250, R250, UR47, RZ, P4, !PT ;  /* 0x0000002ffafa7c10 */ /* 0x000fe4000a7fe4ff */
[----:B------:R-:W-:-:S02]  /*2cab0*/  IADD3.X R252, R252, UR47, RZ, P3, !PT ;  /* 0x0000002ffcfc7c10 */ /* 0x000fc40009ffe4ff */
[----:B------:R-:W-:Y:S01]  /*2cac0*/  IADD3.X R2, R2, UR47, RZ, P2, !PT ;  /* 0x0000002f02027c10 */ /* 0x000fe200097fe4ff */
[----:B------:R-:W-:Y:S01]  /*2cad0*/  UIADD3 UR4, UR4, 0x1, URZ ;  /* 0x0000000104047890 */ /* 0x000fe2000fffe03f */
[----:B------:R-:W-:-:S05]  /*2cae0*/  SHF.R.S32.HI R5, RZ, 0x7, R5 ;  /* 0x00000007ff057819 */ /* 0x000fca0000011405 */
[----:B------:R-:W-:Y:S02]  /*2caf0*/  ISETP.NE.U32.AND P0, PT, R5, UR4, PT ;  /* 0x0000000405007c0c */ /* 0x000fe4000bf05070 */
[----:B--2---:R-:W-:-:S05]  /*2cb00*/  IADD3 R4, P6, R4, UR40, RZ ;  /* 0x0000002804047c10 */ /* 0x004fca000ffde0ff */
[----:B------:R1:W-:Y:S01]  /*2cb10*/  STL [R1+0x25c], R4 ;  /* 0x00025c0401007387 */ /* 0x0003e20000100800 */
[----:B------:R-:W-:Y:S02]  /*2cb20*/  IADD3.X R218, R218, UR47, RZ, P6, !PT ;  /* 0x0000002fdada7c10 */ /* 0x000fe4000b7fe4ff */
[----:B------:R-:W-:Y:S01]  /*2cb30*/  IADD3 R220, P6, R220, UR40, RZ ;  /* 0x00000028dcdc7c10 */ /* 0x000fe2000ffde0ff */
[----:B-1----:R0:W5:Y:S04]  /*2cb40*/  LDL.LU R4, [R1+0x1120] ;  /* 0x0011200001047983 */ /* 0x0021680000300800 */
[----:B------:R0:W-:Y:S04]  /*2cb50*/  STL [R1+0x280], R198 ;  /* 0x000280c601007387 */ /* 0x0001e80000100800 */
        /* <DEDUP_REMOVED lines=16> */
[----:B------:R0:W-:Y:S01]  /*2cc60*/  STL [R1+0x214], R232 ;  /* 0x000214e801007387 */ /* 0x0001e20000100800 */
[----:B------:R-:W-:-:S03]  /*2cc70*/  IADD3.X R242, R242, UR47, RZ, P6, !PT ;  /* 0x0000002ff2f27c10 */ /* 0x000fc6000b7fe4ff */
[----:B------:R0:W-:Y:S01]  /*2cc80*/  STL [R1+0x238], R234 ;  /* 0x000238ea01007387 */ /* 0x0001e20000100800 */
[----:B------:R-:W-:-:S03]  /*2cc90*/  IADD3 R244, P6, R244, UR7, RZ ;  /* 0x00000007f4f47c10 */ /* 0x000fc6000ffde0ff */
[----:B------:R0:W-:Y:S04]  /*2cca0*/  STL [R1+0x20c], R236 ;  /* 0x00020cec01007387 */ /* 0x0001e80000100800 */
[----:B------:R0:W-:Y:S04]  /*2ccb0*/  STL [R1+0x230], R238 ;  /* 0x000230ee01007387 */ /* 0x0001e80000100800 */
[----:B------:R0:W-:Y:S04]  /*2ccc0*/  STL [R1+0x204], R240 ;  /* 0x000204f001007387 */ /* 0x0001e80000100800 */
[----:B------:R0:W-:Y:S01]  /*2ccd0*/  STL [R1+0x228], R242 ;  /* 0x000228f201007387 */ /* 0x0001e20000100800 */
[----:B------:R-:W-:-:S03]  /*2cce0*/  IADD3.X R3, R3, UR46, RZ, P6, !PT ;  /* 0x0000002e03037c10 */ /* 0x000fc6000b7fe4ff */
[----:B------:R0:W-:Y:S04]  /*2ccf0*/  STL [R1+0x7fc], R244 ;  /* 0x0007fcf401007387 */ /* 0x0001e80000100800 */
[----:B------:R0:W-:Y:S04]  /*2cd00*/  STL [R1+0x220], R246 ;  /* 0x000220f601007387 */ /* 0x0001e80000100800 */
[----:B------:R0:W-:Y:S04]  /*2cd10*/  STL [R1+0x218], R248 ;  /* 0x000218f801007387 */ /* 0x0001e80000100800 */
[----:B------:R0:W-:Y:S04]  /*2cd20*/  STL [R1+0x210], R250 ;  /* 0x000210fa01007387 */ /* 0x0001e80000100800 */
[----:B------:R0:W-:Y:S04]  /*2cd30*/  STL [R1+0x7e0], R3 ;  /* 0x0007e00301007387 */ /* 0x0001e80000100800 */
[----:B------:R0:W-:Y:S04]  /*2cd40*/  STL [R1+0x208], R252 ;  /* 0x000208fc01007387 */ /* 0x0001e80000100800 */
[----:B------:R0:W-:Y:S01]  /*2cd50*/  STL [R1+0x200], R2 ;  /* 0x0002000201007387 */ /* 0x0001e20000100800 */
[----:B------:R-:W-:-:S02]  /*2cd60*/  WARPGROUP.DEPBAR.LE gsb0, 0x0 ;  /* 0x00008000000079c5 */ /* 0x000fc40000010000 */
[----:B------:R-:W-:Y:S05]  /*2cd70*/  @P0 BRA `(.L_x_2) ;  /* 0xfffffed000400947 */ /* 0x000fea000383ffff */
.L_x_1:
[----:B------:R2:W-:Y:S01]  /*2cd80*/  STL [R1+0x1128], R150 ;  /* 0x0011289601007387 */ /* 0x0005e20000100800 */
[----:B------:R-:W-:Y:S01]  /*2cd90*/  F2FP.SATFINITE.E4M3.F32.PACK_AB_MERGE_C R100, R101, R100, RZ ;  /* 0x000000646564723e */ /* 0x000fe200048070ff */
[----:B------:R-:W-:Y:S01]  /*2cda0*/  ULDC.64 UR8, c[0x0][0x228] ;  /* 0x00008a0000087ab9 */ /* 0x000fe20000000a00 */
[----:B------:R-:W-:Y:S01]  /*2cdb0*/  F2FP.SATFINITE.E4M3.F32.PACK_AB_MERGE_C R57, R57, R56, RZ ;  /* 0x000000383939723e */ /* 0x000fe200048070ff */
[----:B------:R-:W3:Y:S01]  /*2cdc0*/  LDL.LU R5, [R1+0xc] ;  /* 0x00000c0001057983 */ /* 0x000ee20000300800 */
[----:B------:R-:W-:Y:S01]  /*2cdd0*/  F2FP.SATFINITE.E4M3.F32.PACK_AB_MERGE_C R24, R25, R24, RZ ;  /* 0x000000181918723e */ /* 0x000fe200048070ff */
[----:B------:R-:W-:Y:S01]  /*2cde0*/  ULDC UR4, c[0x0][0x244] ;  /* 0x0000910000047ab9 */ /* 0x000fe20000000800 */
[----:B------:R-:W-:Y:S01]  /*2cdf0*/  F2FP.SATFINITE.E4M3.F32.PACK_AB_MERGE_C R34, R35, R34, RZ ;  /* 0x000000222322723e */ /* 0x000fe200048070ff */
[----:B------:R-:W-:Y:S01]  /*2ce00*/  ULDC UR7, c[0x0][0x248] ;  /* 0x0000920000077ab9 */ /* 0x000fe20000000800 */
[----:B------:R-:W-:Y:S01]  /*2ce10*/  F2FP.SATFINITE.E4M3.F32.PACK_AB_MERGE_C R60, R61, R60, RZ ;  /* 0x0000003c3d3c723e */ /* 0x000fe200048070ff */
[----:B--2---:R-:W3:Y:S01]  /*2ce20*/  LDL.LU R150, [R1+0x8] ;  /* 0x0000080001967983 */ /* 0x004ee20000300800 */
[----:B------:R-:W-:Y:S01]  /*2ce30*/  F2FP.SATFINITE.E4M3.F32.PACK_AB_MERGE_C R66, R67, R66, RZ ;  /* 0x000000424342723e */ /* 0x000fe200048070ff */
[----:B------:R-:W-:Y:S01]  /*2ce40*/  ULDC UR10, c[0x0][0x22c] ;  /* 0x00008b00000a7ab9 */ /* 0x000fe20000000800 */
[----:B------:R-:W-:Y:S01]  /*2ce50*/  F2FP.SATFINITE.E4M3.F32.PACK_AB_MERGE_C R26, R27, R26, RZ ;  /* 0x0000001a1b1a723e */ /* 0x000fe200048070ff */
[----:B------:R2:W-:Y:S01]  /*2ce60*/  STL [R1+0x1124], R151 ;  /* 0x0011249701007387 */ /* 0x0005e20000100800 */
[----:B------:R-:W-:Y:S01]  /*2ce70*/  F2FP.SATFINITE.E4M3.F32.PACK_AB_MERGE_C R46, R47, R46, RZ ;  /* 0x0000002e2f2e723e */ /* 0x000fe200048070ff */
[----:B------:R-:W-:Y:S01]  /*2ce80*/  ULDC UR11, c[0x0][0x22c] ;  /* 0x00008b00000b7ab9 */ /* 0x000fe20000000800 */
[----:B------:R-:W-:Y:S01]  /*2ce90*/  F2FP.SATFINITE.E4M3.F32.PACK_AB_MERGE_C R70, R71, R70, RZ ;  /* 0x000000464746723e */ /* 0x000fe200048070ff */
[----:B------:R-:W-:Y:S01]  /*2cea0*/  ULDC UR12, c[0x0][0x22c] ;  /* 0x00008b00000c7ab9 */ /* 0x000fe20000000800 */
[----:B--2---:R-:W2:Y:S04]  /*2ceb0*/  LDL.LU R151, [R1+0x10] ;  /* 0x0000100001977983 */ /* 0x004ea80000300800 */
[----:B0-----:R-:W2:Y:S04]  /*2cec0*/  LDL.LU R2, [R1+0x14] ;  /* 0x0000140001027983 */ /* 0x001ea80000300800 */
[----:B-----5:R0:W-:Y:S04]  /*2ced0*/  STL [R1+0x1120], R4 ;  /* 0x0011200401007387 */ /* 0x0201e80000100800 */
[----:B0-----:R-:W4:Y:S04]  /*2cee0*/  LDL.LU R4, [R1+0x18] ;  /* 0x0000180001047983 */ /* 0x001f280000300800 */
[----:B-1----:R-:W4:Y:S04]  /*2cef0*/  LDL.LU R0, [R1+0x1c] ;  /* 0x00001c0001007983 */ /* 0x002f280000300800 */
        /* <DEDUP_REMOVED lines=120> */
[----:B---3--:R-:W-:-:S02]  /*2d680*/  F2FP.SATFINITE.E4M3.F32.PACK_AB_MERGE_C R5, R5, R150, RZ ;  /* 0x000000960505723e */ /* 0x008fc400048070ff */
[----:B--2---:R-:W-:Y:S01]  /*2d690*/  F2FP.SATFINITE.E4M3.F32.PACK_AB_MERGE_C R2, R2, R151, RZ ;  /* 0x000000970202723e */ /* 0x004fe200048070ff */
[----:B------:R-:W2:Y:S01]  /*2d6a0*/  LDL.LU R150, [R1+0x1128] ;  /* 0x0011280001967983 */ /* 0x000ea20000300800 */
[----:B----4-:R-:W-:-:S03]  /*2d6b0*/  F2FP.SATFINITE.E4M3.F32.PACK_AB_MERGE_C R0, R0, R4, RZ ;  /* 0x000000040000723e */ /* 0x010fc600048070ff */
[----:B------:R-:W2:Y:S04]  /*2d6c0*/  LDL.LU R151, [R1+0x1124] ;  /* 0x0011240001977983 */ /* 0x000ea80000300800 */
[----:B------:R-:W3:Y:S01]  /*2d6d0*/  LDL.LU R4, [R1+0x1120] ;  /* 0x0011200001047983 */ /* 0x000ee20000300800 */
[----:B------:R-:W-:Y:S02]  /*2d6e0*/  F2FP.SATFINITE.E4M3.F32.PACK_AB_MERGE_C R6, R6, R171, RZ ;  /* 0x000000ab0606723e */ /* 0x000fe400048070ff */
[----:B------:R-:W-:Y:S02]  /*2d6f0*/  F2FP.SATFINITE.E4M3.F32.PACK_AB_MERGE_C R9, R9, R168, RZ ;  /* 0x000000a80909723e */ /* 0x000fe400048070ff */
[----:B------:R-:W-:Y:S02]  /*2d700*/  F2FP.SATFINITE.E4M3.F32.PACK_AB_MERGE_C R11, R11, R166, RZ ;  /* 0x000000a60b0b723e */ /* 0x000fe400048070ff */
[----:B------:R-:W-:-:S02]  /*2d710*/  F2FP.SATFINITE.E4M3.F32.PACK_AB_MERGE_C R13, R13, R252, RZ ;  /* 0x000000fc0d0d723e */ /* 0x000fc400048070ff */
[----:B------:R-:W-:Y:S02]  /*2d720*/  F2FP.SATFINITE.E4M3.F32.PACK_AB_MERGE_C R3, R3, R158, RZ ;  /* 0x0000009e0303723e */ /* 0x000fe400048070ff */
[----:B------:R-:W-:Y:S02]  /*2d730*/  F2FP.SATFINITE.E4M3.F32.PACK_AB_MERGE_C R14, R14, R251, RZ ;  /* 0x000000fb0e0e723e */ /* 0x000fe400048070ff */
        /* <DEDUP_REMOVED lines=34> */
[----:B------:R-:W-:Y:S02]  /*2d960*/  LOP3.LUT R26, R26, 0xffff, RZ, 0xc0, !PT ;  /* 0x0000ffff1a1a7812 */ /* 0x000fe400078ec0ff */
[----:B------:R-:W-:Y:S02]  /*2d970*/  LOP3.LUT R34, R34, 0xffff, RZ, 0xc0, !PT ;  /* 0x0000ffff22227812 */ /* 0x000fe400078ec0ff */
        /* <DEDUP_REMOVED lines=19> */
[----:B------:R-:W-:Y:S02]  /*2dab0*/  LOP3.LUT R24, R24, 0xffff, RZ, 0xc0, !PT ;  /* 0x0000ffff18187812 */ /* 0x000fe400078ec0ff */
[----:B------:R-:W-:Y:S02]  /*2dac0*/  LOP3.LUT R60, R60, 0xffff, RZ, 0xc0, !PT ;  /* 0x0000ffff3c3c7812 */ /* 0x000fe400078ec0ff */
        /* <DEDUP_REMOVED lines=29> */
[----:B------:R-:W4:Y:S01]  /*2dca0*/  LDL.LU R195, [R1+0xd1c] ;  /* 0x000d1c0001c37983 */ /* 0x000f220000300800 */
[----:B------:R-:W-:-:S03]  /*2dcb0*/  F2FP.SATFINITE.E4M3.F32.PACK_AB_MERGE_C R191, R191, R194, RZ ;  /* 0x000000c2bfbf723e */ /* 0x000fc600048070ff */
[----:B------:R-:W2:Y:S01]  /*2dcc0*/  LDL.LU R194, [R1] ;  /* 0x0000000001c27983 */ /* 0x000ea20000300800 */
[----:B------:R-:W-:-:S03]  /*2dcd0*/  F2FP.SATFINITE.E4M3.F32.PACK_AB_MERGE_C R192, R192, R193, RZ ;  /* 0x000000c1c0c0723e */ /* 0x000fc600048070ff */
[----:B------:R-:W2:Y:S01]  /*2dce0*/  LDL.LU R193, [R1+0x4] ;  /* 0x0000040001c17983 */ /* 0x000ea20000300800 */
[----:B------:R-:W-:Y:S02]  /*2dcf0*/  LOP3.LUT R35, R0, 0xffff, RZ, 0xc0, !PT ;  /* 0x0000ffff00237812 */ /* 0x000fe400078ec0ff */
[----:B------:R-:W-:Y:S01]  /*2dd00*/  LOP3.LUT R61, R6, 0xffff, RZ, 0xc0, !PT ;  /* 0x0000ffff063d7812 */ /* 0x000fe200078ec0ff */
[----:B------:R-:W2:Y:S01]  /*2dd10*/  LDL.LU R101, [R1+0xd18] ;  /* 0x000d180001657983 */ /* 0x000ea20000300800 */
[----:B------:R-:W-:Y:S02]  /*2dd20*/  LOP3.LUT R9, R9, 0xffff, RZ, 0xc0, !PT ;  /* 0x0000ffff09097812 */ /* 0x000fe400078ec0ff */
[----:B------:R-:W-:Y:S01]  /*2dd30*/  LOP3.LUT R11, R11, 0xffff, RZ, 0xc0, !PT ;  /* 0x0000ffff0b0b7812 */ /* 0x000fe200078ec0ff */
[----:B------:R-:W0:Y:S01]  /*2dd40*/  S2R R196, SR_TID.X ;  /* 0x0000000000c47919 */ /* 0x000e220000002100 */
[----:B------:R-:W-:Y:S02]  /*2dd50*/  LOP3.LUT R67, R13, 0xffff, RZ, 0xc0, !PT ;  /* 0x0000ffff0d437812 */ /* 0x000fe400078ec0ff */
[----:B------:R-:W-:-:S02]  /*2dd60*/  LOP3.LUT R27, R2, 0xffff, RZ, 0xc0, !PT ;  /* 0x0000ffff021b7812 */ /* 0x000fc400078ec0ff */
[----:B------:R-:W-:Y:S02]  /*2dd70*/  LOP3.LUT R47, R3, 0xffff, RZ, 0xc0, !PT ;  /* 0x0000ffff032f7812 */ /* 0x000fe400078ec0ff */
[----:B------:R-:W-:Y:S02]  /*2dd80*/  LOP3.LUT R71, R14, 0xffff, RZ, 0xc0, !PT ;  /* 0x0000ffff0e477812 */ /* 0x000fe400078ec0ff */
[----:B------:R-:W-:Y:S02]  /*2dd90*/  LOP3.LUT R10, R10, 0xffff, RZ, 0xc0, !PT ;  /* 0x0000ffff0a0a7812 */ /* 0x000fe400078ec0ff */
[----:B------:R-:W-:Y:S02]  /*2dda0*/  LOP3.LUT R65, R12, 0xffff, RZ, 0xc0, !PT ;  /* 0x0000ffff0c417812 */ /* 0x000fe400078ec0ff */
[----:B---3--:R-:W-:Y:S02]  /*2ddb0*/  PRMT R14, R61, 0x3340, R4 ;  /* 0x000033403d0e7816 */ /* 0x008fe40000000004 */
[----:B------:R-:W-:-:S02]  /*2ddc0*/  F2FP.SATFINITE.E4M3.F32.PACK_AB_MERGE_C R158, R234, R235, RZ ;  /* 0x000000ebea9e723e */ /* 0x000fc400048070ff */
[----:B------:R-:W-:Y:S02]  /*2ddd0*/  LOP3.LUT R77, R18, 0xffff, RZ, 0xc0, !PT ;  /* 0x0000ffff124d7812 */ /* 0x000fe400078ec0ff */
[----:B------:R-:W-:Y:S02]  /*2dde0*/  LOP3.LUT R79, R20, 0xffff, RZ, 0xc0, !PT ;  /* 0x0000ffff144f7812 */ /* 0x000fe400078ec0ff */
[----:B------:R-:W-:Y:S02]  /*2ddf0*/  LOP3.LUT R22, R22, 0xffff, RZ, 0xc0, !PT ;  /* 0x0000ffff16167812 */ /* 0x000fe400078ec0ff */
[----:B------:R-:W-:Y:S02]  /*2de00*/  LOP3.LUT R153, R153, 0xffff, RZ, 0xc0, !PT ;  /* 0x0000ffff99997812 */ /* 0x000fe400078ec0ff */
[----:B------:R-:W-:Y:S02]  /*2de10*/  LOP3.LUT R155, R155, 0xffff, RZ, 0xc0, !PT ;  /* 0x0000ffff9b9b7812 */ /* 0x000fe400078ec0ff */
[----:B------:R-:W-:-:S02]  /*2de20*/  LOP3.LUT R157, R157, 0xffff, RZ, 0xc0, !PT ;  /* 0x0000ffff9d9d7812 */ /* 0x000fc400078ec0ff */
[----:B------:R-:W-:Y:S02]  /*2de30*/  F2FP.SATFINITE.E4M3.F32.PACK_AB_MERGE_C R166, R224, R225, RZ ;  /* 0x000000e1e0a6723e */ /* 0x000fe400048070ff */
[----:B------:R-:W-:Y:S01]  /*2de40*/  F2FP.SATFINITE.E4M3.F32.PACK_AB_MERGE_C R169, R218, R219, RZ ;  /* 0x000000dbdaa9723e */ /* 0x000fe200048070ff */
[----:B0-----:R-:W-:Y:S01]  /*2de50*/  IMAD.SHL.U32 R56, R196, 0x100, RZ ;  /* 0x00000100c4387824 */ /* 0x001fe200078e00ff */
[----:B------:R-:W-:Y:S01]  /*2de60*/  F2FP.SATFINITE.E4M3.F32.PACK_AB_MERGE_C R171, R214, R215, RZ ;  /* 0x000000d7d6ab723e */ /* 0x000fe200048070ff */
[----:B------:R-:W-:Y:S01]  /*2de70*/  IMAD.SHL.U32 R25, R196, 0x8, RZ ;  /* 0x00000008c4197824 */ /* 0x000fe200078e00ff */
[----:B------:R-:W-:Y:S02]  /*2de80*/  LOP3.LUT R75, R17, 0xffff, RZ, 0xc0, !PT ;  /* 0x0000ffff114b7812 */ /* 0x000fe400078ec0ff */
[----:B------:R-:W-:Y:S02]  /*2de90*/  LOP3.LUT R56, R56, 0x800, RZ, 0xc0, !PT ;  /* 0x0000080038387812 */ /* 0x000fe400078ec0ff */
[----:B------:R-:W-:-:S02]  /*2dea0*/  LOP3.LUT R25, R25, 0x780, RZ, 0xc0, !PT ;  /* 0x0000078019197812 */ /* 0x000fc400078ec0ff */
[--C-:B------:R-:W-:Y:S02]  /*2deb0*/  PRMT R13, R67, 0x3340, R4.reuse ;  /* 0x00003340430d7816 */ /* 0x100fe40000000004 */
[----:B------:R-:W-:Y:S02]  /*2dec0*/  PRMT R2, R9, 0x3340, R11 ;  /* 0x0000334009027816 */ /* 0x000fe4000000000b */
[----:B------:R-:W-:Y:S02]  /*2ded0*/  PRMT R12, R71, 0x3340, R4 ;  /* 0x00003340470c7816 */ /* 0x000fe40000000004 */
[----:B------:R-:W-:Y:S02]  /*2dee0*/  PRMT R0, R10, 0x3340, R65 ;  /* 0x000033400a007816 */ /* 0x000fe40000000041 */
[----:B------:R-:W-:Y:S02]  /*2def0*/  PRMT R13, R2, 0x5410, R13 ;  /* 0x00005410020d7816 */ /* 0x000fe4000000000d */
[----:B------:R-:W-:-:S02]  /*2df00*/  LOP3.LUT R81, R21, 0xffff, RZ, 0xc0, !PT ;  /* 0x0000ffff15517812 */ /* 0x000fc400078ec0ff */
[----:B------:R-:W-:Y:S02]  /*2df10*/  LOP3.LUT R154, R154, 0xffff, RZ, 0xc0, !PT ;  /* 0x0000ffff9a9a7812 */ /* 0x000fe400078ec0ff */
[----:B------:R-:W-:Y:S02]  /*2df20*/  LOP3.LUT R156, R156, 0xffff, RZ, 0xc0, !PT ;  /* 0x0000ffff9c9c7812 */ /* 0x000fe400078ec0ff */
[----:B------:R-:W-:Y:S02]  /*2df30*/  LOP3.LUT R158, R158, 0xffff, RZ, 0xc0, !PT ;  /* 0x0000ffff9e9e7812 */ /* 0x000fe400078ec0ff */
[----:B------:R-:W-:Y:S02]  /*2df40*/  PRMT R17, R22, 0x3340, R1 ;  /* 0x0000334016117816 */ /* 0x000fe40000000001 */
[----:B------:R-:W-:Y:S02]  /*2df50*/  PRMT R21, R157, 0x3340, R4 ;  /* 0x000033409d157816 */ /* 0x000fe40000000004 */
[----:B------:R-:W-:-:S02]  /*2df60*/  PRMT R2, R153, 0x3340, R155 ;  /* 0x0000334099027816 */ /* 0x000fc4000000009b */
[----:B------:R-:W-:Y:S02]  /*2df70*/  F2FP.SATFINITE.E4M3.F32.PACK_AB_MERGE_C R170, R216, R217, RZ ;  /* 0x000000d9d8aa723e */ /* 0x000fe400048070ff */
[----:B------:R-:W-:Y:S02]  /*2df80*/  LOP3.LUT R162, R162, 0xffff, RZ, 0xc0, !PT ;  /* 0x0000ffffa2a27812 */ /* 0x000fe400078ec0ff */
[----:B------:R-:W-:Y:S02]  /*2df90*/  LOP3.LUT R164, R164, 0xffff, RZ, 0xc0, !PT ;  /* 0x0000ffffa4a47812 */ /* 0x000fe400078ec0ff */
[----:B------:R-:W-:Y:S02]  /*2dfa0*/  LOP3.LUT R166, R166, 0xffff, RZ, 0xc0, !PT ;  /* 0x0000ffffa6a67812 */ /* 0x000fe400078ec0ff */
[----:B------:R-:W-:Y:S02]  /*2dfb0*/  LOP3.LUT R169, R169, 0xffff, RZ, 0xc0, !PT ;  /* 0x0000ffffa9a97812 */ /* 0x000fe400078ec0ff */
[----:B------:R-:W-:-:S02]  /*2dfc0*/  LOP3.LUT R171, R171, 0xffff, RZ, 0xc0, !PT ;  /* 0x0000ffffabab7812 */ /* 0x000fc400078ec0ff */
[----:B------:R-:W-:Y:S02]  /*2dfd0*/  LOP3.LUT R173, R173, 0xffff, RZ, 0xc0, !PT ;  /* 0x0000ffffadad7812 */ /* 0x000fe400078ec0ff */
[----:B------:R-:W-:Y:S02]  /*2dfe0*/  PRMT R12, R0, 0x5410, R12 ;  /* 0x00005410000c7816 */ /* 0x000fe4000000000c */
[----:B------:R-:W-:Y:S02]  /*2dff0*/  PRMT R20, R158, 0x3340, R1 ;  /* 0x000033409e147816 */ /* 0x000fe40000000001 */
[----:B------:R-:W-:Y:S02]  /*2e000*/  PRMT R0, R154, 0x3340, R156 ;  /* 0x000033409a007816 */ /* 0x000fe4000000009c */
[----:B------:R-:W-:Y:S02]  /*2e010*/  PRMT R21, R2, 0x5410, R21 ;  /* 0x0000541002157816 */ /* 0x000fe40000000015 */
[----:B------:R-:W-:-:S02]  /*2e020*/  LOP3.LUT R170, R170, 0xffff, RZ, 0xc0, !PT ;  /* 0x0000ffffaaaa7812 */ /* 0x000fc400078ec0ff */
[----:B------:R-:W-:Y:S02]  /*2e030*/  LOP3.LUT R172, R172, 0xffff, RZ, 0xc0, !PT ;  /* 0x0000ffffacac7812 */ /* 0x000fe400078ec0ff */
[----:B------:R-:W-:Y:S02]  /*2e040*/  LOP3.LUT R174, R174, 0xffff, RZ, 0xc0, !PT ;  /* 0x0000ffffaeae7812 */ /* 0x000fe400078ec0ff */
[----:B------:R-:W-:Y:S02]  /*2e050*/  PRMT R51, R166, 0x3340, R51 ;  /* 0x00003340a6337816 */ /* 0x000fe40000000033 */
[----:B------:R-:W-:Y:S02]  /*2e060*/  PRMT R31, R173, 0x3340, R4 ;  /* 0x00003340ad1f7816 */ /* 0x000fe40000000004 */
[----:B------:R-:W-:Y:S02]  /*2e070*/  PRMT R2, R169, 0x3340, R171 ;  /* 0x00003340a9027816 */ /* 0x000fe400000000ab */
[----:B------:R-:W-:-:S02]  /*2e080*/  LOP3.LUT R178, R178, 0xffff, RZ, 0xc0, !PT ;  /* 0x0000ffffb2b27812 */ /* 0x000fc400078ec0ff */
[----:B------:R-:W-:Y:S02]  /*2e090*/  LOP3.LUT R180, R180, 0xffff, RZ, 0xc0, !PT ;  /* 0x0000ffffb4b47812 */ /* 0x000fe400078ec0ff */
[----:B------:R-:W-:Y:S02]  /*2e0a0*/  LOP3.LUT R182, R182, 0xffff, RZ, 0xc0, !PT ;  /* 0x0000ffffb6b67812 */ /* 0x000fe400078ec0ff */
[----:B------:R-:W-:Y:S02]  /*2e0b0*/  LOP3.LUT R185, R185, 0xffff, RZ, 0xc0, !PT ;  /* 0x0000ffffb9b97812 */ /* 0x000fe400078ec0ff */
[----:B------:R-:W-:Y:S02]  /*2e0c0*/  LOP3.LUT R187, R187, 0xffff, RZ, 0xc0, !PT ;  /* 0x0000ffffbbbb7812 */ /* 0x000fe400078ec0ff */
[----:B------:R-:W-:Y:S02]  /*2e0d0*/  LOP3.LUT R189, R189, 0xffff, RZ, 0xc0, !PT ;  /* 0x0000ffffbdbd7812 */ /* 0x000fe400078ec0ff */
[----:B------:R-:W-:-:S02]  /*2e0e0*/  PRMT R20, R0, 0x5410, R20 ;  /* 0x0000541000147816 */ /* 0x000fc40000000014 */
[----:B------:R-:W-:Y:S02]  /*2e0f0*/  PRMT R29, R174, 0x3340, R29 ;  /* 0x00003340ae1d7816 */ /* 0x000fe4000000001d */
[----:B------:R-:W-:Y:S02]  /*2e100*/  PRMT R0, R170, 0x3340, R172 ;  /* 0x00003340aa007816 */ /* 0x000fe400000000ac */
[----:B------:R-:W-:Y:S02]  /*2e110*/  PRMT R31, R2, 0x5410, R31 ;  /* 0x00005410021f7816 */ /* 0x000fe4000000001f */
[----:B------:R-:W-:Y:S02]  /*2e120*/  LOP3.LUT R186, R186, 0xffff, RZ, 0xc0, !PT ;  /* 0x0000ffffbaba7812 */ /* 0x000fe400078ec0ff */
[----:B------:R-:W-:Y:S02]  /*2e130*/  LOP3.LUT R188, R188, 0xffff, RZ, 0xc0, !PT ;  /* 0x0000ffffbcbc7812 */ /* 0x000fe400078ec0ff */
[----:B------:R-:W-:-:S02]  /*2e140*/  LOP3.LUT R190, R190, 0xffff, RZ, 0xc0, !PT ;  /* 0x0000ffffbebe7812 */ /* 0x000fc400078ec0ff */
[----:B------:R-:W-:Y:S02]  /*2e150*/  PRMT R33, R182, 0x3340, R33 ;  /* 0x00003340b6217816 */ /* 0x000fe40000000021 */
[----:B------:R-:W-:Y:S02]  /*2e160*/  PRMT R39, R189, 0x3340, R4 ;  /* 0x00003340bd277816 */ /* 0x000fe40000000004 */
[----:B------:R-:W-:Y:S02]  /*2e170*/  PRMT R2, R185, 0x3340, R187 ;  /* 0x00003340b9027816 */ /* 0x000fe400000000bb */
        /* <DEDUP_REMOVED lines=10> */
[----:B------:R-:W-:Y:S02]  /*2e220*/  PRMT R40, R34, 0x3340, R1 ;  /* 0x0000334022287816 */ /* 0x000fe40000000001 */
[----:B------:R-:W-:Y:S02]  /*2e230*/  PRMT R45, R87, 0x3340, R4 ;  /* 0x00003340572d7816 */ /* 0x000fe40000000004 */
[----:B------:R-:W-:Y:S02]  /*2e240*/  PRMT R2, R83, 0x3340, R85 ;  /* 0x0000334053027816 */ /* 0x000fe40000000055 */
[----:B------:R-:W-:Y:S02]  /*2e250*/  LOP3.LUT R91, R58, 0xffff, RZ, 0xc0, !PT ;  /* 0x0000ffff3a5b7812 */ /* 0x000fe400078ec0ff */
[----:B------:R-:W-:-:S02]  /*2e260*/  LOP3.LUT R62, R62, 0xffff, RZ, 0xc0, !PT ;  /* 0x0000ffff3e3e7812 */ /* 0x000fc400078ec0ff */
[----:B------:R-:W-:Y:S02]  /*2e270*/  LOP3.LUT R72, R72, 0xffff, RZ, 0xc0, !PT ;  /* 0x0000ffff48487812 */ /* 0x000fe400078ec0ff */
[----:B------:R-:W-:Y:S02]  /*2e280*/  LOP3.LUT R76, R76, 0xffff, RZ, 0xc0, !PT ;  /* 0x0000ffff4c4c7812 */ /* 0x000fe400078ec0ff */
[----:B------:R-:W-:Y:S02]  /*2e290*/  LOP3.LUT R80, R80, 0xffff, RZ, 0xc0, !PT ;  /* 0x0000ffff50507812 */ /* 0x000fe400078ec0ff */
[----:B------:R-:W-:Y:S02]  /*2e2a0*/  SHF.R.U32.HI R9, RZ, 0x8, R9 ;  /* 0x00000008ff097819 */ /* 0x000fe40000011609 */
[----:B------:R-:W-:Y:S02]  /*2e2b0*/  SHF.R.U32.HI R11, RZ, 0x8, R11 ;  /* 0x00000008ff0b7819 */ /* 0x000fe4000001160b */
[----:B------:R-:W-:-:S02]  /*2e2c0*/  PRMT R37, R0, 0x5410, R37 ;  /* 0x0000541000257816 */ /* 0x000fc40000000025 */
[----:B------:R-:W-:Y:S02]  /*2e2d0*/  PRMT R44, R50, 0x3340, R1 ;  /* 0x00003340322c7816 */ /* 0x000fe40000000001 */
[----:B------:R-:W-:Y:S02]  /*2e2e0*/  PRMT R0, R42, 0x3340, R46 ;  /* 0x000033402a007816 */ /* 0x000fe4000000002e */
[----:B------:R-:W-:Y:S02]  /*2e2f0*/  PRMT R45, R2, 0x5410, R45 ;  /* 0x00005410022d7816 */ /* 0x000fe4000000002d */
[----:B------:R-:W-:Y:S02]  /*2e300*/  PRMT R69, R47, 0x3340, R4 ;  /* 0x000033402f457816 */ /* 0x000fe40000000004 */
[----:B------:R-:W-:Y:S02]  /*2e310*/  PRMT R48, R66, 0x3340, R1 ;  /* 0x0000334042307816 */ /* 0x000fe40000000001 */
[----:B------:R-:W-:-:S02]  /*2e320*/  PRMT R55, R80, 0x3340, R55 ;  /* 0x0000334050377816 */ /* 0x000fc40000000037 */
[----:B------:R-:W-:Y:S02]  /*2e330*/  PRMT R2, R72, 0x3340, R76 ;  /* 0x0000334048027816 */ /* 0x000fe4000000004c */
[----:B------:R-:W-:Y:S02]  /*2e340*/  LOP3.LUT R11, R11, 0xffff, RZ, 0xc0, !PT ;  /* 0x0000ffff0b0b7812 */ /* 0x000fe400078ec0ff */
[----:B------:R-:W-:Y:S02]  /*2e350*/  LOP3.LUT R9, R9, 0xffff, RZ, 0xc0, !PT ;  /* 0x0000ffff09097812 */ /* 0x000fe400078ec0ff */
[----:B------:R-:W-:Y:S02]  /*2e360*/  SHF.R.U32.HI R42, RZ, 0x8, R42 ;  /* 0x00000008ff2a7819 */ /* 0x000fe4000001162a */
[----:B------:R-:W-:Y:S02]  /*2e370*/  SHF.R.U32.HI R46, RZ, 0x8, R46 ;  /* 0x00000008ff2e7819 */ /* 0x000fe4000001162e */
[----:B------:R-:W-:-:S02]  /*2e380*/  SHF.R.U32.HI R50, RZ, 0x8, R50 ;  /* 0x00000008ff327819 */ /* 0x000fc40000011632 */
[----:B------:R-:W-:Y:S02]  /*2e390*/  LOP3.LUT R19, R19, 0xffff, RZ, 0xc0, !PT ;  /* 0x0000ffff13137812 */ /* 0x000fe400078ec0ff */
[----:B------:R-:W-:Y:S02]  /*2e3a0*/  LOP3.LUT R104, R104, 0xffff, RZ, 0xc0, !PT ;  /* 0x0000ffff68687812 */ /* 0x000fe400078ec0ff */
[----:B------:R-:W-:Y:S02]  /*2e3b0*/  LOP3.LUT R108, R108, 0xffff, RZ, 0xc0, !PT ;  /* 0x0000ffff6c6c7812 */ /* 0x000fe400078ec0ff */
[----:B------:R-:W-:Y:S02]  /*2e3c0*/  LOP3.LUT R112, R112, 0xffff, RZ, 0xc0, !PT ;  /* 0x0000ffff70707812 */ /* 0x000fe400078ec0ff */
[----:B------:R-:W-:Y:S02]  /*2e3d0*/  SHF.R.U32.HI R66, RZ, 0x8, R66 ;  /* 0x00000008ff427819 */ /* 0x000fe40000011642 */
[----:B------:R-:W-:-:S02]  /*2e3e0*/  F2FP.SATFINITE.E4M3.F32.PACK_AB_MERGE_C R165, R226, R227, RZ ;  /* 0x000000e3e2a5723e */ /* 0x000fc400048070ff */
[----:B------:R-:W-:Y:S02]  /*2e3f0*/  SHF.R.U32.HI R47, RZ, 0x8, R47 ;  /* 0x00000008ff2f7819 */ /* 0x000fe4000001162f */
[----:B------:R-:W-:Y:S02]  /*2e400*/  SHF.R.U32.HI R61, RZ, 0x8, R61 ;  /* 0x00000008ff3d7819 */ /* 0x000fe4000001163d */
[----:B------:R-:W-:Y:S02]  /*2e410*/  LOP3.LUT R89, R57, 0xffff, RZ, 0xc0, !PT ;  /* 0x0000ffff39597812 */ /* 0x000fe400078ec0ff */
[----:B------:R-:W-:Y:S02]  /*2e420*/  PRMT R55, R2, 0x5410, R55 ;  /* 0x0000541002377816 */ /* 0x000fe40000000037 */
[----:B------:R-:W-:Y:S02]  /*2e430*/  PRMT R9, R9, 0x3340, R11 ;  /* 0x0000334009097816 */ /* 0x000fe4000000000b */
[----:B------:R-:W-:-:S02]  /*2e440*/  LOP3.LUT R46, R46, 0xffff, RZ, 0xc0, !PT ;  /* 0x0000ffff2e2e7812 */ /* 0x000fc400078ec0ff */
[----:B------:R-:W-:Y:S02]  /*2e450*/  LOP3.LUT R42, R42, 0xffff, RZ, 0xc0, !PT ;  /* 0x0000ffff2a2a7812 */ /* 0x000fe400078ec0ff */
[----:B------:R-:W-:Y:S02]  /*2e460*/  LOP3.LUT R50, R50, 0xffff, RZ, 0xc0, !PT ;  /* 0x0000ffff32327812 */ /* 0x000fe400078ec0ff */
[----:B------:R-:W-:Y:S02]  /*2e470*/  PRMT R18, R81, 0x3340, R4 ;  /* 0x0000334051127816 */ /* 0x000fe40000000004 */
[----:B------:R-:W-:Y:S02]  /*2e480*/  LOP3.LUT R90, R90, 0xffff, RZ, 0xc0, !PT ;  /* 0x0000ffff5a5a7812 */ /* 0x000fe400078ec0ff */
[----:B------:R-:W-:Y:S02]  /*2e490*/  LOP3.LUT R94, R94, 0xffff, RZ, 0xc0, !PT ;  /* 0x0000ffff5e5e7812 */ /* 0x000fe400078ec0ff */
[----:B------:R-:W-:-:S02]  /*2e4a0*/  PRMT R57, R112, 0x3340, R1 ;  /* 0x0000334070397816 */ /* 0x000fc40000000001 */
[----:B------:R-:W-:Y:S02]  /*2e4b0*/  PRMT R2, R104, 0x3340, R108 ;  /* 0x0000334068027816 */ /* 0x000fe4000000006c */
[----:B------:R-:W-:Y:S02]  /*2e4c0*/  SHF.R.U32.HI R10, RZ, 0x8, R10 ;  /* 0x00000008ff0a7819 */ /* 0x000fe4000001160a */
[----:B------:R-:W-:Y:S02]  /*2e4d0*/  F2FP.SATFINITE.E4M3.F32.PACK_AB_MERGE_C R167, R222, R223, RZ ;  /* 0x000000dfdea7723e */ /* 0x000fe400048070ff */
[----:B------:R-:W-:Y:S02]  /*2e4e0*/  F2FP.SATFINITE.E4M3.F32.PACK_AB_MERGE_C R168, R220, R221, RZ ;  /* 0x000000dddca8723e */ /* 0x000fe400048070ff */
[----:B----4-:R-:W-:-:S05]  /*2e4f0*/  IADD3 R56, R56, UR6, R195 ;  /* 0x0000000638387c10 */ /* 0x010fca000fffe0c3 */
[----:B------:R-:W-:Y:S01]  /*2e500*/  IMAD.IADD R56, R25, 0x1, R56 ;  /* 0x0000000119387824 */ /* 0x000fe200078e0238 */
[----:B------:R-:W-:-:S04]  /*2e510*/  LOP3.LUT R25, R5, 0xffff, RZ, 0xc0, !PT ;  /* 0x0000ffff05197812 */ /* 0x000fc800078ec0ff */
[----:B------:R-:W-:-:S04]  /*2e520*/  PRMT R3, R25, 0x3340, R35 ;  /* 0x0000334019037816 */ /* 0x000fc80000000023 */
[----:B------:R-:W-:Y:S02]  /*2e530*/  PRMT R14, R3, 0x5410, R14 ;  /* 0x00005410030e7816 */ /* 0x000fe4000000000e */
[----:B------:R-:W-:-:S04]  /*2e540*/  PRMT R3, R77, 0x3340, R79 ;  /* 0x000033404d037816 */ /* 0x000fc8000000004f */
[----:B------:R-:W-:Y:S02]  /*2e550*/  PRMT R17, R3, 0x5410, R17 ;  /* 0x0000541003117816 */ /* 0x000fe40000000011 */
[----:B------:R-:W-:-:S04]  /*2e560*/  PRMT R3, R162, 0x3340, R164 ;  /* 0x00003340a2037816 */ /* 0x000fc800000000a4 */
[----:B------:R-:W-:Y:S02]  /*2e570*/  PRMT R51, R3, 0x5410, R51 ;  /* 0x0000541003337816 */ /* 0x000fe40000000033 */
[----:B------:R-:W-:Y:S02]  /*2e580*/  PRMT R3, R178, 0x3340, R180 ;  /* 0x00003340b2037816 */ /* 0x000fe400000000b4 */
[----:B--2---:R-:W-:Y:S02]  /*2e590*/  F2FP.SATFINITE.E4M3.F32.PACK_AB_MERGE_C R73, R193, R194, RZ ;  /* 0x000000c2c149723e */ /* 0x004fe400048070ff */
[----:B------:R-:W-:Y:S02]  /*2e5a0*/  PRMT R33, R3, 0x5410, R33 ;  /* 0x0000541003217816 */ /* 0x000fe40000000021 */
[----:B------:R-:W-:Y:S02]  /*2e5b0*/  PRMT R3, R26, 0x3340, R30 ;  /* 0x000033401a037816 */ /* 0x000fe4000000001e */
[----:B------:R-:W-:-:S02]  /*2e5c0*/  LOP3.LUT R73, R73, 0xffff, RZ, 0xc0, !PT ;  /* 0x0000ffff49497812 */ /* 0x000fc400078ec0ff */
[----:B------:R-:W-:Y:S02]  /*2e5d0*/  SHF.R.U32.HI R26, RZ, 0x8, R26 ;  /* 0x00000008ff1a7819 */ /* 0x000fe4000001161a */
[----:B------:R-:W-:Y:S02]  /*2e5e0*/  SHF.R.U32.HI R30, RZ, 0x8, R30 ;  /* 0x00000008ff1e7819 */ /* 0x000fe4000001161e */
[----:B------:R-:W-:Y:S02]  /*2e5f0*/  PRMT R40, R3, 0x5410, R40 ;  /* 0x0000541003287816 */ /* 0x000fe40000000028 */
[----:B------:R-:W-:Y:S02]  /*2e600*/  PRMT R5, R73, 0x3340, R27 ;  /* 0x0000334049057816 */ /* 0x000fe4000000001b */
[----:B------:R-:W-:Y:S02]  /*2e610*/  PRMT R3, R91, 0x3340, R62 ;  /* 0x000033405b037816 */ /* 0x000fe4000000003e */
[----:B------:R-:W-:-:S02]  /*2e620*/  LOP3.LUT R30, R30, 0xffff, RZ, 0xc0, !PT ;  /* 0x0000ffff1e1e7812 */ /* 0x000fc400078ec0ff */
[----:B------:R-:W-:Y:S02]  /*2e630*/  LOP3.LUT R26, R26, 0xffff, RZ, 0xc0, !PT ;  /* 0x0000ffff1a1a7812 */ /* 0x000fe400078ec0ff */
[----:B------:R-:W-:Y:S02]  /*2e640*/  SHF.R.U32.HI R91, RZ, 0x8, R91 ;  /* 0x00000008ff5b7819 */ /* 0x000fe4000001165b */
[----:B------:R-:W-:Y:S02]  /*2e650*/  SHF.R.U32.HI R62, RZ, 0x8, R62 ;  /* 0x00000008ff3e7819 */ /* 0x000fe4000001163e */
[----:B------:R-:W-:Y:S02]  /*2e660*/  SHF.R.U32.HI R27, RZ, 0x8, R27 ;  /* 0x00000008ff1b7819 */ /* 0x000fe4000001161b */
[----:B------:R-:W-:Y:S02]  /*2e670*/  SHF.R.U32.HI R73, RZ, 0x8, R73 ;  /* 0x00000008ff497819 */ /* 0x000fe40000011649 */
[----:B------:R-:W-:-:S02]  /*2e680*/  SHF.R.U32.HI R25, RZ, 0x8, R25 ;  /* 0x00000008ff197819 */ /* 0x000fc40000011619 */
[----:B------:R-:W-:Y:S02]  /*2e690*/  SHF.R.U32.HI R35, RZ, 0x8, R35 ;  /* 0x00000008ff237819 */ /* 0x000fe40000011623 */
[----:B------:R-:W-:Y:S02]  /*2e6a0*/  PRMT R69, R5, 0x5410, R69 ;  /* 0x0000541005457816 */ /* 0x000fe40000000045 */
[----:B------:R-:W-:Y:S02]  /*2e6b0*/  PRMT R26, R26, 0x3340, R30 ;  /* 0x000033401a1a7816 */ /* 0x000fe4000000001e */
[----:B------:R-:W-:Y:S02]  /*2e6c0*/  PRMT R5, R75, 0x3340, R19 ;  /* 0x000033404b057816 */ /* 0x000fe40000000013 */
[----:B------:R-:W-:Y:S02]  /*2e6d0*/  SHF.R.U32.HI R65, RZ, 0x8, R65 ;  /* 0x00000008ff417819 */ /* 0x000fe40000011641 */
[----:B------:R-:W-:-:S02]  /*2e6e0*/  SHF.R.U32.HI R71, RZ, 0x8, R71 ;  /* 0x00000008ff477819 */ /* 0x000fc40000011647 */
[----:B------:R-:W-:Y:S02]  /*2e6f0*/  LOP3.LUT R11, R62, 0xffff, RZ, 0xc0, !PT ;  /* 0x0000ffff3e0b7812 */ /* 0x000fe400078ec0ff */
[----:B------:R-:W-:Y:S02]  /*2e700*/  LOP3.LUT R91, R91, 0xffff, RZ, 0xc0, !PT ;  /* 0x0000ffff5b5b7812 */ /* 0x000fe400078ec0ff */
[----:B------:R-:W-:Y:S02]  /*2e710*/  LOP3.LUT R30, R66, 0xffff, RZ, 0xc0, !PT ;  /* 0x0000ffff421e7812 */ /* 0x000fe400078ec0ff */
[----:B------:R-:W-:Y:S02]  /*2e720*/  LOP3.LUT R161, R161, 0xffff, RZ, 0xc0, !PT ;  /* 0x0000ffffa1a17812 */ /* 0x000fe400078ec0ff */
[----:B------:R-:W-:Y:S02]  /*2e730*/  LOP3.LUT R163, R163, 0xffff, RZ, 0xc0, !PT ;  /* 0x0000ffffa3a37812 */ /* 0x000fe400078ec0ff */
[----:B------:R-:W-:-:S02]  /*2e740*/  LOP3.LUT R165, R165, 0xffff, RZ, 0xc0, !PT ;  /* 0x0000ffffa5a57812 */ /* 0x000fc400078ec0ff */
[----:B------:R-:W-:Y:S02]  /*2e750*/  LOP3.LUT R136, R136, 0xffff, RZ, 0xc0, !PT ;  /* 0x0000ffff88887812 */ /* 0x000fe400078ec0ff */
[----:B------:R-:W-:Y:S02]  /*2e760*/  LOP3.LUT R140, R140, 0xffff, RZ, 0xc0, !PT ;  /* 0x0000ffff8c8c7812 */ /* 0x000fe400078ec0ff */
[----:B------:R-:W-:Y:S02]  /*2e770*/  LOP3.LUT R144, R144, 0xffff, RZ, 0xc0, !PT ;  /* 0x0000ffff90907812 */ /* 0x000fe400078ec0ff */
[----:B------:R-:W-:Y:S02]  /*2e780*/  SHF.R.U32.HI R67, RZ, 0x8, R67 ;  /* 0x00000008ff437819 */ /* 0x000fe40000011643 */
[----:B------:R-:W-:Y:S02]  /*2e790*/  LOP3.LUT R47, R47, 0xffff, RZ, 0xc0, !PT ;  /* 0x0000ffff2f2f7812 */ /* 0x000fe400078ec0ff */
[----:B------:R-:W-:-:S02]  /*2e7a0*/  LOP3.LUT R27, R27, 0xffff, RZ, 0xc0, !PT ;  /* 0x0000ffff1b1b7812 */ /* 0x000fc400078ec0ff */
[----:B------:R-:W-:Y:S02]  /*2e7b0*/  LOP3.LUT R73, R73, 0xffff, RZ, 0xc0, !PT ;  /* 0x0000ffff49497812 */ /* 0x000fe400078ec0ff */
[----:B------:R-:W-:Y:S02]  /*2e7c0*/  LOP3.LUT R35, R35, 0xffff, RZ, 0xc0, !PT ;  /* 0x0000ffff23237812 */ /* 0x000fe400078ec0ff */
[----:B------:R-:W-:Y:S02]  /*2e7d0*/  LOP3.LUT R25, R25, 0xffff, RZ, 0xc0, !PT ;  /* 0x0000ffff19197812 */ /* 0x000fe400078ec0ff */
[----:B------:R-:W-:Y:S02]  /*2e7e0*/  LOP3.LUT R61, R61, 0xffff, RZ, 0xc0, !PT ;  /* 0x0000ffff3d3d7812 */ /* 0x000fe400078ec0ff */
[----:B------:R-:W-:Y:S02]  /*2e7f0*/  PRMT R48, R3, 0x5410, R48 ;  /* 0x0000541003307816 */ /* 0x000fe40000000030 */
[----:B------:R-:W-:-:S02]  /*2e800*/  PRMT R42, R42, 0x3340, R46 ;  /* 0x000033402a2a7816 */ /* 0x000fc4000000002e */
[----:B------:R-:W-:Y:S02]  /*2e810*/  PRMT R50, R50, 0x3340, R1 ;  /* 0x0000334032327816 */ /* 0x000fe40000000001 */
[----:B------:R-:W-:Y:S02]  /*2e820*/  PRMT R18, R5, 0x5410, R18 ;  /* 0x0000541005127816 */ /* 0x000fe40000000012 */
[----:B------:R-:W-:Y:S02]  /*2e830*/  PRMT R3, R90, 0x3340, R94 ;  /* 0x000033405a037816 */ /* 0x000fe4000000005e */
[----:B------:R-:W-:Y:S02]  /*2e840*/  PRMT R57, R2, 0x5410, R57 ;  /* 0x0000541002397816 */ /* 0x000fe40000000039 */
[----:B------:R-:W-:Y:S02]  /*2e850*/  LOP3.LUT R65, R65, 0xffff, RZ, 0xc0, !PT ;  /* 0x0000ffff41417812 */ /* 0x000fe400078ec0ff */
[----:B------:R-:W-:-:S02]  /*2e860*/  LOP3.LUT R10, R10, 0xffff, RZ, 0xc0, !PT ;  /* 0x0000ffff0a0a7812 */ /* 0x000fc400078ec0ff */
[----:B------:R-:W-:Y:S02]  /*2e870*/  LOP3.LUT R71, R71, 0xffff, RZ, 0xc0, !PT ;  /* 0x0000ffff47477812 */ /* 0x000fe400078ec0ff */
[----:B------:R-:W-:Y:S02]  /*2e880*/  PRMT R11, R91, 0x3340, R11 ;  /* 0x000033405b0b7816 */ /* 0x000fe4000000000b */
[----:B------:R-:W-:Y:S02]  /*2e890*/  PRMT R30, R30, 0x3340, R1 ;  /* 0x000033401e1e7816 */ /* 0x000fe40000000001 */
[----:B------:R-:W-:Y:S02]  /*2e8a0*/  PRMT R63, R165, 0x3340, R4 ;  /* 0x00003340a53f7816 */ /* 0x000fe40000000004 */
[----:B------:R-:W-:Y:S02]  /*2e8b0*/  PRMT R5, R161, 0x3340, R163 ;  /* 0x00003340a1057816 */ /* 0x000fe400000000a3 */
[----:B------:R-:W-:-:S02]  /*2e8c0*/  PRMT R2, R144, 0x3340, R1 ;  /* 0x0000334090027816 */ /* 0x000fc40000000001 */
[----:B------:R-:W-:Y:S02]  /*2e8d0*/  PRMT R95, R136, 0x3340, R140 ;  /* 0x00003340885f7816 */ /* 0x000fe4000000008c */
[----:B------:R-:W-:Y:S02]  /*2e8e0*/  LOP3.LUT R67, R67, 0xffff, RZ, 0xc0, !PT ;  /* 0x0000ffff43437812 */ /* 0x000fe400078ec0ff */
[----:B------:R-:W-:Y:S02]  /*2e8f0*/  SHF.R.U32.HI R94, RZ, 0x8, R94 ;  /* 0x00000008ff5e7819 */ /* 0x000fe4000001165e */
[----:B------:R-:W-:Y:S02]  /*2e900*/  LOP3.LUT R177, R177, 0xffff, RZ, 0xc0, !PT ;  /* 0x0000ffffb1b17812 */ /* 0x000fe400078ec0ff */
[----:B------:R-:W-:Y:S02]  /*2e910*/  LOP3.LUT R179, R179, 0xffff, RZ, 0xc0, !PT ;  /* 0x0000ffffb3b37812 */ /* 0x000fe400078ec0ff */
[----:B------:R-:W-:-:S02]  /*2e920*/  LOP3.LUT R181, R181, 0xffff, RZ, 0xc0, !PT ;  /* 0x0000ffffb5b57812 */ /* 0x000fc400078ec0ff */
[----:B------:R-:W-:Y:S02]  /*2e930*/  PRMT R47, R47, 0x3340, R1 ;  /* 0x000033402f2f7816 */ /* 0x000fe40000000001 */
[----:B------:R-:W-:Y:S02]  /*2e940*/  PRMT R27, R73, 0x3340, R27 ;  /* 0x00003340491b7816 */ /* 0x000fe4000000001b */
[----:B------:R-:W-:Y:S02]  /*2e950*/  PRMT R25, R25, 0x3340, R35 ;  /* 0x0000334019197816 */ /* 0x000fe40000000023 */
[----:B------:R-:W-:Y:S02]  /*2e960*/  PRMT R61, R61, 0x3340, R1 ;  /* 0x000033403d3d7816 */ /* 0x000fe40000000001 */
[----:B------:R-:W-:Y:S02]  /*2e970*/  PRMT R46, R42, 0x5410, R50 ;  /* 0x000054102a2e7816 */ /* 0x000fe40000000032 */
[----:B------:R-:W-:-:S02]  /*2e980*/  PRMT R10, R10, 0x3340, R65 ;  /* 0x000033400a0a7816 */ /* 0x000fc40000000041 */
[----:B------:R-:W-:Y:S02]  /*2e990*/  PRMT R71, R71, 0x3340, R1 ;  /* 0x0000334047477816 */ /* 0x000fe40000000001 */
        /* <DEDUP_REMOVED lines=16> */
[----:B------:R-:W-:-:S02]  /*2eaa0*/  PRMT R43, R5, 0x5410, R43 ;  /* 0x00005410052b7816 */ /* 0x000fc4000000002b */
[--C-:B------:R-:W-:Y:S02]  /*2eab0*/  PRMT R8, R69, 0x4210, R7.reuse ;  /* 0x0000421045087816 */ /* 0x100fe40000000007 */
[----:B------:R-:W-:Y:S02]  /*2eac0*/  PRMT R9, R94, 0x5210, R7 ;  /* 0x000052105e097816 */ /* 0x000fe40000000007 */
[----:B------:R-:W-:Y:S01]  /*2ead0*/  PRMT R11, R95, 0x5210, R11 ;  /* 0x000052105f0b7816 */ /* 0x000fe2000000000b */
[----:B------:R-:W-:Y:S01]  /*2eae0*/  BAR.SYNC.DEFER_BLOCKING 0x0 ;  /* 0x0000000000007b1d */ /* 0x000fe20000010000 */
        /* <DEDUP_REMOVED lines=9> */
[----:B------:R-:W-:Y:S02]  /*2eb80*/  PRMT R53, R82, 0x3340, R53 ;  /* 0x0000334052357816 */ /* 0x000fe40000000035 */
[----:B------:R-:W-:Y:S02]  /*2eb90*/  PRMT R5, R89, 0x3340, R60 ;  /* 0x0000334059057816 */ /* 0x000fe4000000003c */
[----:B------:R-:W-:Y:S01]  /*2eba0*/  PRMT R0, R74, 0x3340, R78 ;  /* 0x000033404a007816 */ /* 0x000fe2000000004e */
[----:B------:R0:W-:Y:S01]  /*2ebb0*/  STSM.16.M88.4 [R56], R8 ;  /* 0x0000000838007844 */ /* 0x0001e20000000200 */
[----:B------:R-:W-:Y:S02]  /*2ebc0*/  LOP3.LUT R106, R106, 0xffff, RZ, 0xc0, !PT ;  /* 0x0000ffff6a6a7812 */ /* 0x000fe400078ec0ff */
[----:B------:R-:W-:Y:S02]  /*2ebd0*/  LOP3.LUT R110, R110, 0xffff, RZ, 0xc0, !PT ;  /* 0x0000ffff6e6e7812 */ /* 0x000fe400078ec0ff */
[----:B------:R-:W-:-:S02]  /*2ebe0*/  LOP3.LUT R114, R114, 0xffff, RZ, 0xc0, !PT ;  /* 0x0000ffff72727812 */ /* 0x000fc400078ec0ff */
[----:B------:R-:W-:Y:S02]  /*2ebf0*/  SHF.R.U32.HI R77, RZ, 0x8, R77 ;  /* 0x00000008ff4d7819 */ /* 0x000fe4000001164d */
[----:B------:R-:W-:Y:S02]  /*2ec00*/  SHF.R.U32.HI R79, RZ, 0x8, R79 ;  /* 0x00000008ff4f7819 */ /* 0x000fe4000001164f */
[----:B------:R-:W-:Y:S02]  /*2ec10*/  PRMT R49, R5, 0x5410, R49 ;  /* 0x0000541005317816 */ /* 0x000fe40000000031 */
[----:B------:R-:W-:Y:S02]  /*2ec20*/  PRMT R53, R0, 0x5410, R53 ;  /* 0x0000541000357816 */ /* 0x000fe40000000035 */
[----:B------:R-:W-:Y:S02]  /*2ec30*/  SHF.R.U32.HI R64, RZ, 0x8, R64 ;  /* 0x00000008ff407819 */ /* 0x000fe40000011640 */
[----:B------:R-:W-:-:S02]  /*2ec40*/  PRMT R5, R114, 0x3340, R1 ;  /* 0x0000334072057816 */ /* 0x000fc40000000001 */
[----:B------:R-:W-:Y:S02]  /*2ec50*/  PRMT R0, R106, 0x3340, R110 ;  /* 0x000033406a007816 */ /* 0x000fe4000000006e */
[----:B------:R-:W-:Y:S02]  /*2ec60*/  LOP3.LUT R79, R79, 0xffff, RZ, 0xc0, !PT ;  /* 0x0000ffff4f4f7812 */ /* 0x000fe400078ec0ff */
[----:B------:R-:W-:Y:S02]  /*2ec70*/  LOP3.LUT R77, R77, 0xffff, RZ, 0xc0, !PT ;  /* 0x0000ffff4d4d7812 */ /* 0x000fe400078ec0ff */
[----:B------:R-:W-:Y:S02]  /*2ec80*/  SHF.R.U32.HI R72, RZ, 0x8, R72 ;  /* 0x00000008ff487819 */ /* 0x000fe40000011648 */
[----:B------:R-:W-:Y:S02]  /*2ec90*/  SHF.R.U32.HI R76, RZ, 0x8, R76 ;  /* 0x00000008ff4c7819 */ /* 0x000fe4000001164c */
[----:B------:R-:W-:-:S02]  /*2eca0*/  SHF.R.U32.HI R80, RZ, 0x8, R80 ;  /* 0x00000008ff507819 */ /* 0x000fc40000011650 */
[----:B------:R-:W-:Y:S02]  /*2ecb0*/  SHF.R.U32.HI R106, RZ, 0x8, R106 ;  /* 0x00000008ff6a7819 */ /* 0x000fe4000001166a */
[----:B------:R-:W-:Y:S02]  /*2ecc0*/  SHF.R.U32.HI R110, RZ, 0x8, R110 ;  /* 0x00000008ff6e7819 */ /* 0x000fe4000001166e */
[----:B------:R-:W-:Y:S02]  /*2ecd0*/  SHF.R.U32.HI R114, RZ, 0x8, R114 ;  /* 0x00000008ff727819 */ /* 0x000fe40000011672 */
[----:B------:R-:W-:Y:S02]  /*2ece0*/  LOP3.LUT R35, R64, 0xffff, RZ, 0xc0, !PT ;  /* 0x0000ffff40237812 */ /* 0x000fe400078ec0ff */
        /* <DEDUP_REMOVED lines=16> */
[--C-:B0-----:R-:W-:Y:S02]  /*2edf0*/  PRMT R8, R13, 0x4210, R15.reuse ;  /* 0x000042100d087816 */ /* 0x101fe4000000000f */
[----:B------:R-:W-:Y:S02]  /*2ee00*/  PRMT R9, R27, 0x5210, R15 ;  /* 0x000052101b097816 */ /* 0x000fe4000000000f */
[--C-:B------:R-:W-:Y:S01]  /*2ee10*/  PRMT R10, R12, 0x4210, R16.reuse ;  /* 0x000042100c0a7816 */ /* 0x100fe20000000010 */
[----:B------:R-:W-:Y:S01]  /*2ee20*/  BAR.SYNC.DEFER_BLOCKING 0x0 ;  /* 0x0000000000007b1d */ /* 0x000fe20000010000 */
[----:B------:R-:W-:-:S05]  /*2ee30*/  PRMT R11, R25, 0x5210, R16 ;  /* 0x00005210190b7816 */ /* 0x000fca0000000010 */
[----:B------:R-:W0:Y:S02]  /*2ee40*/  LDS.128 R12, [R76+UR6] ;  /* 0x000000064c0c7984 */ /* 0x000e240008000c00 */
[----:B------:R-:W-:Y:S01]  /*2ee50*/  BAR.SYNC.DEFER_BLOCKING 0x0 ;  /* 0x0000000000007b1d */ /* 0x000fe20000010000 */
[----:B------:R-:W-:Y:S02]  /*2ee60*/  SHF.R.U32.HI R75, RZ, 0x8, R75 ;  /* 0x00000008ff4b7819 */ /* 0x000fe4000001164b */
[----:B------:R-:W-:Y:S02]  /*2ee70*/  SHF.R.U32.HI R19, RZ, 0x8, R19 ;  /* 0x00000008ff137819 */ /* 0x000fe40000011613 */
[----:B------:R-:W-:Y:S02]  /*2ee80*/  SHF.R.U32.HI R81, RZ, 0x8, R81 ;  /* 0x00000008ff517819 */ /* 0x000fe40000011651 */
[----:B------:R-:W-:Y:S02]  /*2ee90*/  LOP3.LUT R19, R19, 0xffff, RZ, 0xc0, !PT ;  /* 0x0000ffff13137812 */ /* 0x000fe400078ec0ff */
[----:B------:R-:W-:-:S02]  /*2eea0*/  LOP3.LUT R75, R75, 0xffff, RZ, 0xc0, !PT ;  /* 0x0000ffff4b4b7812 */ /* 0x000fc400078ec0ff */
[----:B------:R-:W-:Y:S01]  /*2eeb0*/  LOP3.LUT R81, R81, 0xffff, RZ, 0xc0, !PT ;  /* 0x0000ffff51517812 */ /* 0x000fe200078ec0ff */
[----:B------:R1:W-:Y:S01]  /*2eec0*/  STSM.16.M88.4 [R56], R8 ;  /* 0x0000000838007844 */ /* 0x0003e20000000200 */
[----:B------:R-:W-:Y:S02]  /*2eed0*/  PRMT R19, R75, 0x3340, R19 ;  /* 0x000033404b137816 */ /* 0x000fe40000000013 */
[----:B------:R-:W-:Y:S02]  /*2eee0*/  PRMT R81, R81, 0x3340, R1 ;  /* 0x0000334051517816 */ /* 0x000fe40000000001 */
[----:B------:R-:W-:Y:S02]  /*2eef0*/  LOP3.LUT R23, R23, 0xffff, RZ, 0xc0, !PT ;  /* 0x0000ffff17177812 */ /* 0x000fe400078ec0ff */
[----:B------:R-:W-:Y:S02]  /*2ef00*/  PRMT R19, R19, 0x5410, R81 ;  /* 0x0000541013137816 */ /* 0x000fe40000000051 */
[----:B------:R-:W-:-:S02]  /*2ef10*/  LOP3.LUT R152, R152, 0xffff, RZ, 0xc0, !PT ;  /* 0x0000ffff98987812 */ /* 0x000fc400078ec0ff */
[----:B------:R-:W-:Y:S02]  /*2ef20*/  SHF.R.U32.HI R22, RZ, 0x8, R22 ;  /* 0x00000008ff167819 */ /* 0x000fe40000011616 */
[--C-:B-1----:R-:W-:Y:S02]  /*2ef30*/  PRMT R8, R18, 0x4210, R23.reuse ;  /* 0x0000421012087816 */ /* 0x102fe40000000017 */
[----:B------:R-:W-:Y:S02]  /*2ef40*/  PRMT R9, R19, 0x5210, R23 ;  /* 0x0000521013097816 */ /* 0x000fe40000000017 */
[----:B------:R-:W-:Y:S01]  /*2ef50*/  PRMT R10, R17, 0x4210, R152 ;  /* 0x00004210110a7816 */ /* 0x000fe20000000098 */
[----:B------:R-:W-:Y:S01]  /*2ef60*/  BAR.SYNC.DEFER_BLOCKING 0x0 ;  /* 0x0000000000007b1d */ /* 0x000fe20000010000 */
[----:B------:R-:W-:-:S04]  /*2ef70*/  LOP3.LUT R22, R22, 0xffff, RZ, 0xc0, !PT ;  /* 0x0000ffff16167812 */ /* 0x000fc800078ec0ff */
[----:B------:R-:W-:Y:S01]  /*2ef80*/  PRMT R22, R22, 0x3340, R1 ;  /* 0x0000334016167816 */ /* 0x000fe20000000001 */
[----:B------:R-:W1:Y:S03]  /*2ef90*/  LDS.128 R16, [R76+UR6] ;  /* 0x000000064c107984 */ /* 0x000e660008000c00 */
[----:B------:R-:W-:-:S04]  /*2efa0*/  PRMT R22, R77, 0x5410, R22 ;  /* 0x000054104d167816 */ /* 0x000fc80000000016 */
[----:B------:R-:W-:Y:S01]  /*2efb0*/  PRMT R11, R22, 0x5210, R152 ;  /* 0x00005210160b7816 */ /* 0x000fe20000000098 */
[----:B------:R-:W-:Y:S01]  /*2efc0*/  BAR.SYNC.DEFER_BLOCKING 0x0 ;  /* 0x0000000000007b1d */ /* 0x000fe20000010000 */
[----:B------:R-:W-:Y:S02]  /*2efd0*/  LOP3.LUT R159, R159, 0xffff, RZ, 0xc0, !PT ;  /* 0x0000ffff9f9f7812 */ /* 0x000fe400078ec0ff */
[----:B------:R-:W-:-:S03]  /*2efe0*/  LOP3.LUT R160, R160, 0xffff, RZ, 0xc0, !PT ;  /* 0x0000ffffa0a07812 */ /* 0x000fc600078ec0ff */
[----:B------:R2:W-:Y:S01]  /*2eff0*/  STSM.16.M88.4 [R56], R8 ;  /* 0x0000000838007844 */ /* 0x0005e20000000200 */
[----:B------:R-:W-:Y:S02]  /*2f000*/  SHF.R.U32.HI R153, RZ, 0x8, R153 ;  /* 0x00000008ff997819 */ /* 0x000fe40000011699 */
[----:B------:R-:W-:Y:S02]  /*2f010*/  SHF.R.U32.HI R155, RZ, 0x8, R155 ;  /* 0x00000008ff9b7819 */ /* 0x000fe4000001169b */
[----:B------:R-:W-:Y:S02]  /*2f020*/  SHF.R.U32.HI R157, RZ, 0x8, R157 ;  /* 0x00000008ff9d7819 */ /* 0x000fe4000001169d */
[----:B------:R-:W-:Y:S02]  /*2f030*/  SHF.R.U32.HI R154, RZ, 0x8, R154 ;  /* 0x00000008ff9a7819 */ /* 0x000fe4000001169a */
[----:B------:R-:W-:Y:S02]  /*2f040*/  SHF.R.U32.HI R156, RZ, 0x8, R156 ;  /* 0x00000008ff9c7819 */ /* 0x000fe4000001169c */
[----:B------:R-:W-:-:S02]  /*2f050*/  SHF.R.U32.HI R158, RZ, 0x8, R158 ;  /* 0x00000008ff9e7819 */ /* 0x000fc4000001169e */
[----:B--2---:R-:W-:Y:S02]  /*2f060*/  PRMT R8, R21, 0x4210, R159 ;  /* 0x0000421015087816 */ /* 0x004fe4000000009f */
[----:B------:R-:W-:Y:S01]  /*2f070*/  PRMT R10, R20, 0x4210, R160 ;  /* 0x00004210140a7816 */ /* 0x000fe200000000a0 */
[----:B------:R-:W-:Y:S01]  /*2f080*/  BAR.SYNC.DEFER_BLOCKING 0x0 ;  /* 0x0000000000007b1d */ /* 0x000fe20000010000 */
[----:B------:R-:W-:Y:S02]  /*2f090*/  LOP3.LUT R155, R155, 0xffff, RZ, 0xc0, !PT ;  /* 0x0000ffff9b9b7812 */ /* 0x000fe400078ec0ff */
[----:B------:R-:W-:Y:S02]  /*2f0a0*/  LOP3.LUT R153, R153, 0xffff, RZ, 0xc0, !PT ;  /* 0x0000ffff99997812 */ /* 0x000fe400078ec0ff */
[----:B------:R-:W-:Y:S02]  /*2f0b0*/  LOP3.LUT R157, R157, 0xffff, RZ, 0xc0, !PT ;  /* 0x0000ffff9d9d7812 */ /* 0x000fe400078ec0ff */
[----:B------:R-:W-:-:S02]  /*2f0c0*/  LOP3.LUT R156, R156, 0xffff, RZ, 0xc0, !PT ;  /* 0x0000ffff9c9c7812 */ /* 0x000fc400078ec0ff */
[----:B------:R-:W-:Y:S02]  /*2f0d0*/  LOP3.LUT R154, R154, 0xffff, RZ, 0xc0, !PT ;  /* 0x0000ffff9a9a7812 */ /* 0x000fe400078ec0ff */
[----:B------:R-:W-:Y:S01]  /*2f0e0*/  LOP3.LUT R158, R158, 0xffff, RZ, 0xc0, !PT ;  /* 0x0000ffff9e9e7812 */ /* 0x000fe200078ec0ff */
[----:B------:R-:W2:Y:S01]  /*2f0f0*/  LDS.128 R20, [R76+UR6] ;  /* 0x000000064c147984 */ /* 0x000ea20008000c00 */
[----:B------:R-:W-:Y:S02]  /*2f100*/  PRMT R153, R153, 0x3340, R155 ;  /* 0x0000334099997816 */ /* 0x000fe4000000009b */
[--C-:B------:R-:W-:Y:S02]  /*2f110*/  PRMT R157, R157, 0x3340, R1.reuse ;  /* 0x000033409d9d7816 */ /* 0x100fe40000000001 */
[----:B------:R-:W-:Y:S02]  /*2f120*/  PRMT R154, R154, 0x3340, R156 ;  /* 0x000033409a9a7816 */ /* 0x000fe4000000009c */
[----:B------:R-:W-:-:S02]  /*2f130*/  PRMT R158, R158, 0x3340, R1 ;  /* 0x000033409e9e7816 */ /* 0x000fc40000000001 */
[----:B------:R-:W-:Y:S02]  /*2f140*/  PRMT R153, R153, 0x5410, R157 ;  /* 0x0000541099997816 */ /* 0x000fe4000000009d */
[----:B------:R-:W-:Y:S02]  /*2f150*/  PRMT R154, R154, 0x5410, R158 ;  /* 0x000054109a9a7816 */ /* 0x000fe4000000009e */
[----:B------:R-:W-:Y:S02]  /*2f160*/  PRMT R9, R153, 0x5210, R159 ;  /* 0x0000521099097816 */ /* 0x000fe4000000009f */
[----:B------:R-:W-:Y:S01]  /*2f170*/  PRMT R11, R154, 0x5210, R160 ;  /* 0x000052109a0b7816 */ /* 0x000fe200000000a0 */
[----:B------:R-:W-:Y:S01]  /*2f180*/  BAR.SYNC.DEFER_BLOCKING 0x0 ;  /* 0x0000000000007b1d */ /* 0x000fe20000010000 */
[----:B------:R-:W-:Y:S02]  /*2f190*/  SHF.R.U32.HI R24, RZ, 0x8, R24 ;  /* 0x00000008ff187819 */ /* 0x000fe40000011618 */
[----:B------:R-:W-:-:S02]  /*2f1a0*/  SHF.R.U32.HI R28, RZ, 0x8, R28 ;  /* 0x00000008ff1c7819 */ /* 0x000fc4000001161c */
[----:B------:R-:W-:Y:S02]  /*2f1b0*/  SHF.R.U32.HI R32, RZ, 0x8, R32 ;  /* 0x00000008ff207819 */ /* 0x000fe40000011620 */
[----:B------:R-:W-:Y:S02]  /*2f1c0*/  SHF.R.U32.HI R34, RZ, 0x8, R34 ;  /* 0x00000008ff227819 */ /* 0x000fe40000011622 */
[----:B------:R-:W-:Y:S01]  /*2f1d0*/  LOP3.LUT R28, R28, 0xffff, RZ, 0xc0, !PT ;  /* 0x0000ffff1c1c7812 */ /* 0x000fe200078ec0ff */
[----:B------:R3:W-:Y:S01]  /*2f1e0*/  STSM.16.M88.4 [R56], R8 ;  /* 0x0000000838007844 */ /* 0x0007e20000000200 */
[----:B------:R-:W-:Y:S02]  /*2f1f0*/  LOP3.LUT R24, R24, 0xffff, RZ, 0xc0, !PT ;  /* 0x0000ffff18187812 */ /* 0x000fe400078ec0ff */
[----:B------:R-:W-:Y:S02]  /*2f200*/  SHF.R.U32.HI R74, RZ, 0x8, R74 ;  /* 0x00000008ff4a7819 */ /* 0x000fe4000001164a */
[----:B------:R-:W-:-:S02]  /*2f210*/  SHF.R.U32.HI R78, RZ, 0x8, R78 ;  /* 0x00000008ff4e7819 */ /* 0x000fc4000001164e */
[----:B------:R-:W-:Y:S02]  /*2f220*/  LOP3.LUT R32, R32, 0xffff, RZ, 0xc0, !PT ;  /* 0x0000ffff20207812 */ /* 0x000fe400078ec0ff */
[----:B------:R-:W-:Y:S02]  /*2f230*/  LOP3.LUT R34, R34, 0xffff, RZ, 0xc0, !PT ;  /* 0x0000ffff22227812 */ /* 0x000fe400078ec0ff */
[----:B------:R-:W-:Y:S02]  /*2f240*/  PRMT R24, R24, 0x3340, R28 ;  /* 0x0000334018187816 */ /* 0x000fe4000000001c */
[----:B------:R-:W-:Y:S02]  /*2f250*/  LOP3.LUT R62, R78, 0xffff, RZ, 0xc0, !PT ;  /* 0x0000ffff4e3e7812 */ /* 0x000fe400078ec0ff */
[----:B------:R-:W-:Y:S02]  /*2f260*/  LOP3.LUT R74, R74, 0xffff, RZ, 0xc0, !PT ;  /* 0x0000ffff4a4a7812 */ /* 0x000fe400078ec0ff */
        /* <DEDUP_REMOVED lines=10> */
[----:B------:R-:W-:Y:S02]  /*2f310*/  SHF.R.U32.HI R164, RZ, 0x8, R164 ;  /* 0x00000008ffa47819 */ /* 0x000fe400000116a4 */
[----:B------:R-:W-:Y:S02]  /*2f320*/  SHF.R.U32.HI R166, RZ, 0x8, R166 ;  /* 0x00000008ffa67819 */ /* 0x000fe400000116a6 */
[----:B------:R-:W-:Y:S02]  /*2f330*/  LOP3.LUT R163, R163, 0xffff, RZ, 0xc0, !PT ;  /* 0x0000ffffa3a37812 */ /* 0x000fe400078ec0ff */
[----:B------:R-:W-:Y:S01]  /*2f340*/  LOP3.LUT R161, R161, 0xffff, RZ, 0xc0, !PT ;  /* 0x0000ffffa1a17812 */ /* 0x000fe200078ec0ff */
[----:B------:R-:W4:Y:S01]  /*2f350*/  LDS.128 R24, [R76+UR6] ;  /* 0x000000064c187984 */ /* 0x000f220008000c00 */
        /* <DEDUP_REMOVED lines=9> */
[----:B------:R-:W-:Y:S02]  /*2f3f0*/  PRMT R162, R162, 0x5410, R166 ;  /* 0x00005410a2a27816 */ /* 0x000fe400000000a6 */
[----:B------:R-:W-:Y:S02]  /*2f400*/  LOP3.LUT R167, R167, 0xffff, RZ, 0xc0, !PT ;  /* 0x0000ffffa7a77812 */ /* 0x000fe400078ec0ff */
[----:B------:R-:W-:Y:S02]  /*2f410*/  LOP3.LUT R168, R168, 0xffff, RZ, 0xc0, !PT ;  /* 0x0000ffffa8a87812 */ /* 0x000fe400078ec0ff */
[----:B---3--:R-:W-:-:S02]  /*2f420*/  PRMT R8, R63, 0x4210, R167 ;  /* 0x000042103f087816 */ /* 0x008fc400000000a7 */
[----:B------:R-:W-:Y:S02]  /*2f430*/  PRMT R9, R161, 0x5210, R167 ;  /* 0x00005210a1097816 */ /* 0x000fe400000000a7 */
[--C-:B------:R-:W-:Y:S02]  /*2f440*/  PRMT R10, R51, 0x4210, R168.reuse ;  /* 0x00004210330a7816 */ /* 0x100fe400000000a8 */
[----:B------:R-:W-:Y:S01]  /*2f450*/  PRMT R11, R162, 0x5210, R168 ;  /* 0x00005210a20b7816 */ /* 0x000fe200000000a8 */
[----:B------:R-:W-:Y:S01]  /*2f460*/  BAR.SYNC.DEFER_BLOCKING 0x0 ;  /* 0x0000000000007b1d */ /* 0x000fe20000010000 */
[----:B------:R-:W-:Y:S02]  /*2f470*/  SHF.R.U32.HI R89, RZ, 0x8, R89 ;  /* 0x00000008ff597819 */ /* 0x000fe40000011659 */
[----:B------:R-:W-:Y:S02]  /*2f480*/  SHF.R.U32.HI R60, RZ, 0x8, R60 ;  /* 0x00000008ff3c7819 */ /* 0x000fe4000001163c */
[----:B------:R-:W-:-:S02]  /*2f490*/  LOP3.LUT R89, R89, 0xffff, RZ, 0xc0, !PT ;  /* 0x0000ffff59597812 */ /* 0x000fc400078ec0ff */
[----:B------:R-:W-:Y:S01]  /*2f4a0*/  LOP3.LUT R28, R60, 0xffff, RZ, 0xc0, !PT ;  /* 0x0000ffff3c1c7812 */ /* 0x000fe200078ec0ff */
[----:B------:R3:W-:Y:S03]  /*2f4b0*/  STSM.16.M88.4 [R56], R8 ;  /* 0x0000000838007844 */ /* 0x0007e60000000200 */
[----:B------:R-:W-:Y:S02]  /*2f4c0*/  PRMT R28, R89, 0x3340, R28 ;  /* 0x00003340591c7816 */ /* 0x000fe4000000001c */
[----:B------:R-:W-:Y:S02]  /*2f4d0*/  PRMT R35, R35, 0x3340, R1 ;  /* 0x0000334023237816 */ /* 0x000fe40000000001 */
[----:B------:R-:W-:Y:S02]  /*2f4e0*/  LOP3.LUT R175, R175, 0xffff, RZ, 0xc0, !PT ;  /* 0x0000ffffafaf7812 */ /* 0x000fe400078ec0ff */
[----:B------:R-:W-:-:S02]  /*2f4f0*/  LOP3.LUT R176, R176, 0xffff, RZ, 0xc0, !PT ;  /* 0x0000ffffb0b07812 */ /* 0x000fc400078ec0ff */
[----:B------:R-:W-:Y:S02]  /*2f500*/  PRMT R67, R28, 0x5410, R35 ;  /* 0x000054101c437816 */ /* 0x000fe40000000023 */
[----:B------:R-:W-:Y:S02]  /*2f510*/  SHF.R.U32.HI R169, RZ, 0x8, R169 ;  /* 0x00000008ffa97819 */ /* 0x000fe400000116a9 */
[----:B---3--:R-:W-:Y:S02]  /*2f520*/  PRMT R8, R31, 0x4210, R175 ;  /* 0x000042101f087816 */ /* 0x008fe400000000af */
[----:B------:R-:W-:Y:S01]  /*2f530*/  PRMT R10, R29, 0x4210, R176 ;  /* 0x000042101d0a7816 */ /* 0x000fe200000000b0 */
[----:B------:R-:W-:Y:S01]  /*2f540*/  BAR.SYNC.DEFER_BLOCKING 0x0 ;  /* 0x0000000000007b1d */ /* 0x000fe20000010000 */
[----:B------:R-:W-:Y:S02]  /*2f550*/  SHF.R.U32.HI R171, RZ, 0x8, R171 ;  /* 0x00000008ffab7819 */ /* 0x000fe400000116ab */
[----:B------:R-:W-:-:S02]  /*2f560*/  SHF.R.U32.HI R173, RZ, 0x8, R173 ;  /* 0x00000008ffad7819 */ /* 0x000fc400000116ad */
[----:B------:R-:W-:Y:S02]  /*2f570*/  SHF.R.U32.HI R170, RZ, 0x8, R170 ;  /* 0x00000008ffaa7819 */ /* 0x000fe400000116aa */
[----:B------:R-:W-:Y:S02]  /*2f580*/  SHF.R.U32.HI R172, RZ, 0x8, R172 ;  /* 0x00000008ffac7819 */ /* 0x000fe400000116ac */
[----:B------:R-:W-:Y:S02]  /*2f590*/  SHF.R.U32.HI R174, RZ, 0x8, R174 ;  /* 0x00000008ffae7819 */ /* 0x000fe400000116ae */
[----:B------:R-:W-:Y:S02]  /*2f5a0*/  LOP3.LUT R171, R171, 0xffff, RZ, 0xc0, !PT ;  /* 0x0000ffffabab7812 */ /* 0x000fe400078ec0ff */
[----:B------:R-:W-:Y:S02]  /*2f5b0*/  LOP3.LUT R169, R169, 0xffff, RZ, 0xc0, !PT ;  /* 0x0000ffffa9a97812 */ /* 0x000fe400078ec0ff */
[----:B------:R-:W-:Y:S01]  /*2f5c0*/  LOP3.LUT R173, R173, 0xffff, RZ, 0xc0, !PT ;  /* 0x0000ffffadad7812 */ /* 0x000fe200078ec0ff */
[----:B------:R-:W3:Y:S01]  /*2f5d0*/  LDS.128 R28, [R76+UR6] ;  /* 0x000000064c1c7984 */ /* 0x000ee20008000c00 */
[----:B------:R-:W-:-:S02]  /*2f5e0*/  LOP3.LUT R172, R172, 0xffff, RZ, 0xc0, !PT ;  /* 0x0000ffffacac7812 */ /* 0x000fc400078ec0ff */
[----:B------:R-:W-:Y:S02]  /*2f5f0*/  LOP3.LUT R170, R170, 0xffff, RZ, 0xc0, !PT ;  /* 0x0000ffffaaaa7812 */ /* 0x000fe400078ec0ff */
[----:B------:R-:W-:Y:S02]  /*2f600*/  LOP3.LUT R174, R174, 0xffff, RZ, 0xc0, !PT ;  /* 0x0000ffffaeae7812 */ /* 0x000fe400078ec0ff */
        /* <DEDUP_REMOVED lines=9> */
[----:B------:R-:W-:-:S05]  /*2f6a0*/  LOP3.LUT R184, R184, 0xffff, RZ, 0xc0, !PT ;  /* 0x0000ffffb8b87812 */ /* 0x000fca00078ec0ff */
[----:B------:R0:W-:Y:S01]  /*2f6b0*/  STSM.16.M88.4 [R56], R8 ;  /* 0x0000000838007844 */ /* 0x0001e20000000200 */
[----:B------:R-:W-:Y:S02]  /*2f6c0*/  SHF.R.U32.HI R177, RZ, 0x8, R177 ;  /* 0x00000008ffb17819 */ /* 0x000fe400000116b1 */
[----:B------:R-:W-:Y:S02]  /*2f6d0*/  SHF.R.U32.HI R179, RZ, 0x8, R179 ;  /* 0x00000008ffb37819 */ /* 0x000fe400000116b3 */
[----:B------:R-:W-:Y:S02]  /*2f6e0*/  SHF.R.U32.HI R181, RZ, 0x8, R181 ;  /* 0x00000008ffb57819 */ /* 0x000fe400000116b5 */
[----:B------:R-:W-:Y:S02]  /*2f6f0*/  SHF.R.U32.HI R178, RZ, 0x8, R178 ;  /* 0x00000008ffb27819 */ /* 0x000fe400000116b2 */
[----:B------:R-:W-:Y:S02]  /*2f700*/  SHF.R.U32.HI R180, RZ, 0x8, R180 ;  /* 0x00000008ffb47819 */ /* 0x000fe400000116b4 */
[----:B------:R-:W-:-:S02]  /*2f710*/  SHF.R.U32.HI R182, RZ, 0x8, R182 ;  /* 0x00000008ffb67819 */ /* 0x000fc400000116b6 */
[----:B0-----:R-:W-:Y:S01]  /*2f720*/  PRMT R10, R33, 0x4210, R184 ;  /* 0x00004210210a7816 */ /* 0x001fe200000000b8 */
[----:B------:R-:W-:Y:S01]  /*2f730*/  BAR.SYNC.DEFER_BLOCKING 0x0 ;  /* 0x0000000000007b1d */ /* 0x000fe20000010000 */
[----:B------:R-:W-:Y:S02]  /*2f740*/  LOP3.LUT R179, R179, 0xffff, RZ, 0xc0, !PT ;  /* 0x0000ffffb3b37812 */ /* 0x000fe400078ec0ff */
[----:B------:R-:W-:Y:S02]  /*2f750*/  LOP3.LUT R177, R177, 0xffff, RZ, 0xc0, !PT ;  /* 0x0000ffffb1b17812 */ /* 0x000fe400078ec0ff */
[----:B------:R-:W-:Y:S02]  /*2f760*/  LOP3.LUT R181, R181, 0xffff, RZ, 0xc0, !PT ;  /* 0x0000ffffb5b57812 */ /* 0x000fe400078ec0ff */
[----:B------:R-:W-:Y:S02]  /*2f770*/  LOP3.LUT R180, R180, 0xffff, RZ, 0xc0, !PT ;  /* 0x0000ffffb4b47812 */ /* 0x000fe400078ec0ff */
[----:B------:R-:W-:-:S02]  /*2f780*/  LOP3.LUT R178, R178, 0xffff, RZ, 0xc0, !PT ;  /* 0x0000ffffb2b27812 */ /* 0x000fc400078ec0ff */
[----:B------:R-:W-:Y:S01]  /*2f790*/  LOP3.LUT R182, R182, 0xffff, RZ, 0xc0, !PT ;  /* 0x0000ffffb6b67812 */ /* 0x000fe200078ec0ff */
[----:B------:R-:W0:Y:S01]  /*2f7a0*/  LDS.128 R32, [R76+UR6] ;  /* 0x000000064c207984 */ /* 0x000e220008000c00 */
[----:B------:R-:W-:Y:S02]  /*2f7b0*/  PRMT R177, R177, 0x3340, R179 ;  /* 0x00003340b1b17816 */ /* 0x000fe400000000b3 */
[--C-:B------:R-:W-:Y:S02]  /*2f7c0*/  PRMT R181, R181, 0x3340, R1.reuse ;  /* 0x00003340b5b57816 */ /* 0x100fe40000000001 */
[----:B------:R-:W-:Y:S02]  /*2f7d0*/  PRMT R178, R178, 0x3340, R180 ;  /* 0x00003340b2b27816 */ /* 0x000fe400000000b4 */
[----:B------:R-:W-:Y:S02]  /*2f7e0*/  PRMT R182, R182, 0x3340, R1 ;  /* 0x00003340b6b67816 */ /* 0x000fe40000000001 */
[----:B------:R-:W-:-:S02]  /*2f7f0*/  PRMT R177, R177, 0x5410, R181 ;  /* 0x00005410b1b17816 */ /* 0x000fc400000000b5 */
[----:B------:R-:W-:Y:S02]  /*2f800*/  PRMT R178, R178, 0x5410, R182 ;  /* 0x00005410b2b27816 */ /* 0x000fe400000000b6 */
[----:B------:R-:W-:Y:S02]  /*2f810*/  LOP3.LUT R183, R183, 0xffff, RZ, 0xc0, !PT ;  /* 0x0000ffffb7b77812 */ /* 0x000fe400078ec0ff */
[----:B------:R-:W-:Y:S02]  /*2f820*/  PRMT R11, R178, 0x5210, R184 ;  /* 0x00005210b20b7816 */ /* 0x000fe400000000b8 */
[--C-:B------:R-:W-:Y:S02]  /*2f830*/  PRMT R8, R43, 0x4210, R183.reuse ;  /* 0x000042102b087816 */ /* 0x100fe400000000b7 */
[----:B------:R-:W-:Y:S01]  /*2f840*/  PRMT R9, R177, 0x5210, R183 ;  /* 0x00005210b1097816 */ /* 0x000fe200000000b7 */
[----:B------:R-:W-:Y:S01]  /*2f850*/  BAR.SYNC.DEFER_BLOCKING 0x0 ;  /* 0x0000000000007b1d */ /* 0x000fe20000010000 */
[----:B------:R-:W-:-:S02]  /*2f860*/  LOP3.LUT R191, R191, 0xffff, RZ, 0xc0, !PT ;  /* 0x0000ffffbfbf7812 */ /* 0x000fc400078ec0ff */
[----:B------:R-:W-:-:S03]  /*2f870*/  LOP3.LUT R192, R192, 0xffff, RZ, 0xc0, !PT ;  /* 0x0000ffffc0c07812 */ /* 0x000fc600078ec0ff */
[----:B------:R1:W-:Y:S01]  /*2f880*/  STSM.16.M88.4 [R56], R8 ;  /* 0x0000000838007844 */ /* 0x0003e20000000200 */
[----:B------:R-:W-:Y:S02]  /*2f890*/  LOP3.LUT R43, R36, 0xffff, RZ, 0xc0, !PT ;  /* 0x0000ffff242b7812 */ /* 0x000fe400078ec0ff */
[----:B------:R-:W-:Y:S02]  /*2f8a0*/  LOP3.LUT R42, R38, 0xffff, RZ, 0xc0, !PT ;  /* 0x0000ffff262a7812 */ /* 0x000fe400078ec0ff */
[----:B------:R-:W-:Y:S02]  /*2f8b0*/  SHF.R.U32.HI R185, RZ, 0x8, R185 ;  /* 0x00000008ffb97819 */ /* 0x000fe400000116b9 */
[----:B------:R-:W-:Y:S02]  /*2f8c0*/  SHF.R.U32.HI R187, RZ, 0x8, R187 ;  /* 0x00000008ffbb7819 */ /* 0x000fe400000116bb */
[----:B------:R-:W-:Y:S02]  /*2f8d0*/  SHF.R.U32.HI R189, RZ, 0x8, R189 ;  /* 0x00000008ffbd7819 */ /* 0x000fe400000116bd */
[----:B------:R-:W-:-:S02]  /*2f8e0*/  SHF.R.U32.HI R186, RZ, 0x8, R186 ;  /* 0x00000008ffba7819 */ /* 0x000fc400000116ba */
[----:B-1----:R-:W-:Y:S02]  /*2f8f0*/  PRMT R8, R39, 0x4210, R191 ;  /* 0x0000421027087816 */ /* 0x002fe400000000bf */
[----:B------:R-:W-:Y:S01]  /*2f900*/  PRMT R10, R37, 0x4210, R192 ;  /* 0x00004210250a7816 */ /* 0x000fe200000000c0 */
[----:B------:R-:W-:Y:S01]  /*2f910*/  BAR.SYNC.DEFER_BLOCKING 0x0 ;  /* 0x0000000000007b1d */ /* 0x000fe20000010000 */
[----:B------:R-:W-:Y:S02]  /*2f920*/  SHF.R.U32.HI R188, RZ, 0x8, R188 ;  /* 0x00000008ffbc7819 */ /* 0x000fe400000116bc */
[----:B------:R-:W-:Y:S02]  /*2f930*/  SHF.R.U32.HI R190, RZ, 0x8, R190 ;  /* 0x00000008ffbe7819 */ /* 0x000fe400000116be */
[----:B------:R-:W-:Y:S02]  /*2f940*/  LOP3.LUT R187, R187, 0xffff, RZ, 0xc0, !PT ;  /* 0x0000ffffbbbb7812 */ /* 0x000fe400078ec0ff */
[----:B------:R-:W-:-:S02]  /*2f950*/  LOP3.LUT R185, R185, 0xffff, RZ, 0xc0, !PT ;  /* 0x0000ffffb9b97812 */ /* 0x000fc400078ec0ff */
[----:B------:R-:W-:Y:S02]  /*2f960*/  LOP3.LUT R189, R189, 0xffff, RZ, 0xc0, !PT ;  /* 0x0000ffffbdbd7812 */ /* 0x000fe400078ec0ff */
[----:B------:R-:W-:Y:S02]  /*2f970*/  LOP3.LUT R188, R188, 0xffff, RZ, 0xc0, !PT ;  /* 0x0000ffffbcbc7812 */ /* 0x000fe400078ec0ff */
[----:B------:R-:W-:Y:S02]  /*2f980*/  LOP3.LUT R186, R186, 0xffff, RZ, 0xc0, !PT ;  /* 0x0000ffffbaba7812 */ /* 0x000fe400078ec0ff */
[----:B------:R-:W-:Y:S01]  /*2f990*/  LOP3.LUT R190, R190, 0xffff, RZ, 0xc0, !PT ;  /* 0x0000ffffbebe7812 */ /* 0x000fe200078ec0ff */
[----:B------:R-:W1:Y:S01]  /*2f9a0*/  LDS.128 R36, [R76+UR6] ;  /* 0x000000064c247984 */ /* 0x000e620008000c00 */
[----:B------:R-:W-:Y:S02]  /*2f9b0*/  PRMT R185, R185, 0x3340, R187 ;  /* 0x00003340b9b97816 */ /* 0x000fe400000000bb */
[----:B------:R-:W-:-:S02]  /*2f9c0*/  PRMT R189, R189, 0x3340, R1 ;  /* 0x00003340bdbd7816 */ /* 0x000fc40000000001 */
[----:B------:R-:W-:Y:S02]  /*2f9d0*/  PRMT R186, R186, 0x3340, R188 ;  /* 0x00003340baba7816 */ /* 0x000fe400000000bc */
[----:B------:R-:W-:Y:S02]  /*2f9e0*/  PRMT R190, R190, 0x3340, R1 ;  /* 0x00003340bebe7816 */ /* 0x000fe40000000001 */
[----:B------:R-:W-:Y:S02]  /*2f9f0*/  PRMT R185, R185, 0x5410, R189 ;  /* 0x00005410b9b97816 */ /* 0x000fe400000000bd */
[----:B------:R-:W-:Y:S02]  /*2fa00*/  PRMT R186, R186, 0x5410, R190 ;  /* 0x00005410baba7816 */ /* 0x000fe400000000be */
[----:B------:R-:W-:Y:S02]  /*2fa10*/  PRMT R9, R185, 0x5210, R191 ;  /* 0x00005210b9097816 */ /* 0x000fe400000000bf */
[----:B------:R-:W-:Y:S01]  /*2fa20*/  PRMT R11, R186, 0x5210, R192 ;  /* 0x00005210ba0b7816 */ /* 0x000fe200000000c0 */
[----:B------:R-:W-:Y:S06]  /*2fa30*/  BAR.SYNC.DEFER_BLOCKING 0x0 ;  /* 0x0000000000007b1d */ /* 0x000fec0000010000 */
[----:B------:R2:W-:Y:S02]  /*2fa40*/  STSM.16.M88.4 [R56], R8 ;  /* 0x0000000838007844 */ /* 0x0005e40000000200 */
[----:B--2---:R-:W-:-:S02]  /*2fa50*/  PRMT R8, R41, 0x4210, R43 ;  /* 0x0000421029087816 */ /* 0x004fc4000000002b */
[----:B------:R-:W-:Y:S02]  /*2fa60*/  PRMT R9, R47, 0x5210, R43 ;  /* 0x000052102f097816 */ /* 0x000fe4000000002b */
[--C-:B------:R-:W-:Y:S02]  /*2fa70*/  PRMT R10, R40, 0x4210, R42.reuse ;  /* 0x00004210280a7816 */ /* 0x100fe4000000002a */
[----:B------:R-:W-:Y:S01]  /*2fa80*/  PRMT R11, R74, 0x5210, R42 ;  /* 0x000052104a0b7816 */ /* 0x000fe2000000002a */
[----:B------:R-:W-:Y:S06]  /*2fa90*/  BAR.SYNC.DEFER_BLOCKING 0x0 ;  /* 0x0000000000007b1d */ /* 0x000fec0000010000 */
[----:B------:R-:W2:Y:S02]  /*2faa0*/  LDS.128 R40, [R76+UR6] ;  /* 0x000000064c287984 */ /* 0x000ea40008000c00 */
[----:B------:R-:W-:Y:S01]  /*2fab0*/  BAR.SYNC.DEFER_BLOCKING 0x0 ;  /* 0x0000000000007b1d */ /* 0x000fe20000010000 */
[----:B------:R-:W-:-:S02]  /*2fac0*/  F2FP.SATFINITE.E4M3.F32.PACK_AB_MERGE_C R96, R97, R96, RZ ;  /* 0x000000606160723e */ /* 0x000fc400048070ff */
[----:B------:R-:W-:Y:S02]  /*2fad0*/  F2FP.SATFINITE.E4M3.F32.PACK_AB_MERGE_C R92, R93, R92, RZ ;  /* 0x0000005c5d5c723e */ /* 0x000fe400048070ff */
[----:B------:R-:W-:Y:S02]  /*2fae0*/  LOP3.LUT R96, R96, 0xffff, RZ, 0xc0, !PT ;  /* 0x0000ffff60607812 */ /* 0x000fe400078ec0ff */
[----:B------:R-:W-:Y:S02]  /*2faf0*/  LOP3.LUT R88, R88, 0xffff, RZ, 0xc0, !PT ;  /* 0x0000ffff58587812 */ /* 0x000fe400078ec0ff */
[----:B------:R-:W-:Y:S02]  /*2fb00*/  LOP3.LUT R92, R92, 0xffff, RZ, 0xc0, !PT ;  /* 0x0000ffff5c5c7812 */ /* 0x000fe400078ec0ff */
[----:B------:R-:W-:Y:S02]  /*2fb10*/  PRMT R59, R96, 0x3340, R59 ;  /* 0x00003340603b7816 */ /* 0x000fe4000000003b */
[----:B------:R-:W-:Y:S01]  /*2fb20*/  PRMT R6, R88, 0x3340, R92 ;  /* 0x0000334058067816 */ /* 0x000fe2000000005c */
[----:B------:R4:W-:Y:S01]  /*2fb30*/  STSM.16.M88.4 [R56], R8 ;  /* 0x0000000838007844 */ /* 0x0009e20000000200 */
[----:B------:R-:W-:-:S02]  /*2fb40*/  SHF.R.U32.HI R96, RZ, 0x8, R96 ;  /* 0x00000008ff607819 */ /* 0x000fc40000011660 */
[----:B------:R-:W-:Y:S02]  /*2fb50*/  SHF.R.U32.HI R88, RZ, 0x8, R88 ;  /* 0x00000008ff587819 */ /* 0x000fe40000011658 */
[----:B------:R-:W-:Y:S02]  /*2fb60*/  SHF.R.U32.HI R92, RZ, 0x8, R92 ;  /* 0x00000008ff5c7819 */ /* 0x000fe4000001165c */
[----:B------:R-:W-:Y:S02]  /*2fb70*/  LOP3.LUT R75, R96, 0xffff, RZ, 0xc0, !PT ;  /* 0x0000ffff604b7812 */ /* 0x000fe400078ec0ff */
[----:B------:R-:W-:Y:S02]  /*2fb80*/  LOP3.LUT R72, R92, 0xffff, RZ, 0xc0, !PT ;  /* 0x0000ffff5c487812 */ /* 0x000fe400078ec0ff */
[----:B------:R-:W-:Y:S02]  /*2fb90*/  LOP3.LUT R88, R88, 0xffff, RZ, 0xc0, !PT ;  /* 0x0000ffff58587812 */ /* 0x000fe400078ec0ff */
[----:B------:R-:W-:-:S02]  /*2fba0*/  PRMT R75, R75, 0x3340, R1 ;  /* 0x000033404b4b7816 */ /* 0x000fc40000000001 */
[----:B------:R-:W-:Y:S02]  /*2fbb0*/  PRMT R72, R88, 0x3340, R72 ;  /* 0x0000334058487816 */ /* 0x000fe40000000048 */
[----:B------:R-:W-:Y:S02]  /*2fbc0*/  LOP3.LUT R52, R52, 0xffff, RZ, 0xc0, !PT ;  /* 0x0000ffff34347812 */ /* 0x000fe400078ec0ff */
[----:B------:R-:W-:Y:S02]  /*2fbd0*/  LOP3.LUT R54, R54, 0xffff, RZ, 0xc0, !PT ;  /* 0x0000ffff36367812 */ /* 0x000fe400078ec0ff */
[----:B------:R-:W-:Y:S02]  /*2fbe0*/  PRMT R61, R72, 0x5410, R75 ;  /* 0x00005410483d7816 */ /* 0x000fe4000000004b */
[----:B------:R-:W3:Y:S01]  /*2fbf0*/  LDL.LU R75, [R1+0xdd0] ;  /* 0x000dd000014b7983 */ /* 0x000ee20000300800 */
[----:B----4-:R-:W-:Y:S02]  /*2fc00*/  PRMT R8, R45, 0x4210, R52 ;  /* 0x000042102d087816 */ /* 0x010fe40000000034 */
[----:B------:R-:W-:-:S02]  /*2fc10*/  PRMT R10, R44, 0x4210, R54 ;  /* 0x000042102c0a7816 */ /* 0x000fc40000000036 */
[----:B------:R-:W-:Y:S01]  /*2fc20*/  PRMT R11, R46, 0x5210, R54 ;  /* 0x000052102e0b7816 */ /* 0x000fe20000000036 */
[----:B------:R-:W-:Y:S01]  /*2fc30*/  BAR.SYNC.DEFER_BLOCKING 0x0 ;  /* 0x0000000000007b1d */ /* 0x000fe20000010000 */
[----:B------:R-:W-:Y:S02]  /*2fc40*/  SHF.R.U32.HI R83, RZ, 0x8, R83 ;  /* 0x00000008ff537819 */ /* 0x000fe40000011653 */
[----:B------:R-:W-:Y:S02]  /*2fc50*/  SHF.R.U32.HI R85, RZ, 0x8, R85 ;  /* 0x00000008ff557819 */ /* 0x000fe40000011655 */
[----:B------:R-:W-:Y:S02]  /*2fc60*/  SHF.R.U32.HI R87, RZ, 0x8, R87 ;  /* 0x00000008ff577819 */ /* 0x000fe40000011657 */
[----:B------:R-:W-:Y:S02]  /*2fc70*/  LOP3.LUT R85, R85, 0xffff, RZ, 0xc0, !PT ;  /* 0x0000ffff55557812 */ /* 0x000fe400078ec0ff */
[----:B------:R-:W-:-:S02]  /*2fc80*/  LOP3.LUT R83, R83, 0xffff, RZ, 0xc0, !PT ;  /* 0x0000ffff53537812 */ /* 0x000fc400078ec0ff */
[----:B------:R-:W-:Y:S01]  /*2fc90*/  LOP3.LUT R87, R87, 0xffff, RZ, 0xc0, !PT ;  /* 0x0000ffff57577812 */ /* 0x000fe200078ec0ff */
[----:B------:R-:W4:Y:S01]  /*2fca0*/  LDS.128 R44, [R76+UR6] ;  /* 0x000000064c2c7984 */ /* 0x000f220008000c00 */
[----:B------:R-:W-:Y:S02]  /*2fcb0*/  PRMT R83, R83, 0x3340, R85 ;  /* 0x0000334053537816 */ /* 0x000fe40000000055 */
[----:B------:R-:W-:-:S04]  /*2fcc0*/  PRMT R87, R87, 0x3340, R1 ;  /* 0x0000334057577816 */ /* 0x000fc80000000001 */
[----:B------:R-:W-:-:S04]  /*2fcd0*/  PRMT R83, R83, 0x5410, R87 ;  /* 0x0000541053537816 */ /* 0x000fc80000000057 */
[----:B------:R-:W-:Y:S01]  /*2fce0*/  PRMT R9, R83, 0x5210, R52 ;  /* 0x0000521053097816 */ /* 0x000fe20000000034 */
[----:B------:R-:W-:Y:S01]  /*2fcf0*/  BAR.SYNC.DEFER_BLOCKING 0x0 ;  /* 0x0000000000007b1d */ /* 0x000fe20000010000 */
[----:B------:R-:W-:Y:S02]  /*2fd00*/  LOP3.LUT R68, R68, 0xffff, RZ, 0xc0, !PT ;  /* 0x0000ffff44447812 */ /* 0x000fe400078ec0ff */
[----:B------:R-:W-:-:S03]  /*2fd10*/  LOP3.LUT R70, R70, 0xffff, RZ, 0xc0, !PT ;  /* 0x0000ffff46467812 */ /* 0x000fc600078ec0ff */
[----:B------:R0:W-:Y:S02]  /*2fd20*/  STSM.16.M88.4 [R56], R8 ;  /* 0x0000000838007844 */ /* 0x0001e40000000200 */
[----:B0-----:R-:W-:Y:S02]  /*2fd30*/  PRMT R8, R49, 0x4210, R68 ;  /* 0x0000421031087816 */ /* 0x001fe40000000044 */
[--C-:B------:R-:W-:Y:S02]  /*2fd40*/  PRMT R10, R48, 0x4210, R70.reuse ;  /* 0x00004210300a7816 */ /* 0x100fe40000000046 */
[----:B------:R-:W-:Y:S01]  /*2fd50*/  PRMT R11, R50, 0x5210, R70 ;  /* 0x00005210320b7816 */ /* 0x000fe20000000046 */
[----:B------:R-:W-:Y:S01]  /*2fd60*/  BAR.SYNC.DEFER_BLOCKING 0x0 ;  /* 0x0000000000007b1d */ /* 0x000fe20000010000 */
[----:B------:R-:W-:-:S05]  /*2fd70*/  PRMT R9, R67, 0x5210, R68 ;  /* 0x0000521043097816 */ /* 0x000fca0000000044 */
[----:B------:R-:W0:Y:S02]  /*2fd80*/  LDS.128 R48, [R76+UR6] ;  /* 0x000000064c307984 */ /* 0x000e240008000c00 */
[----:B------:R-:W-:Y:S01]  /*2fd90*/  BAR.SYNC.DEFER_BLOCKING 0x0 ;  /* 0x0000000000007b1d */ /* 0x000fe20000010000 */
[----:B------:R-:W-:Y:S02]  /*2fda0*/  LOP3.LUT R84, R84, 0xffff, RZ, 0xc0, !PT ;  /* 0x0000ffff54547812 */ /* 0x000fe400078ec0ff */
[----:B------:R-:W-:-:S03]  /*2fdb0*/  LOP3.LUT R86, R86, 0xffff, RZ, 0xc0, !PT ;  /* 0x0000ffff56567812 */ /* 0x000fc600078ec0ff */
[----:B------:R1:W-:Y:S01]  /*2fdc0*/  STSM.16.M88.4 [R56], R8 ;  /* 0x0000000838007844 */ /* 0x0003e20000000200 */
[----:B------:R-:W-:-:S04]  /*2fdd0*/  SHF.R.U32.HI R82, RZ, 0x8, R82 ;  /* 0x00000008ff527819 */ /* 0x000fc80000011652 */
[----:B------:R-:W-:Y:S02]  /*2fde0*/  LOP3.LUT R60, R82, 0xffff, RZ, 0xc0, !PT ;  /* 0x0000ffff523c7812 */ /* 0x000fe400078ec0ff */
[----:B-1----:R-:W-:Y:S02]  /*2fdf0*/  PRMT R8, R55, 0x4210, R84 ;  /* 0x0000421037087816 */ /* 0x002fe40000000054 */
[----:B------:R-:W-:Y:S01]  /*2fe00*/  PRMT R10, R53, 0x4210, R86 ;  /* 0x00004210350a7816 */ /* 0x000fe20000000056 */
[----:B------:R-:W-:Y:S01]  /*2fe10*/  BAR.SYNC.DEFER_BLOCKING 0x0 ;  /* 0x0000000000007b1d */ /* 0x000fe20000010000 */
[----:B------:R-:W-:-:S04]  /*2fe20*/  PRMT R60, R60, 0x3340, R1 ;  /* 0x000033403c3c7816 */ /* 0x000fc80000000001 */
[----:B------:R-:W-:Y:S01]  /*2fe30*/  PRMT R62, R62, 0x5410, R60 ;  /* 0x000054103e3e7816 */ /* 0x000fe2000000003c */
[----:B------:R-:W1:Y:S01]  /*2fe40*/  LDS.128 R52, [R76+UR6] ;  /* 0x000000064c347984 */ /* 0x000e620008000c00 */
[----:B------:R-:W-:Y:S02]  /*2fe50*/  PRMT R9, R66, 0x5210, R84 ;  /* 0x0000521042097816 */ /* 0x000fe40000000054 */
[----:B------:R-:W-:Y:S01]  /*2fe60*/  PRMT R11, R62, 0x5210, R86 ;  /* 0x000052103e0b7816 */ /* 0x000fe20000000056 */
[----:B------:R-:W-:Y:S01]  /*2fe70*/  BAR.SYNC.DEFER_BLOCKING 0x0 ;  /* 0x0000000000007b1d */ /* 0x000fe20000010000 */
[----:B------:R-:W-:-:S04]  /*2fe80*/  F2FP.SATFINITE.E4M3.F32.PACK_AB_MERGE_C R98, R99, R98, RZ ;  /* 0x000000626362723e */ /* 0x000fc800048070ff */
[----:B------:R-:W-:Y:S02]  /*2fe90*/  LOP3.LUT R98, R98, 0xffff, RZ, 0xc0, !PT ;  /* 0x0000ffff62627812 */ /* 0x000fe400078ec0ff */
[----:B------:R-:W-:Y:S02]  /*2fea0*/  SHF.R.U32.HI R90, RZ, 0x8, R90 ;  /* 0x00000008ff5a7819 */ /* 0x000fe4000001165a */
[----:B------:R-:W-:Y:S02]  /*2feb0*/  PRMT R58, R98, 0x3340, R1 ;  /* 0x00003340623a7816 */ /* 0x000fe40000000001 */
[----:B------:R-:W-:Y:S02]  /*2fec0*/  SHF.R.U32.HI R98, RZ, 0x8, R98 ;  /* 0x00000008ff627819 */ /* 0x000fe40000011662 */
[----:B------:R-:W-:Y:S01]  /*2fed0*/  LOP3.LUT R90, R90, 0xffff, RZ, 0xc0, !PT ;  /* 0x0000ffff5a5a7812 */ /* 0x000fe200078ec0ff */
[----:B------:R2:W-:Y:S01]  /*2fee0*/  STSM.16.M88.4 [R56], R8 ;  /* 0x0000000838007844 */ /* 0x0005e20000000200 */
[----:B------:R-:W-:-:S02]  /*2fef0*/  LOP3.LUT R73, R98, 0xffff, RZ, 0xc0, !PT ;  /* 0x0000ffff62497812 */ /* 0x000fc400078ec0ff */
[----:B------:R-:W-:Y:S02]  /*2ff00*/  PRMT R65, R90, 0x3340, R65 ;  /* 0x000033405a417816 */ /* 0x000fe40000000041 */
[----:B------:R-:W-:Y:S02]  /*2ff10*/  PRMT R73, R73, 0x3340, R1 ;  /* 0x0000334049497816 */ /* 0x000fe40000000001 */
[----:B------:R-:W-:Y:S02]  /*2ff20*/  F2FP.SATFINITE.E4M3.F32.PACK_AB_MERGE_C R102, R103, R102, RZ ;  /* 0x000000666766723e */ /* 0x000fe400048070ff */
[----:B------:R-:W-:Y:S02]  /*2ff30*/  PRMT R60, R65, 0x5410, R73 ;  /* 0x00005410413c7816 */ /* 0x000fe40000000049 */
[----:B------:R-:W-:Y:S02]  /*2ff40*/  LOP3.LUT R100, R100, 0xffff, RZ, 0xc0, !PT ;  /* 0x0000ffff64647812 */ /* 0x000fe400078ec0ff */
[----:B------:R-:W-:-:S02]  /*2ff50*/  LOP3.LUT R102, R102, 0xffff, RZ, 0xc0, !PT ;  /* 0x0000ffff66667812 */ /* 0x000fc400078ec0ff */
[----:B--2---:R-:W-:Y:S02]  /*2ff60*/  PRMT R9, R61, 0x5210, R100 ;  /* 0x000052103d097816 */ /* 0x004fe40000000064 */
[----:B------:R-:W-:Y:S01]  /*2ff70*/  PRMT R11, R60, 0x5210, R102 ;  /* 0x000052103c0b7816 */ /* 0x000fe20000000066 */
[----:B------:R-:W-:Y:S01]  /*2ff80*/  BAR.SYNC.DEFER_BLOCKING 0x0 ;  /* 0x0000000000007b1d */ /* 0x000fe20000010000 */
[----:B------:R-:W-:Y:S02]  /*2ff90*/  PRMT R59, R6, 0x5410, R59 ;  /* 0x00005410063b7816 */ /* 0x000fe4000000003b */
[----:B------:R-:W-:-:S03]  /*2ffa0*/  PRMT R58, R3, 0x5410, R58 ;  /* 0x00005410033a7816 */ /* 0x000fc6000000003a */
[----:B------:R-:W2:Y:S01]  /*2ffb0*/  LDS.128 R60, [R76+UR6] ;  /* 0x000000064c3c7984 */ /* 0x000ea20008000c00 */
[----:B------:R-:W-:Y:S02]  /*2ffc0*/  PRMT R8, R59, 0x4210, R100 ;  /* 0x000042103b087816 */ /* 0x000fe40000000064 */
[----:B------:R-:W-:Y:S01]  /*2ffd0*/  PRMT R10, R58, 0x4210, R102 ;  /* 0x000042103a0a7816 */ /* 0x000fe20000000066 */
[----:B------:R-:W-:Y:S01]  /*2ffe0*/  BAR.SYNC.DEFER_BLOCKING 0x0 ;  /* 0x0000000000007b1d */ /* 0x000fe20000010000 */
[----:B------:R-:W-:Y:S02]  /*2fff0*/  SHF.R.U32.HI R104, RZ, 0x8, R104 ;  /* 0x00000008ff687819 */ /* 0x000fe40000011668 */
[----:B------:R-:W-:Y:S02]  /*30000*/  SHF.R.U32.HI R108, RZ, 0x8, R108 ;  /* 0x00000008ff6c7819 */ /* 0x000fe4000001166c */
[----:B------:R-:W-:Y:S02]  /*30010*/  SHF.R.U32.HI R112, RZ, 0x8, R112 ;  /* 0x00000008ff707819 */ /* 0x000fe40000011670 */
[----:B------:R-:W-:-:S02]  /*30020*/  LOP3.LUT R78, R108, 0xffff, RZ, 0xc0, !PT ;  /* 0x0000ffff6c4e7812 */ /* 0x000fc400078ec0ff */
[----:B------:R-:W-:Y:S02]  /*30030*/  LOP3.LUT R104, R104, 0xffff, RZ, 0xc0, !PT ;  /* 0x0000ffff68687812 */ /* 0x000fe400078ec0ff */
[----:B------:R-:W-:Y:S01]  /*30040*/  LOP3.LUT R80, R112, 0xffff, RZ, 0xc0, !PT ;  /* 0x0000ffff70507812 */ /* 0x000fe200078ec0ff */
[----:B------:R4:W-:Y:S01]  /*30050*/  STSM.16.M88.4 [R56], R8 ;  /* 0x0000000838007844 */ /* 0x0009e20000000200 */
[----:B------:R-:W-:Y:S02]  /*30060*/  PRMT R78, R104, 0x3340, R78 ;  /* 0x00003340684e7816 */ /* 0x000fe4000000004e */
[----:B------:R-:W-:Y:S02]  /*30070*/  PRMT R80, R80, 0x3340, R1 ;  /* 0x0000334050507816 */ /* 0x000fe40000000001 */
[----:B------:R-:W-:Y:S02]  /*30080*/  F2FP.SATFINITE.E4M3.F32.PACK_AB_MERGE_C R116, R117, R116, RZ ;  /* 0x000000747574723e */ /* 0x000fe400048070ff */
[----:B------:R-:W-:-:S02]  /*30090*/  F2FP.SATFINITE.E4M3.F32.PACK_AB_MERGE_C R118, R119, R118, RZ ;  /* 0x000000767776723e */ /* 0x000fc400048070ff */
[----:B------:R-:W-:Y:S02]  /*300a0*/  PRMT R65, R78, 0x5410, R80 ;  /* 0x000054104e417816 */ /* 0x000fe40000000050 */
[----:B------:R-:W-:Y:S01]  /*300b0*/  LOP3.LUT R116, R116, 0xffff, RZ, 0xc0, !PT ;  /* 0x0000ffff74747812 */ /* 0x000fe200078ec0ff */
[----:B------:R-:W2:Y:S01]  /*300c0*/  LDL.LU R78, [R1+0xe20] ;  /* 0x000e2000014e7983 */ /* 0x000ea20000300800 */
[----:B------:R-:W-:Y:S02]  /*300d0*/  LOP3.LUT R118, R118, 0xffff, RZ, 0xc0, !PT ;  /* 0x0000ffff76767812 */ /* 0x000fe400078ec0ff */
[----:B----4-:R-:W-:Y:S01]  /*300e0*/  PRMT R9, R65, 0x5210, R116 ;  /* 0x0000521041097816 */ /* 0x010fe20000000074 */
[----:B------:R-:W4:Y:S01]  /*300f0*/  LDL.LU R77, [R1+0xe1c] ;  /* 0x000e1c00014d7983 */ /* 0x000f220000300800 */
[----:B------:R-:W-:Y:S01]  /*30100*/  PRMT R11, R64, 0x5210, R118 ;  /* 0x00005210400b7816 */ /* 0x000fe20000000076 */
[----:B------:R-:W-:Y:S01]  /*30110*/  BAR.SYNC.DEFER_BLOCKING 0x0 ;  /* 0x0000000000007b1d */ /* 0x000fe20000010000 */
[----:B------:R-:W-:-:S02]  /*30120*/  PRMT R5, R0, 0x5410, R5 ;  /* 0x0000541000057816 */ /* 0x000fc40000000005 */
[----:B------:R-:W-:-:S03]  /*30130*/  PRMT R8, R57, 0x4210, R116 ;  /* 0x0000421039087816 */ /* 0x000fc60000000074 */
[----:B------:R-:W1:Y:S01]  /*30140*/  LDS.128 R64, [R76+UR6] ;  /* 0x000000064c407984 */ /* 0x000e620008000c00 */
[----:B------:R-:W-:Y:S01]  /*30150*/  PRMT R10, R5, 0x4210, R118 ;  /* 0x00004210050a7816 */ /* 0x000fe20000000076 */
[----:B------:R-:W-:Y:S01]  /*30160*/  BAR.SYNC.DEFER_BLOCKING 0x0 ;  /* 0x0000000000007b1d */ /* 0x000fe20000010000 */
[----:B------:R-:W-:Y:S02]  /*30170*/  F2FP.SATFINITE.E4M3.F32.PACK_AB_MERGE_C R120, R121, R120, RZ ;  /* 0x000000787978723e */ /* 0x000fe400048070ff */
[----:B------:R-:W-:-:S03]  /*30180*/  F2FP.SATFINITE.E4M3.F32.PACK_AB_MERGE_C R122, R123, R122, RZ ;  /* 0x0000007a7b7a723e */ /* 0x000fc600048070ff */
[----:B------:R-:W-:Y:S02]  /*30190*/  STSM.16.M88.4 [R56], R8 ;  /* 0x0000000838007844 */ /* 0x000fe40000000200 */
[----:B------:R-:W-:Y:S01]  /*301a0*/  BAR.SYNC.DEFER_BLOCKING 0x0 ;  /* 0x0000000000007b1d */ /* 0x000fe20000010000 */
[----:B------:R-:W-:Y:S02]  /*301b0*/  F2FP.SATFINITE.E4M3.F32.PACK_AB_MERGE_C R124, R125, R124, RZ ;  /* 0x0000007c7d7c723e */ /* 0x000fe400048070ff */
[----:B------:R-:W-:Y:S02]  /*301c0*/  F2FP.SATFINITE.E4M3.F32.PACK_AB_MERGE_C R126, R127, R126, RZ ;  /* 0x0000007e7f7e723e */ /* 0x000fe400048070ff */
[----:B------:R-:W-:Y:S02]  /*301d0*/  F2FP.SATFINITE.E4M3.F32.PACK_AB_MERGE_C R128, R129, R128, RZ ;  /* 0x000000808180723e */ /* 0x000fe400048070ff */
[----:B------:R-:W-:Y:S02]  /*301e0*/  F2FP.SATFINITE.E4M3.F32.PACK_AB_MERGE_C R130, R131, R130, RZ ;  /* 0x000000828382723e */ /* 0x000fe400048070ff */
[----:B------:R-:W-:-:S02]  /*301f0*/  LOP3.LUT R120, R120, 0xffff, RZ, 0xc0, !PT ;  /* 0x0000ffff78787812 */ /* 0x000fc400078ec0ff */
[----:B------:R-:W-:Y:S02]  /*30200*/  LOP3.LUT R122, R122, 0xffff, RZ, 0xc0, !PT ;  /* 0x0000ffff7a7a7812 */ /* 0x000fe400078ec0ff */
[----:B------:R-:W-:Y:S02]  /*30210*/  LOP3.LUT R124, R124, 0xffff, RZ, 0xc0, !PT ;  /* 0x0000ffff7c7c7812 */ /* 0x000fe400078ec0ff */
[----:B------:R-:W-:Y:S02]  /*30220*/  LOP3.LUT R126, R126, 0xffff, RZ, 0xc0, !PT ;  /* 0x0000ffff7e7e7812 */ /* 0x000fe400078ec0ff */
[----:B------:R-:W-:Y:S02]  /*30230*/  LOP3.LUT R128, R128, 0xffff, RZ, 0xc0, !PT ;  /* 0x0000ffff80807812 */ /* 0x000fe400078ec0ff */
[----:B------:R-:W-:Y:S02]  /*30240*/  LOP3.LUT R130, R130, 0xffff, RZ, 0xc0, !PT ;  /* 0x0000ffff82827812 */ /* 0x000fe400078ec0ff */
[--C-:B------:R-:W-:Y:S01]  /*30250*/  PRMT R6, R128, 0x3340, R1.reuse ;  /* 0x0000334080067816 */ /* 0x100fe20000000001 */
[----:B------:R-:W1:Y:S01]  /*30260*/  LDS.128 R8, [R76+UR6] ;  /* 0x000000064c087984 */ /* 0x000e620008000c00 */
[----:B------:R-:W-:-:S02]  /*30270*/  PRMT R3, R130, 0x3340, R1 ;  /* 0x0000334082037816 */ /* 0x000fc40000000001 */
[----:B------:R-:W-:Y:S02]  /*30280*/  PRMT R99, R120, 0x3340, R124 ;  /* 0x0000334078637816 */ /* 0x000fe4000000007c */
[----:B------:R-:W-:Y:S02]  /*30290*/  PRMT R97, R122, 0x3340, R126 ;  /* 0x000033407a617816 */ /* 0x000fe4000000007e */
[----:B------:R-:W-:Y:S02]  /*302a0*/  SHF.R.U32.HI R120, RZ, 0x8, R120 ;  /* 0x00000008ff787819 */ /* 0x000fe40000011678 */
[----:B------:R-:W-:Y:S02]  /*302b0*/  SHF.R.U32.HI R124, RZ, 0x8, R124 ;  /* 0x00000008ff7c7819 */ /* 0x000fe4000001167c */
[----:B------:R-:W-:Y:S02]  /*302c0*/  SHF.R.U32.HI R128, RZ, 0x8, R128 ;  /* 0x00000008ff807819 */ /* 0x000fe40000011680 */
[----:B------:R-:W-:-:S02]  /*302d0*/  SHF.R.U32.HI R122, RZ, 0x8, R122 ;  /* 0x00000008ff7a7819 */ /* 0x000fc4000001167a */
[----:B------:R-:W-:Y:S02]  /*302e0*/  SHF.R.U32.HI R126, RZ, 0x8, R126 ;  /* 0x00000008ff7e7819 */ /* 0x000fe4000001167e */
[----:B------:R-:W-:Y:S02]  /*302f0*/  SHF.R.U32.HI R130, RZ, 0x8, R130 ;  /* 0x00000008ff827819 */ /* 0x000fe40000011682 */
[----:B------:R-:W-:Y:S02]  /*30300*/  LOP3.LUT R85, R124, 0xffff, RZ, 0xc0, !PT ;  /* 0x0000ffff7c557812 */ /* 0x000fe400078ec0ff */
[----:B------:R-:W-:Y:S02]  /*30310*/  LOP3.LUT R120, R120, 0xffff, RZ, 0xc0, !PT ;  /* 0x0000ffff78787812 */ /* 0x000fe400078ec0ff */
[----:B------:R-:W-:Y:S02]  /*30320*/  LOP3.LUT R88, R128, 0xffff, RZ, 0xc0, !PT ;  /* 0x0000ffff80587812 */ /* 0x000fe400078ec0ff */
[----:B------:R-:W-:-:S02]  /*30330*/  LOP3.LUT R82, R126, 0xffff, RZ, 0xc0, !PT ;  /* 0x0000ffff7e527812 */ /* 0x000fc400078ec0ff */
[----:B------:R-:W-:Y:S02]  /*30340*/  LOP3.LUT R122, R122, 0xffff, RZ, 0xc0, !PT ;  /* 0x0000ffff7a7a7812 */ /* 0x000fe400078ec0ff */
[----:B------:R-:W-:Y:S02]  /*30350*/  LOP3.LUT R89, R130, 0xffff, RZ, 0xc0, !PT ;  /* 0x0000ffff82597812 */ /* 0x000fe400078ec0ff */
[----:B------:R-:W-:Y:S02]  /*30360*/  F2FP.SATFINITE.E4M3.F32.PACK_AB_MERGE_C R132, R133, R132, RZ ;  /* 0x000000848584723e */ /* 0x000fe400048070ff */
[----:B------:R-:W-:Y:S02]  /*30370*/  F2FP.SATFINITE.E4M3.F32.PACK_AB_MERGE_C R134, R135, R134, RZ ;  /* 0x000000868786723e */ /* 0x000fe400048070ff */
[----:B------:R-:W-:Y:S02]  /*30380*/  PRMT R85, R120, 0x3340, R85 ;  /* 0x0000334078557816 */ /* 0x000fe40000000055 */
[----:B------:R-:W-:-:S02]  /*30390*/  PRMT R88, R88, 0x3340, R1 ;  /* 0x0000334058587816 */ /* 0x000fc40000000001 */
[----:B------:R-:W-:Y:S02]  /*303a0*/  PRMT R82, R122, 0x3340, R82 ;  /* 0x000033407a527816 */ /* 0x000fe40000000052 */
[----:B------:R-:W-:Y:S02]  /*303b0*/  PRMT R89, R89, 0x3340, R1 ;  /* 0x0000334059597816 */ /* 0x000fe40000000001 */
[----:B------:R-:W-:Y:S02]  /*303c0*/  PRMT R6, R99, 0x5410, R6 ;  /* 0x0000541063067816 */ /* 0x000fe40000000006 */
[----:B------:R-:W-:Y:S02]  /*303d0*/  PRMT R3, R97, 0x5410, R3 ;  /* 0x0000541061037816 */ /* 0x000fe40000000003 */
[----:B------:R-:W-:Y:S02]  /*303e0*/  PRMT R73, R85, 0x5410, R88 ;  /* 0x0000541055497816 */ /* 0x000fe40000000058 */
[----:B------:R-:W-:-:S02]  /*303f0*/  PRMT R71, R82, 0x5410, R89 ;  /* 0x0000541052477816 */ /* 0x000fc40000000059 */
[----:B------:R-:W-:Y:S02]  /*30400*/  LOP3.LUT R132, R132, 0xffff, RZ, 0xc0, !PT ;  /* 0x0000ffff84847812 */ /* 0x000fe400078ec0ff */
[----:B------:R-:W-:Y:S02]  /*30410*/  LOP3.LUT R134, R134, 0xffff, RZ, 0xc0, !PT ;  /* 0x0000ffff86867812 */ /* 0x000fe400078ec0ff */
[--C-:B------:R-:W-:Y:S02]  /*30420*/  PRMT R68, R6, 0x4210, R132.reuse ;  /* 0x0000421006447816 */ /* 0x100fe40000000084 */
[----:B------:R-:W-:Y:S01]  /*30430*/  PRMT R69, R73, 0x5210, R132 ;  /* 0x0000521049457816 */ /* 0x000fe20000000084 */
[----:B------:R-:W4:Y:S01]  /*30440*/  LDL.LU R6, [R1+0xe18] ;  /* 0x000e180001067983 */ /* 0x000f220000300800 */
[--C-:B------:R-:W-:Y:S02]  /*30450*/  PRMT R70, R3, 0x4210, R134.reuse ;  /* 0x0000421003467816 */ /* 0x100fe40000000086 */
[----:B------:R-:W-:Y:S01]  /*30460*/  PRMT R71, R71, 0x5210, R134 ;  /* 0x0000521047477816 */ /* 0x000fe20000000086 */
[----:B------:R-:W-:Y:S01]  /*30470*/  BAR.SYNC.DEFER_BLOCKING 0x0 ;  /* 0x0000000000007b1d */ /* 0x000fe20000010000 */
[----:B------:R-:W-:-:S02]  /*30480*/  SHF.R.U32.HI R136, RZ, 0x8, R136 ;  /* 0x00000008ff887819 */ /* 0x000fc40000011688 */
[----:B------:R-:W-:Y:S02]  /*30490*/  SHF.R.U32.HI R140, RZ, 0x8, R140 ;  /* 0x00000008ff8c7819 */ /* 0x000fe4000001168c */
[----:B------:R-:W-:Y:S02]  /*304a0*/  SHF.R.U32.HI R144, RZ, 0x8, R144 ;  /* 0x00000008ff907819 */ /* 0x000fe40000011690 */
[----:B------:R-:W-:Y:S02]  /*304b0*/  LOP3.LUT R91, R140, 0xffff, RZ, 0xc0, !PT ;  /* 0x0000ffff8c5b7812 */ /* 0x000fe400078ec0ff */
[----:B------:R-:W-:Y:S02]  /*304c0*/  LOP3.LUT R136, R136, 0xffff, RZ, 0xc0, !PT ;  /* 0x0000ffff88887812 */ /* 0x000fe400078ec0ff */
[----:B------:R-:W-:Y:S01]  /*304d0*/  LOP3.LUT R92, R144, 0xffff, RZ, 0xc0, !PT ;  /* 0x0000ffff905c7812 */ /* 0x000fe200078ec0ff */
[----:B------:R0:W-:Y:S01]  /*304e0*/  STSM.16.M88.4 [R56], R68 ;  /* 0x0000004438007844 */ /* 0x0001e20000000200 */
[----:B------:R-:W-:-:S02]  /*304f0*/  PRMT R91, R136, 0x3340, R91 ;  /* 0x00003340885b7816 */ /* 0x000fc4000000005b */
[----:B------:R-:W-:Y:S02]  /*30500*/  PRMT R92, R92, 0x3340, R1 ;  /* 0x000033405c5c7816 */ /* 0x000fe40000000001 */
[----:B------:R-:W-:Y:S02]  /*30510*/  F2FP.SATFINITE.E4M3.F32.PACK_AB_MERGE_C R148, R149, R148, RZ ;  /* 0x000000949594723e */ /* 0x000fe400048070ff */
[----:B------:R-:W-:Y:S02]  /*30520*/  PRMT R72, R91, 0x5410, R92 ;  /* 0x000054105b487816 */ /* 0x000fe4000000005c */
[----:B------:R-:W-:Y:S02]  /*30530*/  F2FP.SATFINITE.E4M3.F32.PACK_AB_MERGE_C R138, R139, R138, RZ ;  /* 0x0000008a8b8a723e */ /* 0x000fe400048070ff */
[----:B------:R-:W-:Y:S02]  /*30540*/  F2FP.SATFINITE.E4M3.F32.PACK_AB_MERGE_C R142, R143, R142, RZ ;  /* 0x0000008e8f8e723e */ /* 0x000fe400048070ff */
[----:B------:R-:W-:-:S02]  /*30550*/  F2FP.SATFINITE.E4M3.F32.PACK_AB_MERGE_C R146, R147, R146, RZ ;  /* 0x000000929392723e */ /* 0x000fc400048070ff */
[----:B------:R-:W-:Y:S01]  /*30560*/  LOP3.LUT R148, R148, 0xffff, RZ, 0xc0, !PT ;  /* 0x0000ffff94947812 */ /* 0x000fe200078ec0ff */
[C---:B---3--:R-:W-:Y:S01]  /*30570*/  IMAD R3, R75.reuse, UR4, RZ ;  /* 0x000000044b037c24 */ /* 0x048fe2000f8e02ff */
[----:B------:R-:W-:Y:S01]  /*30580*/  LOP3.LUT R138, R138, 0xffff, RZ, 0xc0, !PT ;  /* 0x0000ffff8a8a7812 */ /* 0x000fe200078ec0ff */
[----:B------:R-:W-:Y:S01]  /*30590*/  ULDC.64 UR4, c[0x0][0x220] ;  /* 0x0000880000047ab9 */ /* 0x000fe20000000a00 */
[----:B------:R-:W-:Y:S02]  /*305a0*/  LOP3.LUT R142, R142, 0xffff, RZ, 0xc0, !PT ;  /* 0x0000ffff8e8e7812 */ /* 0x000fe400078ec0ff */
[----:B------:R-:W-:Y:S02]  /*305b0*/  LOP3.LUT R146, R146, 0xffff, RZ, 0xc0, !PT ;  /* 0x0000ffff92927812 */ /* 0x000fe400078ec0ff */
[----:B------:R-:W-:Y:S01]  /*305c0*/  ISETP.GE.AND P0, PT, R75, UR8, PT ;  /* 0x000000084b007c0c */ /* 0x000fe2000bf06270 */
[----:B------:R-:W-:Y:S01]  /*305d0*/  ULDC UR8, c[0x0][0x248] ;  /* 0x0000920000087ab9 */ /* 0x000fe20000000800 */
[----:B0-----:R-:W-:Y:S01]  /*305e0*/  PRMT R69, R72, 0x5210, R148 ;  /* 0x0000521048457816 */ /* 0x001fe20000000094 */
[----:B------:R-:W-:Y:S01]  /*305f0*/  BAR.SYNC.DEFER_BLOCKING 0x0 ;  /* 0x0000000000007b1d */ /* 0x000fe20000010000 */
[----:B------:R-:W-:-:S02]  /*30600*/  PRMT R0, R146, 0x3340, R1 ;  /* 0x0000334092007816 */ /* 0x000fc40000000001 */
[----:B------:R-:W-:Y:S02]  /*30610*/  PRMT R93, R138, 0x3340, R142 ;  /* 0x000033408a5d7816 */ /* 0x000fe4000000008e */
[----:B------:R-:W-:Y:S02]  /*30620*/  SHF.R.U32.HI R138, RZ, 0x8, R138 ;  /* 0x00000008ff8a7819 */ /* 0x000fe4000001168a */
[----:B------:R-:W-:Y:S02]  /*30630*/  SHF.R.U32.HI R142, RZ, 0x8, R142 ;  /* 0x00000008ff8e7819 */ /* 0x000fe4000001168e */
[----:B------:R-:W-:Y:S02]  /*30640*/  SHF.R.U32.HI R146, RZ, 0x8, R146 ;  /* 0x00000008ff927819 */ /* 0x000fe40000011692 */
[----:B------:R-:W-:Y:S02]  /*30650*/  PRMT R0, R93, 0x5410, R0 ;  /* 0x000054105d007816 */ /* 0x000fe40000000000 */
[----:B------:R-:W-:-:S02]  /*30660*/  LOP3.LUT R90, R142, 0xffff, RZ, 0xc0, !PT ;  /* 0x0000ffff8e5a7812 */ /* 0x000fc400078ec0ff */
[----:B------:R-:W-:Y:S01]  /*30670*/  LOP3.LUT R138, R138, 0xffff, RZ, 0xc0, !PT ;  /* 0x0000ffff8a8a7812 */ /* 0x000fe200078ec0ff */
[----:B------:R-:W0:Y:S01]  /*30680*/  LDS.128 R72, [R76+UR6] ;  /* 0x000000064c487984 */ /* 0x000e220008000c00 */
[----:B------:R-:W-:Y:S02]  /*30690*/  LOP3.LUT R93, R146, 0xffff, RZ, 0xc0, !PT ;  /* 0x0000ffff925d7812 */ /* 0x000fe400078ec0ff */
[----:B------:R-:W-:Y:S02]  /*306a0*/  F2FP.SATFINITE.E4M3.F32.PACK_AB_MERGE_C R150, R151, R150, RZ ;  /* 0x000000969796723e */ /* 0x000fe400048070ff */
[----:B------:R-:W-:Y:S02]  /*306b0*/  PRMT R90, R138, 0x3340, R90 ;  /* 0x000033408a5a7816 */ /* 0x000fe4000000005a */
[----:B------:R-:W-:Y:S02]  /*306c0*/  PRMT R93, R93, 0x3340, R1 ;  /* 0x000033405d5d7816 */ /* 0x000fe40000000001 */
[----:B------:R-:W-:-:S02]  /*306d0*/  LOP3.LUT R150, R150, 0xffff, RZ, 0xc0, !PT ;  /* 0x0000ffff96967812 */ /* 0x000fc400078ec0ff */
[----:B------:R-:W-:Y:S02]  /*306e0*/  PRMT R7, R90, 0x5410, R93 ;  /* 0x000054105a077816 */ /* 0x000fe4000000005d */
[----:B------:R-:W-:Y:S02]  /*306f0*/  PRMT R68, R2, 0x4210, R148 ;  /* 0x0000421002447816 */ /* 0x000fe40000000094 */
[--C-:B------:R-:W-:Y:S02]  /*30700*/  PRMT R70, R0, 0x4210, R150.reuse ;  /* 0x0000421000467816 */ /* 0x100fe40000000096 */
[----:B------:R-:W-:Y:S01]  /*30710*/  PRMT R71, R7, 0x5210, R150 ;  /* 0x0000521007477816 */ /* 0x000fe20000000096 */
[----:B------:R-:W-:Y:S06]  /*30720*/  BAR.SYNC.DEFER_BLOCKING 0x0 ;  /* 0x0000000000007b1d */ /* 0x000fec0000010000 */
[----:B------:R3:W-:Y:S04]  /*30730*/  STSM.16.M88.4 [R56], R68 ;  /* 0x0000004438007844 */ /* 0x0007e80000000200 */
[----:B---3--:R-:W3:Y:S04]  /*30740*/  LDL.LU R70, [R1+0xe14] ;  /* 0x000e140001467983 */ /* 0x008ee80000300800 */
[----:B------:R-:W3:Y:S04]  /*30750*/  LDL.LU R69, [R1+0xe10] ;  /* 0x000e100001457983 */ /* 0x000ee80000300800 */
[----:B------:R-:W3:Y:S04]  /*30760*/  LDL.LU R68, [R1+0xe0c] ;  /* 0x000e0c0001447983 */ /* 0x000ee80000300800 */
[----:B------:R-:W3:Y:S01]  /*30770*/  LDL.LU R59, [R1+0xe08] ;  /* 0x000e0800013b7983 */ /* 0x000ee20000300800 */
[----:B------:R-:W-:Y:S01]  /*30780*/  BAR.SYNC.DEFER_BLOCKING 0x0 ;  /* 0x0000000000007b1d */ /* 0x000fe20000010000 */
[----:B------:R-:W-:-:S02]  /*30790*/  IADD3 R57, P2, R3, UR4, RZ ;  /* 0x0000000403397c10 */ /* 0x000fc4000ff5e0ff */
[C---:B------:R-:W-:Y:S02]  /*307a0*/  ISETP.LT.AND P1, PT, R4.reuse, UR9, !P0 ;  /* 0x0000000904007c0c */ /* 0x040fe4000c721270 */
[----:B------:R-:W-:Y:S01]  /*307b0*/  LEA.HI.X.SX32 R0, R3, UR5, 0x1, P2 ;  /* 0x0000000503007c11 */ /* 0x000fe200090f0eff */
[----:B------:R-:W-:Y:S01]  /*307c0*/  ULDC UR4, c[0x0][0x248] ;  /* 0x0000920000047ab9 */ /* 0x000fe20000000800 */
[----:B------:R-:W-:Y:S01]  /*307d0*/  ULDC UR5, c[0x0][0x248] ;  /* 0x0000920000057ab9 */ /* 0x000fe20000000800 */
[----:B------:R-:W-:Y:S01]  /*307e0*/  IMAD R3, R4, UR4, RZ ;  /* 0x0000000404037c24 */ /* 0x000fe2000f8e02ff */
[----:B------:R-:W-:Y:S01]  /*307f0*/  ULDC UR9, c[0x0][0x22c] ;  /* 0x00008b0000097ab9 */ /* 0x000fe20000000800 */
[C---:B--2---:R-:W-:Y:S01]  /*30800*/  IMAD R5, R78.reuse, UR5, RZ ;  /* 0x000000054e057c24 */ /* 0x044fe2000f8e02ff */
[----:B------:R-:W-:Y:S01]  /*30810*/  ISETP.LT.AND P3, PT, R78, UR9, !P0 ;  /* 0x000000094e007c0c */ /* 0x000fe2000c761270 */
[----:B------:R-:W-:Y:S01]  /*30820*/  ULDC UR4, c[0x0][0x22c] ;  /* 0x00008b0000047ab9 */ /* 0x000fe20000000800 */
[----:B------:R-:W-:-:S02]  /*30830*/  IADD3 R2, P6, R3, R57, RZ ;  /* 0x0000003903027210 */ /* 0x000fc40007fde0ff */
[----:B------:R-:W-:Y:S01]  /*30840*/  PRMT R58, R12, 0x7770, RZ ;  /* 0x000077700c3a7816 */ /* 0x000fe200000000ff */
[----:B----4-:R-:W-:Y:S01]  /*30850*/  IMAD R7, R77, UR7, RZ ;  /* 0x000000074d077c24 */ /* 0x010fe2000f8e02ff */
[-C--:B------:R-:W-:Y:S01]  /*30860*/  LEA.HI.X.SX32 R3, R3, R0.reuse, 0x1, P6 ;  /* 0x0000000003037211 */ /* 0x080fe200030f0eff */
[----:B------:R-:W-:Y:S01]  /*30870*/  ULDC UR9, c[0x0][0x22c] ;  /* 0x00008b0000097ab9 */ /* 0x000fe20000000800 */
[----:B------:R-:W-:Y:S01]  /*30880*/  IADD3 R4, P5, R5, R57, RZ ;  /* 0x0000003905047210 */ /* 0x000fe20007fbe0ff */
[----:B------:R-:W-:Y:S01]  /*30890*/  ULDC UR5, c[0x0][0x248] ;  /* 0x0000920000057ab9 */ /* 0x000fe20000000800 */
[----:B------:R-:W-:Y:S01]  /*308a0*/  ISETP.LT.AND P2, PT, R77, UR10, !P0 ;  /* 0x0000000a4d007c0c */ /* 0x000fe2000c741270 */
[----:B------:R-:W-:Y:S01]  /*308b0*/  ULDC UR10, c[0x0][0x22c] ;  /* 0x00008b00000a7ab9 */ /* 0x000fe20000000800 */
[----:B------:R-:W-:Y:S01]  /*308c0*/  LEA.HI.X.SX32 R5, R5, R0, 0x1, P5 ;  /* 0x0000000005057211 */ /* 0x000fe200028f0eff */
[----:B------:R2:W-:Y:S01]  /*308d0*/  @P1 STG.E.U8 desc[UR42][R2.64], R58 ;  /* 0x0000003a02001986 */ /* 0x0005e2000c10112a */
[----:B------:R-:W-:-:S03]  /*308e0*/  ULDC UR7, c[0x0][0x248] ;  /* 0x0000920000077ab9 */ /* 0x000fc60000000800 */
[----:B------:R-:W4:Y:S01]  /*308f0*/  LDS.128 R76, [R76+UR6] ;  /* 0x000000064c4c7984 */ /* 0x000f220008000c00 */
[----:B--2---:R-:W-:Y:S02]  /*30900*/  PRMT R3, R13, 0x7770, RZ ;  /* 0x000077700d037816 */ /* 0x004fe400000000ff */
[----:B------:R-:W-:-:S03]  /*30910*/  PRMT R58, R14, 0x7770, RZ ;  /* 0x000077700e3a7816 */ /* 0x000fc600000000ff */
[----:B------:R2:W-:Y:S02]  /*30920*/  @P3 STG.E.U8 desc[UR42][R4.64], R3 ;  /* 0x0000000304003986 */ /* 0x0005e4000c10112a */
[----:B--2---:R-:W-:Y:S01]  /*30930*/  PRMT R4, R15, 0x7770, RZ ;  /* 0x000077700f047816 */ /* 0x004fe200000000ff */
[C---:B------:R-:W-:Y:S01]  /*30940*/  IMAD R56, R6.reuse, UR8, RZ ;  /* 0x0000000806387c24 */ /* 0x040fe2000f8e02ff */
[----:B------:R-:W-:Y:S01]  /*30950*/  ISETP.LT.AND P4, PT, R6, UR4, !P0 ;  /* 0x0000000406007c0c */ /* 0x000fe2000c781270 */
[----:B------:R-:W-:Y:S01]  /*30960*/  ULDC UR4, c[0x0][0x248] ;  /* 0x0000920000047ab9 */ /* 0x000fe20000000800 */
[CC--:B------:R-:W-:Y:S01]  /*30970*/  IADD3 R6, P6, R7.reuse, R57.reuse, RZ ;  /* 0x0000003907067210 */ /* 0x0c0fe20007fde0ff */
[----:B------:R-:W-:Y:S01]  /*30980*/  ULDC UR8, c[0x0][0x248] ;  /* 0x0000920000087ab9 */ /* 0x000fe20000000800 */
[----:B------:R-:W-:Y:S02]  /*30990*/  IADD3 R2, P1, R56, R57, RZ ;  /* 0x0000003938027210 */ /* 0x000fe40007f3e0ff */
[----:B------:R-:W-:-:S02]  /*309a0*/  LEA.HI.X.SX32 R7, R7, R0, 0x1, P6 ;  /* 0x0000000007077211 */ /* 0x000fc400030f0eff */
[----:B------:R-:W-:-:S03]  /*309b0*/  LEA.HI.X.SX32 R3, R56, R0, 0x1, P1 ;  /* 0x0000000038037211 */ /* 0x000fc600008f0eff */
[----:B------:R-:W-:Y:S04]  /*309c0*/  @P2 STG.E.U8 desc[UR42][R6.64], R58 ;  /* 0x0000003a06002986 */ /* 0x000fe8000c10112a */
[----:B------:R2:W-:Y:S01]  /*309d0*/  @P4 STG.E.U8 desc[UR42][R2.64], R4 ;  /* 0x0000000402004986 */ /* 0x0005e2000c10112a */
[C---:B---3--:R-:W-:Y:S01]  /*309e0*/  ISETP.LT.AND P1, PT, R70.reuse, UR9, !P0 ;  /* 0x0000000946007c0c */ /* 0x048fe2000c721270 */
[----:B--2---:R-:W-:Y:S01]  /*309f0*/  IMAD R3, R70, UR4, RZ ;  /* 0x0000000446037c24 */ /* 0x004fe2000f8e02ff */
[----:B------:R-:W-:Y:S01]  /*30a00*/  ULDC UR4, c[0x0][0x22c] ;  /* 0x00008b0000047ab9 */ /* 0x000fe20000000800 */
[----:B------:R-:W2:Y:S01]  /*30a10*/  LDL.LU R70, [R1+0xe04] ;  /* 0x000e040001467983 */ /* 0x000ea20000300800 */
[C---:B------:R-:W-:Y:S01]  /*30a20*/  ISETP.LT.AND P3, PT, R69.reuse, UR10, !P0 ;  /* 0x0000000a45007c0c */ /* 0x040fe2000c761270 */
[----:B------:R-:W-:Y:S01]  /*30a30*/  IMAD R5, R69, UR5, RZ ;  /* 0x0000000545057c24 */ /* 0x000fe2000f8e02ff */
[C---:B------:R-:W-:Y:S01]  /*30a40*/  ISETP.LT.AND P2, PT, R68.reuse, UR11, !P0 ;  /* 0x0000000b44007c0c */ /* 0x040fe2000c741270 */
[----:B------:R-:W3:Y:S01]  /*30a50*/  LDL.LU R69, [R1+0xe00] ;  /* 0x000e000001457983 */ /* 0x000ee20000300800 */
[----:B------:R-:W-:-:S02]  /*30a60*/  IMAD R7, R68, UR7, RZ ;  /* 0x0000000744077c24 */ /* 0x000fc4000f8e02ff */
[C---:B------:R-:W-:Y:S01]  /*30a70*/  IMAD R56, R59.reuse, UR8, RZ ;  /* 0x000000083b387c24 */ /* 0x040fe2000f8e02ff */
[----:B------:R-:W4:Y:S01]  /*30a80*/  LDL.LU R68, [R1+0xdfc] ;  /* 0x000dfc0001447983 */ /* 0x000f220000300800 */
[----:B------:R-:W-:Y:S01]  /*30a90*/  ISETP.LT.AND P4, PT, R59, UR4, !P0 ;  /* 0x000000043b007c0c */ /* 0x000fe2000c781270 */
[----:B------:R-:W-:Y:S01]  /*30aa0*/  ULDC UR4, c[0x0][0x248] ;  /* 0x0000920000047ab9 */ /* 0x000fe20000000800 */
[CC--:B------:R-:W-:Y:S01]  /*30ab0*/  IADD3 R2, P6, R3.reuse, R57.reuse, RZ ;  /* 0x0000003903027210 */ /* 0x0c0fe20007fde0ff */
[----:B------:R-:W4:Y:S01]  /*30ac0*/  LDL.LU R59, [R1+0xdf8] ;  /* 0x000df800013b7983 */ /* 0x000f220000300800 */
[----:B------:R-:W-:Y:S01]  /*30ad0*/  PRMT R58, R12, 0x7771, RZ ;  /* 0x000077710c3a7816 */ /* 0x000fe200000000ff */
[----:B------:R-:W-:Y:S01]  /*30ae0*/  ULDC UR9, c[0x0][0x22c] ;  /* 0x00008b0000097ab9 */ /* 0x000fe20000000800 */
[-C--:B------:R-:W-:Y:S01]  /*30af0*/  LEA.HI.X.SX32 R3, R3, R0.reuse, 0x1, P6 ;  /* 0x0000000003037211 */ /* 0x080fe200030f0eff */
[----:B------:R-:W-:Y:S01]  /*30b00*/  ULDC UR5, c[0x0][0x248] ;  /* 0x0000920000057ab9 */ /* 0x000fe20000000800 */
[CC--:B------:R-:W-:Y:S01]  /*30b10*/  IADD3 R4, P5, R5.reuse, R57.reuse, RZ ;  /* 0x0000003905047210 */ /* 0x0c0fe20007fbe0ff */
[----:B------:R-:W-:Y:S01]  /*30b20*/  ULDC UR10, c[0x0][0x22c] ;  /* 0x00008b00000a7ab9 */ /* 0x000fe20000000800 */
[----:B------:R-:W-:Y:S01]  /*30b30*/  ULDC UR7, c[0x0][0x248] ;  /* 0x0000920000077ab9 */ /* 0x000fe20000000800 */
[----:B------:R1:W-:Y:S01]  /*30b40*/  @P1 STG.E.U8 desc[UR42][R2.64], R58 ;  /* 0x0000003a02001986 */ /* 0x0003e2000c10112a */
[----:B------:R-:W-:Y:S01]  /*30b50*/  LEA.HI.X.SX32 R5, R5, R0, 0x1, P5 ;  /* 0x0000000005057211 */ /* 0x000fe200028f0eff */
[----:B------:R-:W-:Y:S01]  /*30b60*/  ULDC UR11, c[0x0][0x22c] ;  /* 0x00008b00000b7ab9 */ /* 0x000fe20000000800 */
[----:B------:R-:W-:Y:S01]  /*30b70*/  IADD3 R6, P6, R7, R57, RZ ;  /* 0x0000003907067210 */ /* 0x000fe20007fde0ff */
[----:B------:R-:W-:-:S03]  /*30b80*/  ULDC UR8, c[0x0][0x248] ;  /* 0x0000920000087ab9 */ /* 0x000fc60000000800 */
[-C--:B------:R-:W-:Y:S02]  /*30b90*/  LEA.HI.X.SX32 R7, R7, R0.reuse, 0x1, P6 ;  /* 0x0000000007077211 */ /* 0x080fe400030f0eff */
[----:B-1----:R-:W-:Y:S02]  /*30ba0*/  PRMT R3, R13, 0x7771, RZ ;  /* 0x000077710d037816 */ /* 0x002fe400000000ff */
[----:B------:R-:W-:Y:S02]  /*30bb0*/  IADD3 R2, P1, R56, R57, RZ ;  /* 0x0000003938027210 */ /* 0x000fe40007f3e0ff */
[----:B------:R-:W-:Y:S01]  /*30bc0*/  PRMT R58, R14, 0x7771, RZ ;  /* 0x000077710e3a7816 */ /* 0x000fe200000000ff */
[----:B------:R1:W-:Y:S04]  /*30bd0*/  @P3 STG.E.U8 desc[UR42][R4.64], R3 ;  /* 0x0000000304003986 */ /* 0x0003e8000c10112a */
[----:B------:R-:W-:Y:S01]  /*30be0*/  @P2 STG.E.U8 desc[UR42][R6.64], R58 ;  /* 0x0000003a06002986 */ /* 0x000fe2000c10112a */
[----:B-1----:R-:W-:-:S02]  /*30bf0*/  LEA.HI.X.SX32 R3, R56, R0, 0x1, P1 ;  /* 0x0000000038037211 */ /* 0x002fc400008f0eff */
[----:B------:R-:W-:-:S05]  /*30c00*/  PRMT R4, R15, 0x7771, RZ ;  /* 0x000077710f047816 */ /* 0x000fca00000000ff */
[----:B------:R1:W-:Y:S01]  /*30c10*/  @P4 STG.E.U8 desc[UR42][R2.64], R4 ;  /* 0x0000000402004986 */ /* 0x0003e2000c10112a */
[C---:B--2---:R-:W-:Y:S01]  /*30c20*/  ISETP.LT.AND P1, PT, R70.reuse, UR9, !P0 ;  /* 0x0000000946007c0c */ /* 0x044fe2000c721270 */
[----:B-1----:R-:W-:Y:S01]  /*30c30*/  IMAD R3, R70, UR4, RZ ;  /* 0x0000000446037c24 */ /* 0x002fe2000f8e02ff */
[----:B------:R-:W-:Y:S01]  /*30c40*/  ULDC UR4, c[0x0][0x22c] ;  /* 0x00008b0000047ab9 */ /* 0x000fe20000000800 */
[----:B------:R-:W2:Y:S01]  /*30c50*/  LDL.LU R70, [R1+0xdf4] ;  /* 0x000df40001467983 */ /* 0x000ea20000300800 */
[C---:B---3--:R-:W-:Y:S01]  /*30c60*/  ISETP.LT.AND P3, PT, R69.reuse, UR10, !P0 ;  /* 0x0000000a45007c0c */ /* 0x048fe2000c761270 */
[----:B------:R-:W-:Y:S01]  /*30c70*/  IMAD R5, R69, UR5, RZ ;  /* 0x0000000545057c24 */ /* 0x000fe2000f8e02ff */
[C---:B----4-:R-:W-:Y:S01]  /*30c80*/  ISETP.LT.AND P2, PT, R68.reuse, UR11, !P0 ;  /* 0x0000000b44007c0c */ /* 0x050fe2000c741270 */
[----:B------:R-:W3:Y:S01]  /*30c90*/  LDL.LU R69, [R1+0xdf0] ;  /* 0x000df00001457983 */ /* 0x000ee20000300800 */
[----:B------:R-:W-:Y:S01]  /*30ca0*/  IMAD R7, R68, UR7, RZ ;  /* 0x0000000744077c24 */ /* 0x000fe2000f8e02ff */
[----:B------:R-:W-:Y:S01]  /*30cb0*/  PRMT R58, R12, 0x7772, RZ ;  /* 0x000077720c3a7816 */ /* 0x000fe200000000ff */
[C---:B------:R-:W-:Y:S01]  /*30cc0*/  IMAD R56, R59.reuse, UR8, RZ ;  /* 0x000000083b387c24 */ /* 0x040fe2000f8e02ff */
[----:B------:R-:W4:Y:S01]  /*30cd0*/  LDL.LU R68, [R1+0xdec] ;  /* 0x000dec0001447983 */ /* 0x000f220000300800 */
[----:B------:R-:W-:Y:S01]  /*30ce0*/  ISETP.LT.AND P4, PT, R59, UR4, !P0 ;  /* 0x000000043b007c0c */ /* 0x000fe2000c781270 */
[----:B------:R-:W-:Y:S01]  /*30cf0*/  ULDC UR4, c[0x0][0x248] ;  /* 0x0000920000047ab9 */ /* 0x000fe20000000800 */
[-C--:B------:R-:W-:Y:S01]  /*30d00*/  IADD3 R2, P6, R3, R57.reuse, RZ ;  /* 0x0000003903027210 */ /* 0x080fe20007fde0ff */
[----:B------:R-:W4:Y:S01]  /*30d10*/  LDL.LU R59, [R1+0xde8] ;  /* 0x000de800013b7983 */ /* 0x000f220000300800 */
[-C--:B------:R-:W-:Y:S01]  /*30d20*/  IADD3 R4, P5, R5, R57.reuse, RZ ;  /* 0x0000003905047210 */ /* 0x080fe20007fbe0ff */
[----:B------:R-:W-:Y:S01]  /*30d30*/  ULDC UR9, c[0x0][0x22c] ;  /* 0x00008b0000097ab9 */ /* 0x000fe20000000800 */
[-C--:B------:R-:W-:Y:S01]  /*30d40*/  LEA.HI.X.SX32 R3, R3, R0.reuse, 0x1, P6 ;  /* 0x0000000003037211 */ /* 0x080fe200030f0eff */
[----:B------:R-:W-:Y:S01]  /*30d50*/  ULDC UR5, c[0x0][0x248] ;  /* 0x0000920000057ab9 */ /* 0x000fe20000000800 */
[----:B------:R-:W-:Y:S01]  /*30d60*/  LEA.HI.X.SX32 R5, R5, R0, 0x1, P5 ;  /* 0x0000000005057211 */ /* 0x000fe200028f0eff */
[----:B------:R-:W-:Y:S01]  /*30d70*/  ULDC UR10, c[0x0][0x22c] ;  /* 0x00008b00000a7ab9 */ /* 0x000fe20000000800 */
[----:B------:R-:W-:Y:S01]  /*30d80*/  ULDC UR7, c[0x0][0x248] ;  /* 0x0000920000077ab9 */ /* 0x000fe20000000800 */
[----:B------:R1:W-:Y:S01]  /*30d90*/  @P1 STG.E.U8 desc[UR42][R2.64], R58 ;  /* 0x0000003a02001986 */ /* 0x0003e2000c10112a */
[----:B------:R-:W-:Y:S01]  /*30da0*/  IADD3 R6, P6, R7, R57, RZ ;  /* 0x0000003907067210 */ /* 0x000fe20007fde0ff */
[----:B------:R-:W-:Y:S01]  /*30db0*/  ULDC UR11, c[0x0][0x22c] ;  /* 0x00008b00000b7ab9 */ /* 0x000fe20000000800 */
[----:B------:R-:W-:-:S02]  /*30dc0*/  ULDC UR8, c[0x0][0x248] ;  /* 0x0000920000087ab9 */ /* 0x000fc40000000800 */
[-C--:B------:R-:W-:Y:S02]  /*30dd0*/  LEA.HI.X.SX32 R7, R7, R0.reuse, 0x1, P6 ;  /* 0x0000000007077211 */ /* 0x080fe400030f0eff */
[----:B-1----:R-:W-:Y:S02]  /*30de0*/  PRMT R3, R13, 0x7772, RZ ;  /* 0x000077720d037816 */ /* 0x002fe400000000ff */
[----:B------:R-:W-:Y:S02]  /*30df0*/  IADD3 R2, P1, R56, R57, RZ ;  /* 0x0000003938027210 */ /* 0x000fe40007f3e0ff */
[----:B------:R-:W-:Y:S01]  /*30e00*/  PRMT R58, R14, 0x7772, RZ ;  /* 0x000077720e3a7816 */ /* 0x000fe200000000ff */
[----:B------:R1:W-:Y:S04]  /*30e10*/  @P3 STG.E.U8 desc[UR42][R4.64], R3 ;  /* 0x0000000304003986 */ /* 0x0003e8000c10112a */
[----:B------:R0:W-:Y:S01]  /*30e20*/  @P2 STG.E.U8 desc[UR42][R6.64], R58 ;  /* 0x0000003a06002986 */ /* 0x0001e2000c10112a */
[----:B-1----:R-:W-:-:S02]  /*30e30*/  LEA.HI.X.SX32 R3, R56, R0, 0x1, P1 ;  /* 0x0000000038037211 */ /* 0x002fc400008f0eff */
[----:B------:R-:W-:-:S05]  /*30e40*/  PRMT R4, R15, 0x7772, RZ ;  /* 0x000077720f047816 */ /* 0x000fca00000000ff */
[----:B------:R1:W-:Y:S01]  /*30e50*/  @P4 STG.E.U8 desc[UR42][R2.64], R4 ;  /* 0x0000000402004986 */ /* 0x0003e2000c10112a */
[----:B0-----:R-:W-:Y:S02]  /*30e60*/  PRMT R58, R12, 0x7773, RZ ;  /* 0x000077730c3a7816 */ /* 0x001fe400000000ff */
[----:B------:R-:W-:Y:S02]  /*30e70*/  PRMT R13, R13, 0x7773, RZ ;  /* 0x000077730d0d7816 */ /* 0x000fe400000000ff */
[----:B------:R-:W-:Y:S02]  /*30e80*/  PRMT R14, R14, 0x7773, RZ ;  /* 0x000077730e0e7816 */ /* 0x000fe400000000ff */
[----:B------:R-:W-:Y:S02]  /*30e90*/  PRMT R15, R15, 0x7773, RZ ;  /* 0x000077730f0f7816 */ /* 0x000fe400000000ff */
[C---:B--2---:R-:W-:Y:S01]  /*30ea0*/  ISETP.LT.AND P1, PT, R70.reuse, UR9, !P0 ;  /* 0x0000000946007c0c */ /* 0x044fe2000c721270 */
[----:B-1----:R-:W-:Y:S01]  /*30eb0*/  IMAD R3, R70, UR4, RZ ;  /* 0x0000000446037c24 */ /* 0x002fe2000f8e02ff */
[----:B------:R-:W-:Y:S01]  /*30ec0*/  ULDC UR4, c[0x0][0x248] ;  /* 0x0000920000047ab9 */ /* 0x000fe20000000800 */
[----:B------:R-:W2:Y:S01]  /*30ed0*/  LDL.LU R70, [R1+0xde4] ;  /* 0x000de40001467983 */ /* 0x000ea20000300800 */
[----:B------:R-:W-:Y:S01]  /*30ee0*/  ULDC UR9, c[0x0][0x22c] ;  /* 0x00008b0000097ab9 */ /* 0x000fe20000000800 */
[C---:B---3--:R-:W-:Y:S01]  /*30ef0*/  ISETP.LT.AND P3, PT, R69.reuse, UR10, !P0 ;  /* 0x0000000a45007c0c */ /* 0x048fe2000c761270 */
[----:B------:R-:W-:Y:S01]  /*30f00*/  IMAD R5, R69, UR5, RZ ;  /* 0x0000000545057c24 */ /* 0x000fe2000f8e02ff */
[-C--:B------:R-:W-:Y:S01]  /*30f10*/  IADD3 R2, P6, R3, R57.reuse, RZ ;  /* 0x0000003903027210 */ /* 0x080fe20007fde0ff */
[----:B------:R-:W3:Y:S01]  /*30f20*/  LDL.LU R69, [R1+0xde0] ;  /* 0x000de00001457983 */ /* 0x000ee20000300800 */
[C---:B----4-:R-:W-:Y:S01]  /*30f30*/  ISETP.LT.AND P2, PT, R68.reuse, UR11, !P0 ;  /* 0x0000000b44007c0c */ /* 0x050fe2000c741270 */
[----:B------:R-:W-:Y:S01]  /*30f40*/  IMAD R7, R68, UR7, RZ ;  /* 0x0000000744077c24 */ /* 0x000fe2000f8e02ff */
[-C--:B------:R-:W-:Y:S01]  /*30f50*/  IADD3 R4, P5, R5, R57.reuse, RZ ;  /* 0x0000003905047210 */ /* 0x080fe20007fbe0ff */
[----:B------:R-:W4:Y:S01]  /*30f60*/  LDL.LU R68, [R1+0xddc] ;  /* 0x000ddc0001447983 */ /* 0x000f220000300800 */
[C---:B------:R-:W-:Y:S01]  /*30f70*/  ISETP.LT.AND P4, PT, R59.reuse, UR12, !P0 ;  /* 0x0000000c3b007c0c */ /* 0x040fe2000c781270 */
[----:B------:R-:W-:Y:S01]  /*30f80*/  IMAD R56, R59, UR8, RZ ;  /* 0x000000083b387c24 */ /* 0x000fe2000f8e02ff */
[-C--:B------:R-:W-:Y:S01]  /*30f90*/  LEA.HI.X.SX32 R3, R3, R0.reuse, 0x1, P6 ;  /* 0x0000000003037211 */ /* 0x080fe200030f0eff */
[----:B------:R-:W4:Y:S01]  /*30fa0*/  LDL.LU R59, [R1+0xdd8] ;  /* 0x000dd800013b7983 */ /* 0x000f220000300800 */
[-C--:B------:R-:W-:Y:S01]  /*30fb0*/  LEA.HI.X.SX32 R5, R5, R0.reuse, 0x1, P5 ;  /* 0x0000000005057211 */ /* 0x080fe200028f0eff */
[----:B------:R-:W-:Y:S01]  /*30fc0*/  ULDC UR5, c[0x0][0x248] ;  /* 0x0000920000057ab9 */ /* 0x000fe20000000800 */
[CC--:B------:R-:W-:Y:S01]  /*30fd0*/  IADD3 R6, P6, R7.reuse, R57.reuse, RZ ;  /* 0x0000003907067210 */ /* 0x0c0fe20007fde0ff */
[----:B------:R-:W-:Y:S01]  /*30fe0*/  ULDC UR10, c[0x0][0x22c] ;  /* 0x00008b00000a7ab9 */ /* 0x000fe20000000800 */
[----:B------:R-:W-:Y:S01]  /*30ff0*/  IADD3 R12, P5, R56, R57, RZ ;  /* 0x00000039380c7210 */ /* 0x000fe20007fbe0ff */
[----:B------:R0:W-:Y:S01]  /*31000*/  @P1 STG.E.U8 desc[UR42][R2.64], R58 ;  /* 0x0000003a02001986 */ /* 0x0001e2000c10112a */
[----:B------:R-:W-:Y:S01]  /*31010*/  LEA.HI.X.SX32 R7, R7, R0, 0x1, P6 ;  /* 0x0000000007077211 */ /* 0x000fe200030f0eff */
[----:B------:R-:W-:Y:S01]  /*31020*/  ULDC UR7, c[0x0][0x248] ;  /* 0x0000920000077ab9 */ /* 0x000fe20000000800 */
[----:B------:R-:W-:Y:S01]  /*31030*/  ULDC UR11, c[0x0][0x22c] ;  /* 0x00008b00000b7ab9 */ /* 0x000fe20000000800 */
[----:B------:R1:W-:Y:S01]  /*31040*/  @P3 STG.E.U8 desc[UR42][R4.64], R13 ;  /* 0x0000000d04003986 */ /* 0x0003e2000c10112a */
[----:B------:R-:W-:Y:S01]  /*31050*/  ULDC UR8, c[0x0][0x248] ;  /* 0x0000920000087ab9 */ /* 0x000fe20000000800 */
[----:B------:R-:W-:-:S02]  /*31060*/  ULDC UR12, c[0x0][0x22c] ;  /* 0x00008b00000c7ab9 */ /* 0x000fc40000000800 */
[----:B------:R-:W-:Y:S04]  /*31070*/  @P2 STG.E.U8 desc[UR42][R6.64], R14 ;  /* 0x0000000e06002986 */ /* 0x000fe8000c10112a */
[----:B0-----:R-:W4:Y:S01]  /*31080*/  LDL.LU R58, [R1+0xdd4] ;  /* 0x000dd400013a7983 */ /* 0x001f220000300800 */
[----:B-1----:R-:W-:-:S03]  /*31090*/  LEA.HI.X.SX32 R13, R56, R0, 0x1, P5 ;  /* 0x00000000380d7211 */ /* 0x002fc600028f0eff */
[----:B------:R-:W4:Y:S04]  /*310a0*/  LDL.LU R56, [R1+0xdcc] ;  /* 0x000dcc0001387983 */ /* 0x000f280000300800 */
[----:B------:R0:W-:Y:S04]  /*310b0*/  @P4 STG.E.U8 desc[UR42][R12.64], R15 ;  /* 0x0000000f0c004986 */ /* 0x0001e8000c10112a */
[----:B0-----:R-:W4:Y:S01]  /*310c0*/  LDL.LU R15, [R1+0xdc8] ;  /* 0x000dc800010f7983 */ /* 0x001f220000300800 */
[----:B------:R-:W-:-:S03]  /*310d0*/  PRMT R13, R16, 0x7770, RZ ;  /* 0x00007770100d7816 */ /* 0x000fc600000000ff */
[----:B------:R-:W4:Y:S01]  /*310e0*/  LDL.LU R14, [R1+0xdc4] ;  /* 0x000dc400010e7983 */ /* 0x000f220000300800 */
[C---:B--2---:R-:W-:Y:S01]  /*310f0*/  IMAD R3, R70.reuse, UR4, RZ ;  /* 0x0000000446037c24 */ /* 0x044fe2000f8e02ff */
[----:B------:R-:W-:Y:S01]  /*31100*/  ISETP.LT.AND P1, PT, R70, UR9, !P0 ;  /* 0x0000000946007c0c */ /* 0x000fe2000c721270 */
[----:B------:R-:W-:Y:S01]  /*31110*/  ULDC UR4, c[0x0][0x22c] ;  /* 0x00008b0000047ab9 */ /* 0x000fe20000000800 */
[----:B------:R-:W-:Y:S02]  /*31120*/  ULDC UR9, c[0x0][0x22c] ;  /* 0x00008b0000097ab9 */ /* 0x000fe40000000800 */
[-C--:B------:R-:W-:Y:S01]  /*31130*/  IADD3 R2, P6, R3, R57.reuse, RZ ;  /* 0x0000003903027210 */ /* 0x080fe20007fde0ff */
[C---:B---3--:R-:W-:Y:S01]  /*31140*/  IMAD R5, R69.reuse, UR5, RZ ;  /* 0x0000000545057c24 */ /* 0x048fe2000f8e02ff */
[----:B------:R-:W-:Y:S01]  /*31150*/  ISETP.LT.AND P3, PT, R69, UR10, !P0 ;  /* 0x0000000a45007c0c */ /* 0x000fe2000c761270 */
[----:B------:R-:W-:Y:S01]  /*31160*/  ULDC UR5, c[0x0][0x248] ;  /* 0x0000920000057ab9 */ /* 0x000fe20000000800 */
[-C--:B------:R-:W-:Y:S01]  /*31170*/  LEA.HI.X.SX32 R3, R3, R0.reuse, 0x1, P6 ;  /* 0x0000000003037211 */ /* 0x080fe200030f0eff */
[C---:B----4-:R-:W-:Y:S01]  /*31180*/  IMAD R7, R68.reuse, UR7, RZ ;  /* 0x0000000744077c24 */ /* 0x050fe2000f8e02ff */
[-C--:B------:R-:W-:Y:S01]  /*31190*/  IADD3 R4, P5, R5, R57.reuse, RZ ;  /* 0x0000003905047210 */ /* 0x080fe20007fbe0ff */
[----:B------:R-:W-:Y:S01]  /*311a0*/  ULDC UR10, c[0x0][0x22c] ;  /* 0x00008b00000a7ab9 */ /* 0x000fe20000000800 */
[----:B------:R-:W-:Y:S01]  /*311b0*/  ISETP.LT.AND P2, PT, R68, UR11, !P0 ;  /* 0x0000000b44007c0c */ /* 0x000fe2000c741270 */
[C---:B------:R-:W-:Y:S01]  /*311c0*/  IMAD R12, R59.reuse, UR8, RZ ;  /* 0x000000083b0c7c24 */ /* 0x040fe2000f8e02ff */
[----:B------:R-:W-:Y:S01]  /*311d0*/  ISETP.LT.AND P4, PT, R59, UR4, !P0 ;  /* 0x000000043b007c0c */ /* 0x000fe2000c781270 */
[----:B------:R0:W-:Y:S01]  /*311e0*/  @P1 STG.E.U8 desc[UR42][R2.64], R13 ;  /* 0x0000000d02001986 */ /* 0x0001e2000c10112a */
[-C--:B------:R-:W-:Y:S01]  /*311f0*/  LEA.HI.X.SX32 R5, R5, R0.reuse, 0x1, P5 ;  /* 0x0000000005057211 */ /* 0x080fe200028f0eff */
[----:B------:R-:W-:Y:S01]  /*31200*/  ULDC UR4, c[0x0][0x248] ;  /* 0x0000920000047ab9 */ /* 0x000fe20000000800 */
[C---:B------:R-:W-:Y:S01]  /*31210*/  IADD3 R6, P6, R7.reuse, R57, RZ ;  /* 0x0000003907067210 */ /* 0x040fe20007fde0ff */
[----:B------:R-:W-:Y:S01]  /*31220*/  ULDC UR7, c[0x0][0x248] ;  /* 0x0000920000077ab9 */ /* 0x000fe20000000800 */
[----:B------:R-:W-:Y:S01]  /*31230*/  ULDC UR11, c[0x0][0x22c] ;  /* 0x00008b00000b7ab9 */ /* 0x000fe20000000800 */
[----:B------:R-:W-:Y:S01]  /*31240*/  ULDC UR8, c[0x0][0x248] ;  /* 0x0000920000087ab9 */ /* 0x000fe20000000800 */
[----:B------:R-:W-:-:S02]  /*31250*/  LEA.HI.X.SX32 R7, R7, R0, 0x1, P6 ;  /* 0x0000000007077211 */ /* 0x000fc400030f0eff */
[----:B0-----:R-:W-:Y:S02]  /*31260*/  PRMT R3, R17, 0x7770, RZ ;  /* 0x0000777011037816 */ /* 0x001fe400000000ff */
[----:B------:R-:W-:Y:S02]  /*31270*/  IADD3 R2, P1, R12, R57, RZ ;  /* 0x000000390c027210 */ /* 0x000fe40007f3e0ff */
[----:B------:R-:W-:Y:S01]  /*31280*/  PRMT R13, R18, 0x7770, RZ ;  /* 0x00007770120d7816 */ /* 0x000fe200000000ff */
[----:B------:R0:W-:Y:S04]  /*31290*/  @P3 STG.E.U8 desc[UR42][R4.64], R3 ;  /* 0x0000000304003986 */ /* 0x0001e8000c10112a */
[----:B------:R1:W-:Y:S01]  /*312a0*/  @P2 STG.E.U8 desc[UR42][R6.64], R13 ;  /* 0x0000000d06002986 */ /* 0x0003e2000c10112a */
[----:B------:R-:W-:Y:S01]  /*312b0*/  ISETP.LT.AND P3, PT, R56, UR10, !P0 ;  /* 0x0000000a38007c0c */ /* 0x000fe2000c761270 */
[----:B------:R-:W-:Y:S01]  /*312c0*/  ULDC UR10, c[0x0][0x22c] ;  /* 0x00008b00000a7ab9 */ /* 0x000fe20000000800 */
[----:B0-----:R-:W-:-:S02]  /*312d0*/  LEA.HI.X.SX32 R3, R12, R0, 0x1, P1 ;  /* 0x000000000c037211 */ /* 0x001fc400008f0eff */
[----:B------:R-:W-:Y:S01]  /*312e0*/  PRMT R4, R19, 0x7770, RZ ;  /* 0x0000777013047816 */ /* 0x000fe200000000ff */
[----:B------:R-:W-:Y:S01]  /*312f0*/  IMAD R5, R56, UR5, RZ ;  /* 0x0000000538057c24 */ /* 0x000fe2000f8e02ff */
[----:B------:R-:W-:Y:S01]  /*31300*/  ISETP.LT.AND P1, PT, R58, UR9, !P0 ;  /* 0x000000093a007c0c */ /* 0x000fe2000c721270 */
[----:B------:R-:W-:Y:S01]  /*31310*/  ULDC UR9, c[0x0][0x22c] ;  /* 0x00008b0000097ab9 */ /* 0x000fe20000000800 */
[----:B-1----:R-:W-:Y:S01]  /*31320*/  PRMT R13, R16, 0x7771, RZ ;  /* 0x00007771100d7816 */ /* 0x002fe200000000ff */
[----:B------:R0:W-:Y:S01]  /*31330*/  @P4 STG.E.U8 desc[UR42][R2.64], R4 ;  /* 0x0000000402004986 */ /* 0x0001e2000c10112a */
[----:B------:R-:W-:Y:S01]  /*31340*/  ULDC UR5, c[0x0][0x248] ;  /* 0x0000920000057ab9 */ /* 0x000fe20000000800 */
[C---:B------:R-:W-:Y:S01]  /*31350*/  ISETP.LT.AND P2, PT, R15.reuse, UR11, !P0 ;  /* 0x0000000b0f007c0c */ /* 0x040fe2000c741270 */
[----:B------:R-:W-:Y:S01]  /*31360*/  IMAD R7, R15, UR7, RZ ;  /* 0x000000070f077c24 */ /* 0x000fe2000f8e02ff */
[----:B------:R-:W-:Y:S01]  /*31370*/  ULDC UR7, c[0x0][0x248] ;  /* 0x0000920000077ab9 */ /* 0x000fe20000000800 */
[----:B------:R-:W-:Y:S01]  /*31380*/  ULDC UR11, c[0x0][0x22c] ;  /* 0x00008b00000b7ab9 */ /* 0x000fe20000000800 */
[----:B0-----:R-:W-:Y:S01]  /*31390*/  IMAD R3, R58, UR4, RZ ;  /* 0x000000043a037c24 */ /* 0x001fe2000f8e02ff */
[----:B------:R-:W-:Y:S01]  /*313a0*/  ULDC UR4, c[0x0][0x22c] ;  /* 0x00008b0000047ab9 */ /* 0x000fe20000000800 */
[----:B------:R-:W2:Y:S04]  /*313b0*/  LDL.LU R58, [R1+0xdc0] ;  /* 0x000dc000013a7983 */ /* 0x000ea80000300800 */
[----:B------:R-:W3:Y:S04]  /*313c0*/  LDL.LU R56, [R1+0xdbc] ;  /* 0x000dbc0001387983 */ /* 0x000ee80000300800 */
[----:B------:R-:W4:Y:S01]  /*313d0*/  LDL.LU R15, [R1+0xdb8] ;  /* 0x000db800010f7983 */ /* 0x000f220000300800 */
[-C--:B------:R-:W-:Y:S01]  /*313e0*/  IADD3 R2, P6, R3, R57.reuse, RZ ;  /* 0x0000003903027210 */ /* 0x080fe20007fde0ff */
[----:B------:R-:W-:Y:S01]  /*313f0*/  IMAD R12, R14, UR8, RZ ;  /* 0x000000080e0c7c24 */ /* 0x000fe2000f8e02ff */
[----:B------:R-:W-:Y:S01]  /*31400*/  IADD3 R4, P5, R5, R57, RZ ;  /* 0x0000003905047210 */ /* 0x000fe20007fbe0ff */
[----:B------:R-:W-:Y:S01]  /*31410*/  ULDC UR8, c[0x0][0x248] ;  /* 0x0000920000087ab9 */ /* 0x000fe20000000800 */
[----:B------:R-:W-:-:S02]  /*31420*/  LEA.HI.X.SX32 R3, R3, R0, 0x1, P6 ;  /* 0x0000000003037211 */ /* 0x000fc400030f0eff */
[----:B------:R-:W-:Y:S01]  /*31430*/  ISETP.LT.AND P4, PT, R14, UR4, !P0 ;  /* 0x000000040e007c0c */ /* 0x000fe2000c781270 */
[----:B------:R-:W-:Y:S01]  /*31440*/  ULDC UR4, c[0x0][0x248] ;  /* 0x0000920000047ab9 */ /* 0x000fe20000000800 */
[----:B------:R-:W4:Y:S01]  /*31450*/  LDL.LU R14, [R1+0xdb4] ;  /* 0x000db400010e7983 */ /* 0x000f220000300800 */
[----:B------:R-:W-:-:S03]  /*31460*/  LEA.HI.X.SX32 R5, R5, R0, 0x1, P5 ;  /* 0x0000000005057211 */ /* 0x000fc600028f0eff */
[----:B------:R0:W-:Y:S01]  /*31470*/  @P1 STG.E.U8 desc[UR42][R2.64], R13 ;  /* 0x0000000d02001986 */ /* 0x0001e2000c10112a */
[----:B------:R-:W-:-:S04]  /*31480*/  IADD3 R6, P6, R7, R57, RZ ;  /* 0x0000003907067210 */ /* 0x000fc80007fde0ff */
[-C--:B------:R-:W-:Y:S02]  /*31490*/  LEA.HI.X.SX32 R7, R7, R0.reuse, 0x1, P6 ;  /* 0x0000000007077211 */ /* 0x080fe400030f0eff */
[----:B0-----:R-:W-:Y:S02]  /*314a0*/  PRMT R3, R17, 0x7771, RZ ;  /* 0x0000777111037816 */ /* 0x001fe400000000ff */
[----:B------:R-:W-:Y:S02]  /*314b0*/  IADD3 R2, P1, R12, R57, RZ ;  /* 0x000000390c027210 */ /* 0x000fe40007f3e0ff */
[----:B------:R-:W-:Y:S01]  /*314c0*/  PRMT R13, R18, 0x7771, RZ ;  /* 0x00007771120d7816 */ /* 0x000fe200000000ff */
[----:B------:R0:W-:Y:S04]  /*314d0*/  @P3 STG.E.U8 desc[UR42][R4.64], R3 ;  /* 0x0000000304003986 */ /* 0x0001e8000c10112a */
[----:B------:R-:W-:Y:S01]  /*314e0*/  @P2 STG.E.U8 desc[UR42][R6.64], R13 ;  /* 0x0000000d06002986 */ /* 0x000fe2000c10112a */
[----:B0-----:R-:W-:-:S02]  /*314f0*/  LEA.HI.X.SX32 R3, R12, R0, 0x1, P1 ;  /* 0x000000000c037211 */ /* 0x001fc400008f0eff */
[----:B------:R-:W-:-:S05]  /*31500*/  PRMT R4, R19, 0x7771, RZ ;  /* 0x0000777113047816 */ /* 0x000fca00000000ff */
[----:B------:R0:W-:Y:S01]  /*31510*/  @P4 STG.E.U8 desc[UR42][R2.64], R4 ;  /* 0x0000000402004986 */ /* 0x0001e2000c10112a */
[C---:B--2---:R-:W-:Y:S01]  /*31520*/  ISETP.LT.AND P1, PT, R58.reuse, UR9, !P0 ;  /* 0x000000093a007c0c */ /* 0x044fe2000c721270 */
[----:B0-----:R-:W-:Y:S01]  /*31530*/  IMAD R3, R58, UR4, RZ ;  /* 0x000000043a037c24 */ /* 0x001fe2000f8e02ff */
[C---:B---3--:R-:W-:Y:S01]  /*31540*/  ISETP.LT.AND P3, PT, R56.reuse, UR10, !P0 ;  /* 0x0000000a38007c0c */ /* 0x048fe2000c761270 */
[----:B------:R-:W-:Y:S01]  /*31550*/  IMAD R5, R56, UR5, RZ ;  /* 0x0000000538057c24 */ /* 0x000fe2000f8e02ff */
[----:B------:R-:W2:Y:S01]  /*31560*/  LDL.LU R58, [R1+0xdb0] ;  /* 0x000db000013a7983 */ /* 0x000ea20000300800 */
[C---:B----4-:R-:W-:Y:S01]  /*31570*/  ISETP.LT.AND P2, PT, R15.reuse, UR11, !P0 ;  /* 0x0000000b0f007c0c */ /* 0x050fe2000c741270 */
[----:B------:R-:W-:Y:S02]  /*31580*/  IMAD R7, R15, UR7, RZ ;  /* 0x000000070f077c24 */ /* 0x000fe4000f8e02ff */
[----:B------:R-:W3:Y:S01]  /*31590*/  LDL.LU R56, [R1+0xdac] ;  /* 0x000dac0001387983 */ /* 0x000ee20000300800 */
[CC--:B------:R-:W-:Y:S01]  /*315a0*/  IADD3 R2, P6, R3.reuse, R57.reuse, RZ ;  /* 0x0000003903027210 */ /* 0x0c0fe20007fde0ff */
[----:B------:R-:W-:Y:S01]  /*315b0*/  ULDC UR4, c[0x0][0x22c] ;  /* 0x00008b0000047ab9 */ /* 0x000fe20000000800 */
[----:B------:R-:W-:Y:S01]  /*315c0*/  PRMT R13, R16, 0x7772, RZ ;  /* 0x00007772100d7816 */ /* 0x000fe200000000ff */
[----:B------:R-:W4:Y:S01]  /*315d0*/  LDL.LU R15, [R1+0xda8] ;  /* 0x000da800010f7983 */ /* 0x000f220000300800 */
[-C--:B------:R-:W-:Y:S01]  /*315e0*/  LEA.HI.X.SX32 R3, R3, R0.reuse, 0x1, P6 ;  /* 0x0000000003037211 */ /* 0x080fe200030f0eff */
[----:B------:R-:W-:Y:S01]  /*315f0*/  ULDC UR9, c[0x0][0x22c] ;  /* 0x00008b0000097ab9 */ /* 0x000fe20000000800 */
[CC--:B------:R-:W-:Y:S01]  /*31600*/  IADD3 R4, P5, R5.reuse, R57.reuse, RZ ;  /* 0x0000003905047210 */ /* 0x0c0fe20007fbe0ff */
[C---:B------:R-:W-:Y:S01]  /*31610*/  IMAD R12, R14.reuse, UR8, RZ ;  /* 0x000000080e0c7c24 */ /* 0x040fe2000f8e02ff */
[----:B------:R-:W-:Y:S01]  /*31620*/  ISETP.LT.AND P4, PT, R14, UR4, !P0 ;  /* 0x000000040e007c0c */ /* 0x000fe2000c781270 */
[----:B------:R0:W-:Y:S01]  /*31630*/  @P1 STG.E.U8 desc[UR42][R2.64], R13 ;  /* 0x0000000d02001986 */ /* 0x0001e2000c10112a */
[-C--:B------:R-:W-:Y:S01]  /*31640*/  LEA.HI.X.SX32 R5, R5, R0.reuse, 0x1, P5 ;  /* 0x0000000005057211 */ /* 0x080fe200028f0eff */
[----:B------:R-:W-:Y:S01]  /*31650*/  ULDC UR4, c[0x0][0x248] ;  /* 0x0000920000047ab9 */ /* 0x000fe20000000800 */
[C---:B------:R-:W-:Y:S01]  /*31660*/  IADD3 R6, P6, R7.reuse, R57, RZ ;  /* 0x0000003907067210 */ /* 0x040fe20007fde0ff */
[----:B------:R-:W4:Y:S01]  /*31670*/  LDL.LU R14, [R1+0xda4] ;  /* 0x000da400010e7983 */ /* 0x000f220000300800 */
[----:B------:R-:W-:Y:S01]  /*31680*/  ULDC UR5, c[0x0][0x248] ;  /* 0x0000920000057ab9 */ /* 0x000fe20000000800 */
[----:B------:R-:W-:Y:S01]  /*31690*/  ULDC UR10, c[0x0][0x22c] ;  /* 0x00008b00000a7ab9 */ /* 0x000fe20000000800 */
[----:B------:R-:W-:Y:S01]  /*316a0*/  LEA.HI.X.SX32 R7, R7, R0, 0x1, P6 ;  /* 0x0000000007077211 */ /* 0x000fe200030f0eff */
[----:B------:R-:W-:Y:S01]  /*316b0*/  ULDC UR7, c[0x0][0x248] ;  /* 0x0000920000077ab9 */ /* 0x000fe20000000800 */
[----:B------:R-:W-:Y:S01]  /*316c0*/  ULDC UR11, c[0x0][0x22c] ;  /* 0x00008b00000b7ab9 */ /* 0x000fe20000000800 */
[----:B------:R-:W-:Y:S01]  /*316d0*/  ULDC UR8, c[0x0][0x248] ;  /* 0x0000920000087ab9 */ /* 0x000fe20000000800 */
[----:B0-----:R-:W-:-:S02]  /*316e0*/  PRMT R3, R17, 0x7772, RZ ;  /* 0x0000777211037816 */ /* 0x001fc400000000ff */
[----:B------:R-:W-:Y:S02]  /*316f0*/  IADD3 R2, P1, R12, R57, RZ ;  /* 0x000000390c027210 */ /* 0x000fe40007f3e0ff */
[----:B------:R-:W-:Y:S01]  /*31700*/  PRMT R13, R18, 0x7772, RZ ;  /* 0x00007772120d7816 */ /* 0x000fe200000000ff */
[----:B------:R0:W-:Y:S04]  /*31710*/  @P3 STG.E.U8 desc[UR42][R4.64], R3 ;  /* 0x0000000304003986 */ /* 0x0001e8000c10112a */
[----:B------:R-:W-:Y:S01]  /*31720*/  @P2 STG.E.U8 desc[UR42][R6.64], R13 ;  /* 0x0000000d06002986 */ /* 0x000fe2000c10112a */
[----:B0-----:R-:W-:Y:S02]  /*31730*/  LEA.HI.X.SX32 R3, R12, R0, 0x1, P1 ;  /* 0x000000000c037211 */ /* 0x001fe400008f0eff */
[----:B------:R-:W-:-:S05]  /*31740*/  PRMT R4, R19, 0x7772, RZ ;  /* 0x0000777213047816 */ /* 0x000fca00000000ff */
[----:B------:R0:W-:Y:S01]  /*31750*/  @P4 STG.E.U8 desc[UR42][R2.64], R4 ;  /* 0x0000000402004986 */ /* 0x0001e2000c10112a */
[C---:B--2---:R-:W-:Y:S01]  /*31760*/  ISETP.LT.AND P1, PT, R58.reuse, UR9, !P0 ;  /* 0x000000093a007c0c */ /* 0x044fe2000c721270 */
[----:B0-----:R-:W-:Y:S01]  /*31770*/  IMAD R3, R58, UR4, RZ ;  /* 0x000000043a037c24 */ /* 0x001fe2000f8e02ff */
[----:B------:R-:W-:Y:S01]  /*31780*/  PRMT R16, R16, 0x7773, RZ ;  /* 0x0000777310107816 */ /* 0x000fe200000000ff */
[----:B------:R-:W2:Y:S01]  /*31790*/  LDL.LU R58, [R1+0xda0] ;  /* 0x000da000013a7983 */ /* 0x000ea20000300800 */
[C---:B---3--:R-:W-:Y:S01]  /*317a0*/  ISETP.LT.AND P3, PT, R56.reuse, UR10, !P0 ;  /* 0x0000000a38007c0c */ /* 0x048fe2000c761270 */
[----:B------:R-:W-:Y:S01]  /*317b0*/  IMAD R5, R56, UR5, RZ ;  /* 0x0000000538057c24 */ /* 0x000fe2000f8e02ff */
[C---:B----4-:R-:W-:Y:S01]  /*317c0*/  ISETP.LT.AND P2, PT, R15.reuse, UR11, !P0 ;  /* 0x0000000b0f007c0c */ /* 0x050fe2000c741270 */
[----:B------:R-:W-:Y:S01]  /*317d0*/  IMAD R7, R15, UR7, RZ ;  /* 0x000000070f077c24 */ /* 0x000fe2000f8e02ff */
[----:B------:R-:W3:Y:S01]  /*317e0*/  LDL.LU R56, [R1+0xd9c] ;  /* 0x000d9c0001387983 */ /* 0x000ee20000300800 */
[-C--:B------:R-:W-:Y:S01]  /*317f0*/  IADD3 R2, P6, R3, R57.reuse, RZ ;  /* 0x0000003903027210 */ /* 0x080fe20007fde0ff */
[----:B------:R-:W-:Y:S01]  /*31800*/  ULDC UR7, c[0x0][0x248] ;  /* 0x0000920000077ab9 */ /* 0x000fe20000000800 */
[C---:B------:R-:W-:Y:S01]  /*31810*/  ISETP.LT.AND P4, PT, R14.reuse, UR12, !P0 ;  /* 0x0000000c0e007c0c */ /* 0x040fe2000c781270 */
[----:B------:R-:W4:Y:S01]  /*31820*/  LDL.LU R15, [R1+0xd98] ;  /* 0x000d9800010f7983 */ /* 0x000f220000300800 */
[----:B------:R-:W-:Y:S01]  /*31830*/  IMAD R13, R14, UR8, RZ ;  /* 0x000000080e0d7c24 */ /* 0x000fe2000f8e02ff */
[-C--:B------:R-:W-:Y:S01]  /*31840*/  IADD3 R4, P5, R5, R57.reuse, RZ ;  /* 0x0000003905047210 */ /* 0x080fe20007fbe0ff */
[----:B------:R-:W-:Y:S01]  /*31850*/  ULDC UR11, c[0x0][0x22c] ;  /* 0x00008b00000b7ab9 */ /* 0x000fe20000000800 */
[----:B------:R-:W3:Y:S01]  /*31860*/  LDL.LU R14, [R1+0xd94] ;  /* 0x000d9400010e7983 */ /* 0x000ee20000300800 */
[-C--:B------:R-:W-:Y:S01]  /*31870*/  LEA.HI.X.SX32 R3, R3, R0.reuse, 0x1, P6 ;  /* 0x0000000003037211 */ /* 0x080fe200030f0eff */
[----:B------:R-:W-:Y:S01]  /*31880*/  ULDC UR4, c[0x0][0x248] ;  /* 0x0000920000047ab9 */ /* 0x000fe20000000800 */
[----:B------:R-:W-:Y:S01]  /*31890*/  IADD3 R6, P6, R7, R57, RZ ;  /* 0x0000003907067210 */ /* 0x000fe20007fde0ff */
[----:B------:R-:W-:Y:S01]  /*318a0*/  ULDC UR9, c[0x0][0x22c] ;  /* 0x00008b0000097ab9 */ /* 0x000fe20000000800 */
[----:B------:R-:W-:Y:S01]  /*318b0*/  PRMT R17, R17, 0x7773, RZ ;  /* 0x0000777311117816 */ /* 0x000fe200000000ff */
[----:B------:R-:W-:Y:S01]  /*318c0*/  ULDC UR5, c[0x0][0x248] ;  /* 0x0000920000057ab9 */ /* 0x000fe20000000800 */
[-C--:B------:R-:W-:Y:S01]  /*318d0*/  LEA.HI.X.SX32 R5, R5, R0.reuse, 0x1, P5 ;  /* 0x0000000005057211 */ /* 0x080fe200028f0eff */
[----:B------:R-:W-:Y:S01]  /*318e0*/  ULDC UR10, c[0x0][0x22c] ;  /* 0x00008b00000a7ab9 */ /* 0x000fe20000000800 */
[----:B------:R-:W-:Y:S01]  /*318f0*/  PRMT R18, R18, 0x7773, RZ ;  /* 0x0000777312127816 */ /* 0x000fe200000000ff */
[----:B------:R-:W-:Y:S01]  /*31900*/  ULDC UR8, c[0x0][0x248] ;  /* 0x0000920000087ab9 */ /* 0x000fe20000000800 */
[----:B------:R-:W-:Y:S01]  /*31910*/  LEA.HI.X.SX32 R7, R7, R0, 0x1, P6 ;  /* 0x0000000007077211 */ /* 0x000fe200030f0eff */
[----:B------:R-:W-:Y:S01]  /*31920*/  @P1 STG.E.U8 desc[UR42][R2.64], R16 ;  /* 0x0000001002001986 */ /* 0x000fe2000c10112a */
[----:B------:R-:W-:Y:S01]  /*31930*/  PRMT R19, R19, 0x7773, RZ ;  /* 0x0000777313137816 */ /* 0x000fe200000000ff */
[----:B------:R-:W-:-:S02]  /*31940*/  ULDC UR12, c[0x0][0x22c] ;  /* 0x00008b00000c7ab9 */ /* 0x000fc40000000800 */
[----:B------:R0:W-:Y:S04]  /*31950*/  @P3 STG.E.U8 desc[UR42][R4.64], R17 ;  /* 0x0000001104003986 */ /* 0x0001e8000c10112a */
[----:B------:R1:W-:Y:S04]  /*31960*/  @P2 STG.E.U8 desc[UR42][R6.64], R18 ;  /* 0x0000001206002986 */ /* 0x0003e8000c10112a */
[----:B0-----:R-:W3:Y:S04]  /*31970*/  LDL.LU R17, [R1+0xd90] ;  /* 0x000d900001117983 */ /* 0x001ee80000300800 */
[----:B------:R-:W3:Y:S01]  /*31980*/  LDL.LU R16, [R1+0xd8c] ;  /* 0x000d8c0001107983 */ /* 0x000ee20000300800 */
[C---:B----4-:R-:W-:Y:S01]  /*31990*/  ISETP.LT.AND P2, PT, R15.reuse, UR11, !P0 ;  /* 0x0000000b0f007c0c */ /* 0x050fe2000c741270 */
[----:B-1----:R-:W-:Y:S01]  /*319a0*/  IMAD R7, R15, UR7, RZ ;  /* 0x000000070f077c24 */ /* 0x002fe2000f8e02ff */
[CC--:B------:R-:W-:Y:S01]  /*319b0*/  IADD3 R12, P5, R13.reuse, R57.reuse, RZ ;  /* 0x000000390d0c7210 */ /* 0x0c0fe20007fbe0ff */
[----:B------:R-:W4:Y:S01]  /*319c0*/  LDL.LU R15, [R1+0xd88] ;  /* 0x000d8800010f7983 */ /* 0x000f220000300800 */
[C---:B--2---:R-:W-:Y:S01]  /*319d0*/  IMAD R3, R58.reuse, UR4, RZ ;  /* 0x000000043a037c24 */ /* 0x044fe2000f8e02ff */
[----:B------:R-:W-:Y:S01]  /*319e0*/  ISETP.LT.AND P1, PT, R58, UR9, !P0 ;  /* 0x000000093a007c0c */ /* 0x000fe2000c721270 */
[C---:B---3--:R-:W-:Y:S01]  /*319f0*/  IMAD R5, R56.reuse, UR5, RZ ;  /* 0x0000000538057c24 */ /* 0x048fe2000f8e02ff */
[-C--:B------:R-:W-:Y:S01]  /*31a00*/  LEA.HI.X.SX32 R13, R13, R0.reuse, 0x1, P5 ;  /* 0x000000000d0d7211 */ /* 0x080fe200028f0eff */
[----:B------:R-:W-:Y:S01]  /*31a10*/  ULDC UR4, c[0x0][0x22c] ;  /* 0x00008b0000047ab9 */ /* 0x000fe20000000800 */
[CC--:B------:R-:W-:Y:S01]  /*31a20*/  IADD3 R2, P6, R3.reuse, R57.reuse, RZ ;  /* 0x0000003903027210 */ /* 0x0c0fe20007fde0ff */
[----:B------:R-:W-:Y:S01]  /*31a30*/  ULDC UR9, c[0x0][0x22c] ;  /* 0x00008b0000097ab9 */ /* 0x000fe20000000800 */
[----:B------:R-:W-:Y:S01]  /*31a40*/  ISETP.LT.AND P3, PT, R56, UR10, !P0 ;  /* 0x0000000a38007c0c */ /* 0x000fe2000c761270 */
[----:B------:R0:W-:Y:S01]  /*31a50*/  @P4 STG.E.U8 desc[UR42][R12.64], R19 ;  /* 0x000000130c004986 */ /* 0x0001e2000c10112a */
[-C--:B------:R-:W-:Y:S01]  /*31a60*/  LEA.HI.X.SX32 R3, R3, R0.reuse, 0x1, P6 ;  /* 0x0000000003037211 */ /* 0x080fe200030f0eff */
[----:B------:R-:W-:Y:S01]  /*31a70*/  ULDC UR5, c[0x0][0x248] ;  /* 0x0000920000057ab9 */ /* 0x000fe20000000800 */
[CC--:B------:R-:W-:Y:S01]  /*31a80*/  IADD3 R4, P5, R5.reuse, R57.reuse, RZ ;  /* 0x0000003905047210 */ /* 0x0c0fe20007fbe0ff */
[----:B------:R-:W-:Y:S01]  /*31a90*/  ULDC UR10, c[0x0][0x22c] ;  /* 0x00008b00000a7ab9 */ /* 0x000fe20000000800 */
[----:B------:R-:W-:Y:S01]  /*31aa0*/  ISETP.LT.AND P4, PT, R14, UR4, !P0 ;  /* 0x000000040e007c0c */ /* 0x000fe2000c781270 */
[----:B------:R-:W-:Y:S01]  /*31ab0*/  ULDC UR4, c[0x0][0x248] ;  /* 0x0000920000047ab9 */ /* 0x000fe20000000800 */
[----:B------:R-:W-:Y:S01]  /*31ac0*/  ULDC UR7, c[0x0][0x248] ;  /* 0x0000920000077ab9 */ /* 0x000fe20000000800 */
[----:B------:R-:W-:Y:S01]  /*31ad0*/  ULDC UR11, c[0x0][0x22c] ;  /* 0x00008b00000b7ab9 */ /* 0x000fe20000000800 */
[----:B0-----:R-:W-:Y:S01]  /*31ae0*/  PRMT R13, R20, 0x7770, RZ ;  /* 0x00007770140d7816 */ /* 0x001fe200000000ff */
[----:B------:R-:W-:Y:S01]  /*31af0*/  IMAD R12, R14, UR8, RZ ;  /* 0x000000080e0c7c24 */ /* 0x000fe2000f8e02ff */
[----:B------:R-:W-:Y:S01]  /*31b00*/  LEA.HI.X.SX32 R5, R5, R0, 0x1, P5 ;  /* 0x0000000005057211 */ /* 0x000fe200028f0eff */
[----:B------:R-:W2:Y:S01]  /*31b10*/  LDL.LU R14, [R1+0xd84] ;  /* 0x000d8400010e7983 */ /* 0x000ea20000300800 */
[----:B------:R-:W-:Y:S01]  /*31b20*/  IADD3 R6, P6, R7, R57, RZ ;  /* 0x0000003907067210 */ /* 0x000fe20007fde0ff */
[----:B------:R-:W-:-:S02]  /*31b30*/  ULDC UR8, c[0x0][0x248] ;  /* 0x0000920000087ab9 */ /* 0x000fc40000000800 */
[----:B------:R0:W-:Y:S01]  /*31b40*/  @P1 STG.E.U8 desc[UR42][R2.64], R13 ;  /* 0x0000000d02001986 */ /* 0x0001e2000c10112a */
[----:B------:R-:W-:Y:S02]  /*31b50*/  LEA.HI.X.SX32 R7, R7, R0, 0x1, P6 ;  /* 0x0000000007077211 */ /* 0x000fe400030f0eff */
[----:B0-----:R-:W-:Y:S02]  /*31b60*/  PRMT R3, R21, 0x7770, RZ ;  /* 0x0000777015037816 */ /* 0x001fe400000000ff */
[----:B------:R-:W-:Y:S02]  /*31b70*/  IADD3 R2, P1, R12, R57, RZ ;  /* 0x000000390c027210 */ /* 0x000fe40007f3e0ff */
[----:B------:R-:W-:Y:S01]  /*31b80*/  PRMT R13, R22, 0x7770, RZ ;  /* 0x00007770160d7816 */ /* 0x000fe200000000ff */
[----:B------:R0:W-:Y:S01]  /*31b90*/  @P3 STG.E.U8 desc[UR42][R4.64], R3 ;  /* 0x0000000304003986 */ /* 0x0001e2000c10112a */
[----:B------:R-:W-:Y:S01]  /*31ba0*/  ISETP.LT.AND P3, PT, R16, UR10, !P0 ;  /* 0x0000000a10007c0c */ /* 0x000fe2000c761270 */
[----:B------:R-:W-:-:S02]  /*31bb0*/  ULDC UR10, c[0x0][0x22c] ;  /* 0x00008b00000a7ab9 */ /* 0x000fc40000000800 */
[----:B------:R1:W-:Y:S01]  /*31bc0*/  @P2 STG.E.U8 desc[UR42][R6.64], R13 ;  /* 0x0000000d06002986 */ /* 0x0003e2000c10112a */
[-C--:B0-----:R-:W-:Y:S02]  /*31bd0*/  LEA.HI.X.SX32 R3, R12, R0.reuse, 0x1, P1 ;  /* 0x000000000c037211 */ /* 0x081fe400008f0eff */
[----:B------:R-:W-:Y:S01]  /*31be0*/  PRMT R4, R23, 0x7770, RZ ;  /* 0x0000777017047816 */ /* 0x000fe200000000ff */
[----:B------:R-:W-:Y:S01]  /*31bf0*/  IMAD R5, R16, UR5, RZ ;  /* 0x0000000510057c24 */ /* 0x000fe2000f8e02ff */
[C---:B------:R-:W-:Y:S01]  /*31c00*/  ISETP.LT.AND P1, PT, R17.reuse, UR9, !P0 ;  /* 0x0000000911007c0c */ /* 0x040fe2000c721270 */
[----:B------:R-:W-:Y:S01]  /*31c10*/  ULDC UR9, c[0x0][0x22c] ;  /* 0x00008b0000097ab9 */ /* 0x000fe20000000800 */
[----:B-1----:R-:W-:Y:S01]  /*31c20*/  PRMT R13, R20, 0x7771, RZ ;  /* 0x00007771140d7816 */ /* 0x002fe200000000ff */
[----:B------:R0:W-:Y:S01]  /*31c30*/  @P4 STG.E.U8 desc[UR42][R2.64], R4 ;  /* 0x0000000402004986 */ /* 0x0001e2000c10112a */
[----:B------:R-:W-:Y:S01]  /*31c40*/  ULDC UR5, c[0x0][0x248] ;  /* 0x0000920000057ab9 */ /* 0x000fe20000000800 */
[----:B0-----:R-:W-:Y:S01]  /*31c50*/  IMAD R3, R17, UR4, RZ ;  /* 0x0000000411037c24 */ /* 0x001fe2000f8e02ff */
[----:B------:R-:W-:Y:S01]  /*31c60*/  ULDC UR4, c[0x0][0x22c] ;  /* 0x00008b0000047ab9 */ /* 0x000fe20000000800 */
[----:B------:R-:W3:Y:S04]  /*31c70*/  LDL.LU R17, [R1+0xd80] ;  /* 0x000d800001117983 */ /* 0x000ee80000300800 */
[----:B------:R-:W3:Y:S01]  /*31c80*/  LDL.LU R16, [R1+0xd7c] ;  /* 0x000d7c0001107983 */ /* 0x000ee20000300800 */
[C---:B----4-:R-:W-:Y:S01]  /*31c90*/  ISETP.LT.AND P2, PT, R15.reuse, UR11, !P0 ;  /* 0x0000000b0f007c0c */ /* 0x050fe2000c741270 */
[----:B------:R-:W-:Y:S01]  /*31ca0*/  IMAD R7, R15, UR7, RZ ;  /* 0x000000070f077c24 */ /* 0x000fe2000f8e02ff */
[-C--:B------:R-:W-:Y:S01]  /*31cb0*/  IADD3 R2, P6, R3, R57.reuse, RZ ;  /* 0x0000003903027210 */ /* 0x080fe20007fde0ff */
[----:B------:R-:W4:Y:S01]  /*31cc0*/  LDL.LU R15, [R1+0xd78] ;  /* 0x000d7800010f7983 */ /* 0x000f220000300800 */
[----:B------:R-:W-:Y:S01]  /*31cd0*/  IADD3 R4, P5, R5, R57, RZ ;  /* 0x0000003905047210 */ /* 0x000fe20007fbe0ff */
[----:B------:R-:W-:Y:S01]  /*31ce0*/  ULDC UR7, c[0x0][0x248] ;  /* 0x0000920000077ab9 */ /* 0x000fe20000000800 */
[-C--:B------:R-:W-:Y:S01]  /*31cf0*/  LEA.HI.X.SX32 R3, R3, R0.reuse, 0x1, P6 ;  /* 0x0000000003037211 */ /* 0x080fe200030f0eff */
[----:B------:R-:W-:Y:S01]  /*31d00*/  ULDC UR11, c[0x0][0x22c] ;  /* 0x00008b00000b7ab9 */ /* 0x000fe20000000800 */
[----:B------:R-:W-:-:S03]  /*31d10*/  LEA.HI.X.SX32 R5, R5, R0, 0x1, P5 ;  /* 0x0000000005057211 */ /* 0x000fc600028f0eff */
[----:B------:R0:W-:Y:S01]  /*31d20*/  @P1 STG.E.U8 desc[UR42][R2.64], R13 ;  /* 0x0000000d02001986 */ /* 0x0001e2000c10112a */
[----:B------:R-:W-:-:S04]  /*31d30*/  IADD3 R6, P6, R7, R57, RZ ;  /* 0x0000003907067210 */ /* 0x000fc80007fde0ff */
[-C--:B------:R-:W-:Y:S01]  /*31d40*/  LEA.HI.X.SX32 R7, R7, R0.reuse, 0x1, P6 ;  /* 0x0000000007077211 */ /* 0x080fe200030f0eff */
[C---:B--2---:R-:W-:Y:S01]  /*31d50*/  IMAD R12, R14.reuse, UR8, RZ ;  /* 0x000000080e0c7c24 */ /* 0x044fe2000f8e02ff */
[----:B------:R-:W-:Y:S01]  /*31d60*/  ISETP.LT.AND P4, PT, R14, UR4, !P0 ;  /* 0x000000040e007c0c */ /* 0x000fe2000c781270 */
[----:B------:R-:W-:Y:S01]  /*31d70*/  ULDC UR4, c[0x0][0x248] ;  /* 0x0000920000047ab9 */ /* 0x000fe20000000800 */
[----:B------:R-:W2:Y:S01]  /*31d80*/  LDL.LU R14, [R1+0xd74] ;  /* 0x000d7400010e7983 */ /* 0x000ea20000300800 */
[----:B0-----:R-:W-:Y:S01]  /*31d90*/  PRMT R3, R21, 0x7771, RZ ;  /* 0x0000777115037816 */ /* 0x001fe200000000ff */
[----:B------:R-:W-:Y:S01]  /*31da0*/  ULDC UR8, c[0x0][0x248] ;  /* 0x0000920000087ab9 */ /* 0x000fe20000000800 */
[----:B------:R-:W-:Y:S02]  /*31db0*/  IADD3 R2, P1, R12, R57, RZ ;  /* 0x000000390c027210 */ /* 0x000fe40007f3e0ff */
[----:B------:R-:W-:Y:S01]  /*31dc0*/  PRMT R13, R22, 0x7771, RZ ;  /* 0x00007771160d7816 */ /* 0x000fe200000000ff */
[----:B------:R0:W-:Y:S04]  /*31dd0*/  @P3 STG.E.U8 desc[UR42][R4.64], R3 ;  /* 0x0000000304003986 */ /* 0x0001e8000c10112a */
[----:B------:R-:W-:Y:S01]  /*31de0*/  @P2 STG.E.U8 desc[UR42][R6.64], R13 ;  /* 0x0000000d06002986 */ /* 0x000fe2000c10112a */
[----:B0-----:R-:W-:-:S02]  /*31df0*/  LEA.HI.X.SX32 R3, R12, R0, 0x1, P1 ;  /* 0x000000000c037211 */ /* 0x001fc400008f0eff */
[----:B------:R-:W-:-:S05]  /*31e00*/  PRMT R4, R23, 0x7771, RZ ;  /* 0x0000777117047816 */ /* 0x000fca00000000ff */
[----:B------:R0:W-:Y:S01]  /*31e10*/  @P4 STG.E.U8 desc[UR42][R2.64], R4 ;  /* 0x0000000402004986 */ /* 0x0001e2000c10112a */
[C---:B---3--:R-:W-:Y:S01]  /*31e20*/  ISETP.LT.AND P1, PT, R17.reuse, UR9, !P0 ;  /* 0x0000000911007c0c */ /* 0x048fe2000c721270 */
[----:B0-----:R-:W-:Y:S01]  /*31e30*/  IMAD R3, R17, UR4, RZ ;  /* 0x0000000411037c24 */ /* 0x001fe2000f8e02ff */
[----:B------:R-:W-:Y:S01]  /*31e40*/  ULDC UR4, c[0x0][0x22c] ;  /* 0x00008b0000047ab9 */ /* 0x000fe20000000800 */
[----:B------:R-:W3:Y:S01]  /*31e50*/  LDL.LU R17, [R1+0xd70] ;  /* 0x000d700001117983 */ /* 0x000ee20000300800 */
[C---:B------:R-:W-:Y:S01]  /*31e60*/  ISETP.LT.AND P3, PT, R16.reuse, UR10, !P0 ;  /* 0x0000000a10007c0c */ /* 0x040fe2000c761270 */
[----:B------:R-:W-:Y:S01]  /*31e70*/  IMAD R5, R16, UR5, RZ ;  /* 0x0000000510057c24 */ /* 0x000fe2000f8e02ff */
[C---:B----4-:R-:W-:Y:S01]  /*31e80*/  ISETP.LT.AND P2, PT, R15.reuse, UR11, !P0 ;  /* 0x0000000b0f007c0c */ /* 0x050fe2000c741270 */
[----:B------:R-:W-:Y:S01]  /*31e90*/  IMAD R7, R15, UR7, RZ ;  /* 0x000000070f077c24 */ /* 0x000fe2000f8e02ff */
[----:B------:R-:W4:Y:S01]  /*31ea0*/  LDL.LU R16, [R1+0xd6c] ;  /* 0x000d6c0001107983 */ /* 0x000f220000300800 */
[CC--:B------:R-:W-:Y:S01]  /*31eb0*/  IADD3 R2, P6, R3.reuse, R57.reuse, RZ ;  /* 0x0000003903027210 */ /* 0x0c0fe20007fde0ff */
[----:B------:R-:W-:Y:S01]  /*31ec0*/  ULDC UR5, c[0x0][0x248] ;  /* 0x0000920000057ab9 */ /* 0x000fe20000000800 */
[----:B------:R-:W-:Y:S01]  /*31ed0*/  PRMT R13, R20, 0x7772, RZ ;  /* 0x00007772140d7816 */ /* 0x000fe200000000ff */
[----:B------:R-:W3:Y:S01]  /*31ee0*/  LDL.LU R15, [R1+0xd68] ;  /* 0x000d6800010f7983 */ /* 0x000ee20000300800 */
[-C--:B------:R-:W-:Y:S01]  /*31ef0*/  LEA.HI.X.SX32 R3, R3, R0.reuse, 0x1, P6 ;  /* 0x0000000003037211 */ /* 0x080fe200030f0eff */
[----:B------:R-:W-:Y:S01]  /*31f00*/  ULDC UR10, c[0x0][0x22c] ;  /* 0x00008b00000a7ab9 */ /* 0x000fe20000000800 */
[-C--:B------:R-:W-:Y:S01]  /*31f10*/  IADD3 R4, P5, R5, R57.reuse, RZ ;  /* 0x0000003905047210 */ /* 0x080fe20007fbe0ff */
[----:B------:R-:W-:Y:S01]  /*31f20*/  ULDC UR7, c[0x0][0x248] ;  /* 0x0000920000077ab9 */ /* 0x000fe20000000800 */
[----:B------:R-:W-:Y:S01]  /*31f30*/  IADD3 R6, P6, R7, R57, RZ ;  /* 0x0000003907067210 */ /* 0x000fe20007fde0ff */
[----:B------:R0:W-:Y:S01]  /*31f40*/  @P1 STG.E.U8 desc[UR42][R2.64], R13 ;  /* 0x0000000d02001986 */ /* 0x0001e2000c10112a */
[-C--:B------:R-:W-:Y:S01]  /*31f50*/  LEA.HI.X.SX32 R5, R5, R0.reuse, 0x1, P5 ;  /* 0x0000000005057211 */ /* 0x080fe200028f0eff */
[----:B------:R-:W-:Y:S01]  /*31f60*/  ULDC UR11, c[0x0][0x22c] ;  /* 0x00008b00000b7ab9 */ /* 0x000fe20000000800 */
[----:B------:R-:W-:Y:S01]  /*31f70*/  ULDC UR9, c[0x0][0x22c] ;  /* 0x00008b0000097ab9 */ /* 0x000fe20000000800 */
[C---:B--2---:R-:W-:Y:S01]  /*31f80*/  ISETP.LT.AND P4, PT, R14.reuse, UR4, !P0 ;  /* 0x000000040e007c0c */ /* 0x044fe2000c781270 */
[----:B------:R-:W-:Y:S01]  /*31f90*/  IMAD R12, R14, UR8, RZ ;  /* 0x000000080e0c7c24 */ /* 0x000fe2000f8e02ff */
[----:B0-----:R-:W-:Y:S01]  /*31fa0*/  PRMT R3, R21, 0x7772, RZ ;  /* 0x0000777215037816 */ /* 0x001fe200000000ff */
[----:B------:R-:W2:Y:S01]  /*31fb0*/  LDL.LU R14, [R1+0xd64] ;  /* 0x000d6400010e7983 */ /* 0x000ea20000300800 */
[----:B------:R-:W-:Y:S01]  /*31fc0*/  LEA.HI.X.SX32 R7, R7, R0, 0x1, P6 ;  /* 0x0000000007077211 */ /* 0x000fe200030f0eff */
[----:B------:R-:W-:Y:S01]  /*31fd0*/  ULDC UR4, c[0x0][0x248] ;  /* 0x0000920000047ab9 */ /* 0x000fe20000000800 */
[----:B------:R-:W-:Y:S01]  /*31fe0*/  PRMT R13, R22, 0x7772, RZ ;  /* 0x00007772160d7816 */ /* 0x000fe200000000ff */
[----:B------:R0:W-:Y:S01]  /*31ff0*/  @P3 STG.E.U8 desc[UR42][R4.64], R3 ;  /* 0x0000000304003986 */ /* 0x0001e2000c10112a */
[----:B------:R-:W-:-:S03]  /*32000*/  ULDC UR8, c[0x0][0x248] ;  /* 0x0000920000087ab9 */ /* 0x000fc60000000800 */
[----:B------:R1:W-:Y:S01]  /*32010*/  @P2 STG.E.U8 desc[UR42][R6.64], R13 ;  /* 0x0000000d06002986 */ /* 0x0003e2000c10112a */
[C---:B----4-:R-:W-:Y:S01]  /*32020*/  ISETP.LT.AND P3, PT, R16.reuse, UR10, !P0 ;  /* 0x0000000a10007c0c */ /* 0x050fe2000c761270 */
[----:B0-----:R-:W-:Y:S01]  /*32030*/  IMAD R5, R16, UR5, RZ ;  /* 0x0000000510057c24 */ /* 0x001fe2000f8e02ff */
[CC--:B------:R-:W-:Y:S01]  /*32040*/  IADD3 R2, P1, R12.reuse, R57.reuse, RZ ;  /* 0x000000390c027210 */ /* 0x0c0fe20007f3e0ff */
[----:B------:R-:W4:Y:S01]  /*32050*/  LDL.LU R16, [R1+0xd60] ;  /* 0x000d600001107983 */ /* 0x000f220000300800 */
[C---:B---3--:R-:W-:Y:S01]  /*32060*/  ISETP.LT.AND P2, PT, R15.reuse, UR11, !P0 ;  /* 0x0000000b0f007c0c */ /* 0x048fe2000c741270 */
[----:B-1----:R-:W-:Y:S01]  /*32070*/  IMAD R7, R15, UR7, RZ ;  /* 0x000000070f077c24 */ /* 0x002fe2000f8e02ff */
[-C--:B------:R-:W-:Y:S01]  /*32080*/  LEA.HI.X.SX32 R3, R12, R0.reuse, 0x1, P1 ;  /* 0x000000000c037211 */ /* 0x080fe200008f0eff */
[----:B------:R-:W3:Y:S01]  /*32090*/  LDL.LU R15, [R1+0xd5c] ;  /* 0x000d5c00010f7983 */ /* 0x000ee20000300800 */
[----:B------:R-:W-:Y:S01]  /*320a0*/  PRMT R4, R23, 0x7772, RZ ;  /* 0x0000777217047816 */ /* 0x000fe200000000ff */
[----:B------:R-:W-:Y:S01]  /*320b0*/  ULDC UR5, c[0x0][0x248] ;  /* 0x0000920000057ab9 */ /* 0x000fe20000000800 */
[----:B------:R-:W-:Y:S01]  /*320c0*/  ISETP.LT.AND P1, PT, R17, UR9, !P0 ;  /* 0x0000000911007c0c */ /* 0x000fe2000c721270 */
[----:B------:R-:W-:Y:S01]  /*320d0*/  ULDC UR9, c[0x0][0x22c] ;  /* 0x00008b0000097ab9 */ /* 0x000fe20000000800 */
[----:B------:R-:W-:Y:S01]  /*320e0*/  PRMT R20, R20, 0x7773, RZ ;  /* 0x0000777314147816 */ /* 0x000fe200000000ff */
[----:B------:R0:W-:Y:S01]  /*320f0*/  @P4 STG.E.U8 desc[UR42][R2.64], R4 ;  /* 0x0000000402004986 */ /* 0x0001e2000c10112a */
[----:B------:R-:W-:Y:S01]  /*32100*/  PRMT R21, R21, 0x7773, RZ ;  /* 0x0000777315157816 */ /* 0x000fe200000000ff */
[----:B------:R-:W-:Y:S01]  /*32110*/  ULDC UR10, c[0x0][0x22c] ;  /* 0x00008b00000a7ab9 */ /* 0x000fe20000000800 */
[----:B------:R-:W-:Y:S01]  /*32120*/  PRMT R22, R22, 0x7773, RZ ;  /* 0x0000777316167816 */ /* 0x000fe200000000ff */
[----:B------:R-:W-:Y:S01]  /*32130*/  ULDC UR7, c[0x0][0x248] ;  /* 0x0000920000077ab9 */ /* 0x000fe20000000800 */
[----:B------:R-:W-:Y:S01]  /*32140*/  ULDC UR11, c[0x0][0x22c] ;  /* 0x00008b00000b7ab9 */ /* 0x000fe20000000800 */
[----:B0-----:R-:W-:Y:S01]  /*32150*/  IMAD R3, R17, UR4, RZ ;  /* 0x0000000411037c24 */ /* 0x001fe2000f8e02ff */
[C---:B--2---:R-:W-:Y:S01]  /*32160*/  ISETP.LT.AND P4, PT, R14.reuse, UR12, !P0 ;  /* 0x0000000c0e007c0c */ /* 0x044fe2000c781270 */
[----:B------:R-:W-:Y:S01]  /*32170*/  IMAD R13, R14, UR8, RZ ;  /* 0x000000080e0d7c24 */ /* 0x000fe2000f8e02ff */
[-C--:B------:R-:W-:Y:S01]  /*32180*/  IADD3 R4, P5, R5, R57.reuse, RZ ;  /* 0x0000003905047210 */ /* 0x080fe20007fbe0ff */
[----:B------:R-:W2:Y:S01]  /*32190*/  LDL.LU R14, [R1+0xd58] ;  /* 0x000d5800010e7983 */ /* 0x000ea20000300800 */
[----:B------:R-:W-:Y:S01]  /*321a0*/  IADD3 R2, P6, R3, R57, RZ ;  /* 0x0000003903027210 */ /* 0x000fe20007fde0ff */
[----:B------:R-:W-:Y:S01]  /*321b0*/  ULDC UR4, c[0x0][0x248] ;  /* 0x0000920000047ab9 */ /* 0x000fe20000000800 */
[----:B------:R-:W-:Y:S01]  /*321c0*/  PRMT R23, R23, 0x7773, RZ ;  /* 0x0000777317177816 */ /* 0x000fe200000000ff */
[----:B------:R-:W2:Y:S01]  /*321d0*/  LDL.LU R17, [R1+0xd54] ;  /* 0x000d540001117983 */ /* 0x000ea20000300800 */
[-C--:B------:R-:W-:Y:S01]  /*321e0*/  LEA.HI.X.SX32 R3, R3, R0.reuse, 0x1, P6 ;  /* 0x0000000003037211 */ /* 0x080fe200030f0eff */
[----:B------:R-:W-:Y:S01]  /*321f0*/  ULDC UR8, c[0x0][0x248] ;  /* 0x0000920000087ab9 */ /* 0x000fe20000000800 */
[----:B------:R-:W-:-:S03]  /*32200*/  LEA.HI.X.SX32 R5, R5, R0, 0x1, P5 ;  /* 0x0000000005057211 */ /* 0x000fc600028f0eff */
[----:B------:R-:W-:Y:S04]  /*32210*/  @P1 STG.E.U8 desc[UR42][R2.64], R20 ;  /* 0x0000001402001986 */ /* 0x000fe8000c10112a */
[----:B------:R0:W-:Y:S01]  /*32220*/  @P3 STG.E.U8 desc[UR42][R4.64], R21 ;  /* 0x0000001504003986 */ /* 0x0001e2000c10112a */
[-C--:B------:R-:W-:Y:S02]  /*32230*/  IADD3 R6, P6, R7, R57.reuse, RZ ;  /* 0x0000003907067210 */ /* 0x080fe40007fde0ff */
[-C--:B------:R-:W-:Y:S01]  /*32240*/  IADD3 R12, P5, R13, R57.reuse, RZ ;  /* 0x000000390d0c7210 */ /* 0x080fe20007fbe0ff */
[----:B0-----:R-:W0:Y:S01]  /*32250*/  LDC R21, c[0x0][0x248] ;  /* 0x00009200ff157b82 */ /* 0x001e220000000800 */
[C---:B----4-:R-:W-:Y:S01]  /*32260*/  ISETP.LT.AND P1, PT, R16.reuse, UR9, !P0 ;  /* 0x0000000910007c0c */ /* 0x050fe2000c721270 */
[----:B------:R-:W-:Y:S01]  /*32270*/  IMAD R3, R16, UR4, RZ ;  /* 0x0000000410037c24 */ /* 0x000fe2000f8e02ff */
[C---:B---3--:R-:W-:Y:S01]  /*32280*/  ISETP.LT.AND P3, PT, R15.reuse, UR10, !P0 ;  /* 0x0000000a0f007c0c */ /* 0x048fe2000c761270 */
[----:B------:R-:W-:Y:S01]  /*32290*/  IMAD R5, R15, UR5, RZ ;  /* 0x000000050f057c24 */ /* 0x000fe2000f8e02ff */
[----:B------:R-:W3:Y:S01]  /*322a0*/  LDL.LU R16, [R1+0xd50] ;  /* 0x000d500001107983 */ /* 0x000ee20000300800 */
[-C--:B------:R-:W-:Y:S01]  /*322b0*/  LEA.HI.X.SX32 R7, R7, R0.reuse, 0x1, P6 ;  /* 0x0000000007077211 */ /* 0x080fe200030f0eff */
[----:B------:R-:W-:Y:S01]  /*322c0*/  ULDC UR4, c[0x0][0x22c] ;  /* 0x00008b0000047ab9 */ /* 0x000fe20000000800 */
[----:B------:R-:W-:Y:S01]  /*322d0*/  LEA.HI.X.SX32 R13, R13, R0, 0x1, P5 ;  /* 0x000000000d0d7211 */ /* 0x000fe200028f0eff */
[----:B------:R-:W4:Y:S01]  /*322e0*/  LDL.LU R15, [R1+0xd4c] ;  /* 0x000d4c00010f7983 */ /* 0x000f220000300800 */
[----:B------:R-:W-:Y:S01]  /*322f0*/  IADD3 R2, P6, R3, R57, RZ ;  /* 0x0000003903027210 */ /* 0x000fe20007fde0ff */
[----:B------:R-:W-:Y:S01]  /*32300*/  ULDC UR5, c[0x0][0x248] ;  /* 0x0000920000057ab9 */ /* 0x000fe20000000800 */
[----:B------:R-:W-:Y:S01]  /*32310*/  ULDC UR10, c[0x0][0x22c] ;  /* 0x00008b00000a7ab9 */ /* 0x000fe20000000800 */
[----:B------:R1:W-:Y:S01]  /*32320*/  @P2 STG.E.U8 desc[UR42][R6.64], R22 ;  /* 0x0000001606002986 */ /* 0x0003e2000c10112a */
[----:B------:R-:W-:-:S03]  /*32330*/  ULDC UR9, c[0x0][0x22c] ;  /* 0x00008b0000097ab9 */ /* 0x000fc60000000800 */
[----:B------:R0:W-:Y:S01]  /*32340*/  @P4 STG.E.U8 desc[UR42][R12.64], R23 ;  /* 0x000000170c004986 */ /* 0x0001e2000c10112a */
[-C--:B------:R-:W-:Y:S02]  /*32350*/  LEA.HI.X.SX32 R3, R3, R0.reuse, 0x1, P6 ;  /* 0x0000000003037211 */ /* 0x080fe400030f0eff */
[C---:B--2---:R-:W-:Y:S01]  /*32360*/  ISETP.LT.AND P2, PT, R14.reuse, UR11, !P0 ;  /* 0x0000000b0e007c0c */ /* 0x044fe2000c741270 */
[----:B-1----:R-:W-:Y:S01]  /*32370*/  IMAD R7, R14, UR7, RZ ;  /* 0x000000070e077c24 */ /* 0x002fe2000f8e02ff */
[-C--:B------:R-:W-:Y:S01]  /*32380*/  IADD3 R4, P5, R5, R57.reuse, RZ ;  /* 0x0000003905047210 */ /* 0x080fe20007fbe0ff */
[----:B------:R-:W2:Y:S01]  /*32390*/  LDL.LU R14, [R1+0xd48] ;  /* 0x000d4800010e7983 */ /* 0x000ea20000300800 */
[C---:B------:R-:W-:Y:S01]  /*323a0*/  ISETP.LT.AND P4, PT, R17.reuse, UR4, !P0 ;  /* 0x0000000411007c0c */ /* 0x040fe2000c781270 */
[----:B0-----:R-:W-:Y:S01]  /*323b0*/  IMAD R12, R17, UR8, RZ ;  /* 0x00000008110c7c24 */ /* 0x001fe2000f8e02ff */
[----:B------:R-:W-:Y:S01]  /*323c0*/  PRMT R13, R24, 0x7770, RZ ;  /* 0x00007770180d7816 */ /* 0x000fe200000000ff */
[----:B------:R-:W2:Y:S01]  /*323d0*/  LDL.LU R17, [R1+0xd44] ;  /* 0x000d440001117983 */ /* 0x000ea20000300800 */
[----:B------:R-:W-:Y:S01]  /*323e0*/  LEA.HI.X.SX32 R5, R5, R0, 0x1, P5 ;  /* 0x0000000005057211 */ /* 0x000fe200028f0eff */
[----:B------:R-:W-:Y:S01]  /*323f0*/  ULDC UR4, c[0x0][0x248] ;  /* 0x0000920000047ab9 */ /* 0x000fe20000000800 */
[----:B------:R-:W-:Y:S01]  /*32400*/  IADD3 R6, P6, R7, R57, RZ ;  /* 0x0000003907067210 */ /* 0x000fe20007fde0ff */
[----:B------:R0:W-:Y:S01]  /*32410*/  @P1 STG.E.U8 desc[UR42][R2.64], R13 ;  /* 0x0000000d02001986 */ /* 0x0001e2000c10112a */
[----:B------:R-:W-:Y:S01]  /*32420*/  ULDC UR7, c[0x0][0x248] ;  /* 0x0000920000077ab9 */ /* 0x000fe20000000800 */
[----:B------:R-:W-:Y:S01]  /*32430*/  ULDC UR11, c[0x0][0x22c] ;  /* 0x00008b00000b7ab9 */ /* 0x000fe20000000800 */
[----:B------:R-:W-:Y:S01]  /*32440*/  ULDC UR8, c[0x0][0x248] ;  /* 0x0000920000087ab9 */ /* 0x000fe20000000800 */
[----:B0-----:R-:W-:-:S05]  /*32450*/  PRMT R3, R25, 0x7770, RZ ;  /* 0x0000777019037816 */ /* 0x001fca00000000ff */
[----:B------:R0:W-:Y:S01]  /*32460*/  @P3 STG.E.U8 desc[UR42][R4.64], R3 ;  /* 0x0000000304003986 */ /* 0x0001e2000c10112a */
[C---:B----4-:R-:W-:Y:S01]  /*32470*/  ISETP.LT.AND P3, PT, R15.reuse, UR10, !P0 ;  /* 0x0000000a0f007c0c */ /* 0x050fe2000c761270 */
[----:B0-----:R-:W-:Y:S01]  /*32480*/  IMAD R5, R15, UR5, RZ ;  /* 0x000000050f057c24 */ /* 0x001fe2000f8e02ff */
[----:B------:R-:W-:Y:S01]  /*32490*/  IADD3 R2, P1, R12, R57, RZ ;  /* 0x000000390c027210 */ /* 0x000fe20007f3e0ff */
[----:B------:R-:W4:Y:S01]  /*324a0*/  LDL.LU R15, [R1+0xd40] ;  /* 0x000d4000010f7983 */ /* 0x000f220000300800 */
[-C--:B------:R-:W-:Y:S01]  /*324b0*/  LEA.HI.X.SX32 R7, R7, R0.reuse, 0x1, P6 ;  /* 0x0000000007077211 */ /* 0x080fe200030f0eff */
[----:B------:R-:W-:Y:S01]  /*324c0*/  ULDC UR5, c[0x0][0x248] ;  /* 0x0000920000057ab9 */ /* 0x000fe20000000800 */
[----:B------:R-:W-:Y:S02]  /*324d0*/  PRMT R13, R26, 0x7770, RZ ;  /* 0x000077701a0d7816 */ /* 0x000fe400000000ff */
[----:B------:R-:W-:Y:S02]  /*324e0*/  LEA.HI.X.SX32 R3, R12, R0, 0x1, P1 ;  /* 0x000000000c037211 */ /* 0x000fe400008f0eff */
[----:B------:R-:W-:Y:S01]  /*324f0*/  PRMT R4, R27, 0x7770, RZ ;  /* 0x000077701b047816 */ /* 0x000fe200000000ff */
[----:B------:R-:W-:Y:S01]  /*32500*/  @P2 STG.E.U8 desc[UR42][R6.64], R13 ;  /* 0x0000000d06002986 */ /* 0x000fe2000c10112a */
[----:B---3--:R-:W-:Y:S01]  /*32510*/  ISETP.LT.AND P1, PT, R16, UR9, !P0 ;  /* 0x0000000910007c0c */ /* 0x008fe2000c721270 */
[----:B------:R-:W-:-:S02]  /*32520*/  ULDC UR9, c[0x0][0x22c] ;  /* 0x00008b0000097ab9 */ /* 0x000fc40000000800 */
[----:B------:R0:W-:Y:S02]  /*32530*/  @P4 STG.E.U8 desc[UR42][R2.64], R4 ;  /* 0x0000000402004986 */ /* 0x0001e4000c10112a */
[----:B0-----:R-:W-:Y:S01]  /*32540*/  IMAD R3, R16, UR4, RZ ;  /* 0x0000000410037c24 */ /* 0x001fe2000f8e02ff */
[----:B------:R-:W-:Y:S01]  /*32550*/  PRMT R13, R24, 0x7771, RZ ;  /* 0x00007771180d7816 */ /* 0x000fe200000000ff */
[----:B------:R-:W-:Y:S01]  /*32560*/  ULDC UR4, c[0x0][0x22c] ;  /* 0x00008b0000047ab9 */ /* 0x000fe20000000800 */
[C---:B--2---:R-:W-:Y:S01]  /*32570*/  IMAD R7, R14.reuse, UR7, RZ ;  /* 0x000000070e077c24 */ /* 0x044fe2000f8e02ff */
[-C--:B------:R-:W-:Y:S01]  /*32580*/  IADD3 R4, P5, R5, R57.reuse, RZ ;  /* 0x0000003905047210 */ /* 0x080fe20007fbe0ff */
[----:B------:R-:W-:Y:S01]  /*32590*/  IMAD R12, R17, UR8, RZ ;  /* 0x00000008110c7c24 */ /* 0x000fe2000f8e02ff */
[CC--:B------:R-:W-:Y:S01]  /*325a0*/  IADD3 R2, P6, R3.reuse, R57.reuse, RZ ;  /* 0x0000003903027210 */ /* 0x0c0fe20007fde0ff */
[----:B------:R-:W2:Y:S01]  /*325b0*/  LDL.LU R16, [R1+0xd3c] ;  /* 0x000d3c0001107983 */ /* 0x000ea20000300800 */
[----:B------:R-:W-:Y:S01]  /*325c0*/  ISETP.LT.AND P2, PT, R14, UR11, !P0 ;  /* 0x0000000b0e007c0c */ /* 0x000fe2000c741270 */
[----:B------:R-:W-:Y:S01]  /*325d0*/  ULDC UR7, c[0x0][0x22c] ;  /* 0x00008b0000077ab9 */ /* 0x000fe20000000800 */
[-C--:B------:R-:W-:Y:S01]  /*325e0*/  LEA.HI.X.SX32 R3, R3, R0.reuse, 0x1, P6 ;  /* 0x0000000003037211 */ /* 0x080fe200030f0eff */
[----:B------:R-:W3:Y:S01]  /*325f0*/  LDL.LU R14, [R1+0xd38] ;  /* 0x000d3800010e7983 */ /* 0x000ee20000300800 */
[----:B------:R-:W-:Y:S01]  /*32600*/  ISETP.LT.AND P4, PT, R17, UR4, !P0 ;  /* 0x0000000411007c0c */ /* 0x000fe2000c781270 */
[----:B------:R-:W-:Y:S01]  /*32610*/  ULDC UR4, c[0x0][0x248] ;  /* 0x0000920000047ab9 */ /* 0x000fe20000000800 */
[----:B------:R-:W-:Y:S01]  /*32620*/  LEA.HI.X.SX32 R5, R5, R0, 0x1, P5 ;  /* 0x0000000005057211 */ /* 0x000fe200028f0eff */
[----:B------:R0:W-:Y:S01]  /*32630*/  @P1 STG.E.U8 desc[UR42][R2.64], R13 ;  /* 0x0000000d02001986 */ /* 0x0001e2000c10112a */
[----:B------:R-:W-:Y:S01]  /*32640*/  IADD3 R6, P6, R7, R57, RZ ;  /* 0x0000003907067210 */ /* 0x000fe20007fde0ff */
[----:B------:R-:W-:-:S02]  /*32650*/  ULDC UR8, c[0x0][0x22c] ;  /* 0x00008b0000087ab9 */ /* 0x000fc40000000800 */
[----:B------:R-:W3:Y:S01]  /*32660*/  LDL.LU R18, [R1+0xe24] ;  /* 0x000e240001127983 */ /* 0x000ee20000300800 */
[----:B------:R-:W-:-:S03]  /*32670*/  LEA.HI.X.SX32 R7, R7, R0, 0x1, P6 ;  /* 0x0000000007077211 */ /* 0x000fc600030f0eff */
[----:B------:R-:W3:Y:S01]  /*32680*/  LDL.LU R17, [R1+0xd34] ;  /* 0x000d340001117983 */ /* 0x000ee20000300800 */
        /* <DEDUP_REMOVED lines=8> */
[C---:B----4-:R-:W-:Y:S01]  /*32710*/  ISETP.LT.AND P4, PT, R15.reuse, UR7, !P0 ;  /* 0x000000070f007c0c */ /* 0x050fe2000c781270 */
[----:B0-----:R-:W-:Y:S01]  /*32720*/  IMAD R3, R15, UR4, RZ ;  /* 0x000000040f037c24 */ /* 0x001fe2000f8e02ff */
[----:B------:R-:W-:Y:S01]  /*32730*/  PRMT R12, R24, 0x7772, RZ ;  /* 0x00007772180c7816 */ /* 0x000fe200000000ff */
[----:B------:R-:W4:Y:S01]  /*32740*/  LDL.LU R15, [R1+0xd30] ;  /* 0x000d3000010f7983 */ /* 0x000f220000300800 */
[----:B------:R-:W-:Y:S01]  /*32750*/  PRMT R13, R25, 0x7772, RZ ;  /* 0x00007772190d7816 */ /* 0x000fe200000000ff */
[----:B------:R-:W-:Y:S01]  /*32760*/  ULDC UR4, c[0x0][0x248] ;  /* 0x0000920000047ab9 */ /* 0x000fe20000000800 */
[----:B------:R-:W-:Y:S01]  /*32770*/  IADD3 R2, P1, R3, R57, RZ ;  /* 0x0000003903027210 */ /* 0x000fe20007f3e0ff */
[----:B------:R-:W-:-:S03]  /*32780*/  ULDC UR7, c[0x0][0x22c] ;  /* 0x00008b0000077ab9 */ /* 0x000fc60000000800 */
[----:B------:R-:W-:-:S05]  /*32790*/  LEA.HI.X.SX32 R3, R3, R0, 0x1, P1 ;  /* 0x0000000003037211 */ /* 0x000fca00008f0eff */
[----:B------:R-:W-:Y:S01]  /*327a0*/  @P4 STG.E.U8 desc[UR42][R2.64], R12 ;  /* 0x0000000c02004986 */ /* 0x000fe2000c10112a */
[C---:B--2---:R-:W-:Y:S01]  /*327b0*/  IMAD R5, R16.reuse, UR5, RZ ;  /* 0x0000000510057c24 */ /* 0x044fe2000f8e02ff */
[----:B------:R-:W-:Y:S01]  /*327c0*/  ISETP.LT.AND P3, PT, R16, UR8, !P0 ;  /* 0x0000000810007c0c */ /* 0x000fe2000c761270 */
[----:B------:R-:W-:Y:S01]  /*327d0*/  ULDC UR5, c[0x0][0x22c] ;  /* 0x00008b0000057ab9 */ /* 0x000fe20000000800 */
[----:B------:R-:W2:Y:S02]  /*327e0*/  LDL.LU R16, [R1+0xd2c] ;  /* 0x000d2c0001107983 */ /* 0x000ea40000300800 */
[C---:B------:R-:W-:Y:S01]  /*327f0*/  IADD3 R4, P5, R5.reuse, R57, RZ ;  /* 0x0000003905047210 */ /* 0x040fe20007fbe0ff */
[C---:B---3--:R-:W-:Y:S01]  /*32800*/  IMAD R7, R14.reuse, UR4, RZ ;  /* 0x000000040e077c24 */ /* 0x048fe2000f8e02ff */
[----:B------:R-:W-:Y:S01]  /*32810*/  ISETP.LT.AND P2, PT, R14, UR5, !P0 ;  /* 0x000000050e007c0c */ /* 0x000fe2000c741270 */
[----:B------:R-:W-:Y:S01]  /*32820*/  ULDC UR5, c[0x0][0x248] ;  /* 0x0000920000057ab9 */ /* 0x000fe20000000800 */
[----:B------:R-:W-:Y:S01]  /*32830*/  LEA.HI.X.SX32 R5, R5, R0, 0x1, P5 ;  /* 0x0000000005057211 */ /* 0x000fe200028f0eff */
[----:B------:R-:W-:Y:S01]  /*32840*/  ULDC UR8, c[0x0][0x22c] ;  /* 0x00008b0000087ab9 */ /* 0x000fe20000000800 */
[----:B------:R-:W3:Y:S01]  /*32850*/  LDL.LU R14, [R1+0xf98] ;  /* 0x000f9800010e7983 */ /* 0x000ee20000300800 */
[----:B------:R-:W-:-:S03]  /*32860*/  ULDC UR4, c[0x0][0x248] ;  /* 0x0000920000047ab9 */ /* 0x000fc60000000800 */
[----:B------:R0:W-:Y:S04]  /*32870*/  @P3 STG.E.U8 desc[UR42][R4.64], R13 ;  /* 0x0000000d04003986 */ /* 0x0001e8000c10112a */
[----:B0-----:R-:W3:Y:S01]  /*32880*/  LDL.LU R13, [R1+0xd28] ;  /* 0x000d2800010d7983 */ /* 0x001ee20000300800 */
[C---:B----4-:R-:W-:Y:S01]  /*32890*/  ISETP.LT.AND P4, PT, R15.reuse, UR8, !P0 ;  /* 0x000000080f007c0c */ /* 0x050fe2000c781270 */
[----:B------:R-:W-:Y:S01]  /*328a0*/  IMAD R12, R15, UR5, RZ ;  /* 0x000000050f0c7c24 */ /* 0x000fe2000f8e02ff */
[-C--:B------:R-:W-:Y:S01]  /*328b0*/  IADD3 R6, P6, R7, R57.reuse, RZ ;  /* 0x0000003907067210 */ /* 0x080fe20007fde0ff */
[----:B------:R-:W4:Y:S01]  /*328c0*/  LDL.LU R15, [R1+0xd24] ;  /* 0x000d2400010f7983 */ /* 0x000f220000300800 */
[C---:B------:R-:W-:Y:S01]  /*328d0*/  ISETP.LT.AND P5, PT, R17.reuse, UR7, !P0 ;  /* 0x0000000711007c0c */ /* 0x040fe2000c7a1270 */
[----:B------:R-:W-:Y:S01]  /*328e0*/  IMAD R3, R17, UR4, RZ ;  /* 0x0000000411037c24 */ /* 0x000fe2000f8e02ff */
        /* <DEDUP_REMOVED lines=8> */
[C---:B------:R-:W-:Y:S01]  /*32970*/  IADD3 R4, P6, R12.reuse, R57, RZ ;  /* 0x000000390c047210 */ /* 0x040fe20007fde0ff */
[----:B------:R-:W-:Y:S01]  /*32980*/  ULDC UR5, c[0x0][0x248] ;  /* 0x0000920000057ab9 */ /* 0x000fe20000000800 */
[----:B------:R-:W-:Y:S01]  /*32990*/  ULDC UR8, c[0x0][0x22c] ;  /* 0x00008b0000087ab9 */ /* 0x000fe20000000800 */
[----:B------:R-:W-:Y:S01]  /*329a0*/  PRMT R25, R25, 0x7773, RZ ;  /* 0x0000777319197816 */ /* 0x000fe200000000ff */
[----:B------:R-:W-:Y:S01]  /*329b0*/  ULDC UR7, c[0x0][0x22c] ;  /* 0x00008b0000077ab9 */ /* 0x000fe20000000800 */
[----:B------:R-:W-:-:S02]  /*329c0*/  LEA.HI.X.SX32 R5, R12, R0, 0x1, P6 ;  /* 0x000000000c057211 */ /* 0x000fc400030f0eff */
[----:B------:R-:W-:Y:S02]  /*329d0*/  PRMT R12, R27, 0x7772, RZ ;  /* 0x000077721b0c7816 */ /* 0x000fe400000000ff */
[C---:B0-----:R-:W-:Y:S02]  /*329e0*/  IADD3 R2, P2, R3.reuse, R57, RZ ;  /* 0x0000003903027210 */ /* 0x041fe40007f5e0ff */
[C---:B--2---:R-:W-:Y:S01]  /*329f0*/  ISETP.LT.AND P3, PT, R16.reuse, UR9, !P0 ;  /* 0x0000000910007c0c */ /* 0x044fe2000c761270 */
[----:B------:R-:W-:Y:S01]  /*32a00*/  IMAD R7, R16, UR4, RZ ;  /* 0x0000000410077c24 */ /* 0x000fe2000f8e02ff */
[----:B------:R-:W-:Y:S01]  /*32a10*/  LEA.HI.X.SX32 R3, R3, R0, 0x1, P2 ;  /* 0x0000000003037211 */ /* 0x000fe200010f0eff */
[----:B------:R-:W2:Y:S01]  /*32a20*/  LDL.LU R16, [R1+0xfb4] ;  /* 0x000fb40001107983 */ /* 0x000ea20000300800 */
[----:B------:R-:W-:-:S03]  /*32a30*/  ULDC UR4, c[0x0][0x22c] ;  /* 0x00008b0000047ab9 */ /* 0x000fc60000000800 */
[----:B------:R-:W2:Y:S04]  /*32a40*/  LDL.LU R19, [R1+0xfbc] ;  /* 0x000fbc0001137983 */ /* 0x000ea80000300800 */
[----:B------:R0:W-:Y:S04]  /*32a50*/  @P5 STG.E.U8 desc[UR42][R2.64], R12 ;  /* 0x0000000c02005986 */ /* 0x0001e8000c10112a */
[----:B------:R1:W-:Y:S01]  /*32a60*/  @P4 STG.E.U8 desc[UR42][R4.64], R24 ;  /* 0x0000001804004986 */ /* 0x0003e2000c10112a */
[-C--:B------:R-:W-:Y:S02]  /*32a70*/  IADD3 R6, P6, R7, R57.reuse, RZ ;  /* 0x0000003907067210 */ /* 0x080fe40007fde0ff */
[C---:B----4-:R-:W-:Y:S01]  /*32a80*/  ISETP.LT.AND P4, PT, R15.reuse, UR8, !P0 ;  /* 0x000000080f007c0c */ /* 0x050fe2000c781270 */
[----:B0-----:R-:W-:Y:S01]  /*32a90*/  IMAD R12, R15, UR5, RZ ;  /* 0x000000050f0c7c24 */ /* 0x001fe2000f8e02ff */
[----:B------:R-:W-:Y:S01]  /*32aa0*/  LEA.HI.X.SX32 R7, R7, R0, 0x1, P6 ;  /* 0x0000000007077211 */ /* 0x000fe200030f0eff */
[----:B------:R-:W4:Y:S01]  /*32ab0*/  LDL.LU R15, [R1+0xfb8] ;  /* 0x000fb800010f7983 */ /* 0x000f220000300800 */
[----:B---3--:R-:W-:Y:S01]  /*32ac0*/  ISETP.LT.AND P2, PT, R14, UR4, !P0 ;  /* 0x000000040e007c0c */ /* 0x008fe2000c741270 */
[----:B------:R-:W-:Y:S01]  /*32ad0*/  ULDC UR4, c[0x0][0x248] ;  /* 0x0000920000047ab9 */ /* 0x000fe20000000800 */
[----:B------:R-:W-:Y:S01]  /*32ae0*/  PRMT R26, R26, 0x7773, RZ ;  /* 0x000077731a1a7816 */ /* 0x000fe200000000ff */
[----:B------:R-:W3:Y:S01]  /*32af0*/  LDL.LU R18, [R1+0xfc4] ;  /* 0x000fc40001127983 */ /* 0x000ee20000300800 */
[C---:B------:R-:W-:Y:S01]  /*32b00*/  IMAD R14, R13.reuse, UR4, RZ ;  /* 0x000000040d0e7c24 */ /* 0x040fe2000f8e02ff */
[----:B------:R-:W-:Y:S01]  /*32b10*/  ULDC UR4, c[0x0][0x248] ;  /* 0x0000920000047ab9 */ /* 0x000fe20000000800 */
[----:B------:R-:W-:Y:S01]  /*32b20*/  ULDC UR5, c[0x0][0x22c] ;  /* 0x00008b0000057ab9 */ /* 0x000fe20000000800 */
[----:B------:R0:W-:Y:S01]  /*32b30*/  @P3 STG.E.U8 desc[UR42][R6.64], R25 ;  /* 0x0000001906003986 */ /* 0x0001e2000c10112a */
[----:B------:R-:W-:Y:S01]  /*32b40*/  ISETP.LT.AND P3, PT, R13, UR7, !P0 ;  /* 0x000000070d007c0c */ /* 0x000fe2000c761270 */
[----:B------:R-:W-:Y:S01]  /*32b50*/  ULDC UR7, c[0x0][0x22c] ;  /* 0x00008b0000077ab9 */ /* 0x000fe20000000800 */
[----:B------:R-:W2:Y:S01]  /*32b60*/  LDC R13, c[0x0][0x248] ;  /* 0x00009200ff0d7b82 */ /* 0x000ea20000000800 */
[----:B------:R-:W-:-:S02]  /*32b70*/  IADD3 R2, P5, R14, R57, RZ ;  /* 0x000000390e027210 */ /* 0x000fc40007fbe0ff */
[----:B-1----:R-:W-:Y:S02]  /*32b80*/  IADD3 R4, P6, R12, R57, RZ ;  /* 0x000000390c047210 */ /* 0x002fe40007fde0ff */
[-C--:B------:R-:W-:Y:S01]  /*32b90*/  LEA.HI.X.SX32 R3, R14, R0.reuse, 0x1, P5 ;  /* 0x000000000e037211 */ /* 0x080fe200028f0eff */
[C---:B------:R-:W-:Y:S01]  /*32ba0*/  IMAD R14, R17.reuse, UR4, RZ ;  /* 0x00000004110e7c24 */ /* 0x040fe2000f8e02ff */
[----:B------:R-:W-:Y:S01]  /*32bb0*/  ISETP.LT.AND P5, PT, R17, UR5, !P0 ;  /* 0x0000000511007c0c */ /* 0x000fe2000c7a1270 */
[----:B------:R-:W-:Y:S01]  /*32bc0*/  ULDC UR4, c[0x0][0x22c] ;  /* 0x00008b0000047ab9 */ /* 0x000fe20000000800 */
[----:B------:R-:W-:Y:S01]  /*32bd0*/  LEA.HI.X.SX32 R5, R12, R0, 0x1, P6 ;  /* 0x000000000c057211 */ /* 0x000fe200030f0eff */
[----:B0-----:R-:W0:Y:S01]  /*32be0*/  LDC R6, c[0x0][0x248] ;  /* 0x00009200ff067b82 */ /* 0x001e220000000800 */
[----:B------:R1:W-:Y:S01]  /*32bf0*/  @P3 STG.E.U8 desc[UR42][R2.64], R26 ;  /* 0x0000001a02003986 */ /* 0x0003e2000c10112a */
[----:B------:R-:W-:Y:S01]  /*32c00*/  PRMT R27, R27, 0x7773, RZ ;  /* 0x000077731b1b7816 */ /* 0x000fe200000000ff */
[----:B------:R-:W-:Y:S01]  /*32c10*/  ULDC UR5, c[0x0][0x22c] ;  /* 0x00008b0000057ab9 */ /* 0x000fe20000000800 */
[----:B------:R-:W-:-:S02]  /*32c20*/  PRMT R17, R28, 0x7770, RZ ;  /* 0x000077701c117816 */ /* 0x000fc400000000ff */
[----:B--2---:R-:W-:Y:S02]  /*32c30*/  ISETP.LT.AND P3, PT, R16, UR7, !P0 ;  /* 0x0000000710007c0c */ /* 0x004fe4000c761270 */
[----:B------:R-:W2:Y:S01]  /*32c40*/  LDC R7, c[0x0][0x248] ;  /* 0x00009200ff077b82 */ /* 0x000ea20000000800 */
[----:B------:R-:W2:Y:S01]  /*32c50*/  LDL.LU R16, [R1+0xfc0] ;  /* 0x000fc00001107983 */ /* 0x000ea20000300800 */
[C---:B-1----:R-:W-:Y:S01]  /*32c60*/  IADD3 R2, P6, R14.reuse, R57, RZ ;  /* 0x000000390e027210 */ /* 0x042fe20007fde0ff */
[----:B------:R-:W-:Y:S02]  /*32c70*/  IMAD R13, R13, 0x2, R14 ;  /* 0x000000020d0d7824 */ /* 0x000fe400078e020e */
[----:B------:R-:W-:Y:S03]  /*32c80*/  @P4 STG.E.U8 desc[UR42][R4.64], R27 ;  /* 0x0000001b04004986 */ /* 0x000fe6000c10112a */
[----:B------:R-:W1:Y:S01]  /*32c90*/  LDC R12, c[0x0][0x248] ;  /* 0x00009200ff0c7b82 */ /* 0x000e620000000800 */
[----:B------:R-:W-:-:S02]  /*32ca0*/  LEA.HI.X.SX32 R3, R14, R0, 0x1, P6 ;  /* 0x000000000e037211 */ /* 0x000fc400030f0eff */
[----:B------:R-:W-:Y:S01]  /*32cb0*/  ISETP.LT.AND P4, PT, R19, UR4, !P0 ;  /* 0x0000000413007c0c */ /* 0x000fe2000c781270 */
[----:B------:R-:W-:Y:S01]  /*32cc0*/  ULDC UR4, c[0x0][0x22c] ;  /* 0x00008b0000047ab9 */ /* 0x000fe20000000800 */
[----:B------:R-:W2:Y:S01]  /*32cd0*/  LDL.LU R22, [R1+0xfc8] ;  /* 0x000fc80001167983 */ /* 0x000ea20000300800 */
[----:B0-----:R-:W-:-:S03]  /*32ce0*/  IMAD R14, R6, 0x2, R13 ;  /* 0x00000002060e7824 */ /* 0x001fc600078e020d */
[----:B------:R0:W-:Y:S01]  /*32cf0*/  @P5 STG.E.U8 desc[UR42][R2.64], R17 ;  /* 0x0000001102005986 */ /* 0x0001e2000c10112a */
[----:B------:R-:W1:Y:S03]  /*32d00*/  LDC R6, c[0x0][0x248] ;  /* 0x00009200ff067b82 */ /* 0x000e660000000800 */
[----:B------:R-:W2:Y:S05]  /*32d10*/  LDL.LU R20, [R1+0xfd0] ;  /* 0x000fd00001147983 */ /* 0x000eaa0000300800 */
[----:B------:R-:W1:Y:S01]  /*32d20*/  LDC R19, c[0x0][0x248] ;  /* 0x00009200ff137b82 */ /* 0x000e620000000800 */
[----:B0-----:R-:W-:-:S04]  /*32d30*/  IADD3 R2, P5, R13, R57, RZ ;  /* 0x000000390d027210 */ /* 0x001fc80007fbe0ff */
[----:B------:R-:W-:Y:S02]  /*32d40*/  LEA.HI.X.SX32 R3, R13, R0, 0x1, P5 ;  /* 0x000000000d037211 */ /* 0x000fe400028f0eff */
[----:B----4-:R-:W-:Y:S01]  /*32d50*/  ISETP.LT.AND P5, PT, R15, UR4, !P0 ;  /* 0x000000040f007c0c */ /* 0x010fe2000c7a1270 */
[----:B------:R-:W-:Y:S01]  /*32d60*/  ULDC UR4, c[0x0][0x22c] ;  /* 0x00008b0000047ab9 */ /* 0x000fe20000000800 */
[----:B------:R-:W-:-:S05]  /*32d70*/  PRMT R15, R29, 0x7770, RZ ;  /* 0x000077701d0f7816 */ /* 0x000fca00000000ff */
[----:B------:R0:W-:Y:S01]  /*32d80*/  @P2 STG.E.U8 desc[UR42][R2.64], R15 ;  /* 0x0000000f02002986 */ /* 0x0001e2000c10112a */
[----:B---3--:R-:W-:Y:S01]  /*32d90*/  ISETP.LT.AND P2, PT, R18, UR4, !P0 ;  /* 0x0000000412007c0c */ /* 0x008fe2000c741270 */
[----:B--2---:R-:W-:Y:S01]  /*32da0*/  IMAD R7, R7, 0x2, R14 ;  /* 0x0000000207077824 */ /* 0x004fe200078e020e */
[-C--:B------:R-:W-:Y:S01]  /*32db0*/  IADD3 R4, P6, R14, R57.reuse, RZ ;  /* 0x000000390e047210 */ /* 0x080fe20007fde0ff */
[----:B------:R-:W2:Y:S01]  /*32dc0*/  LDL.LU R18, [R1+0xfcc] ;  /* 0x000fcc0001127983 */ /* 0x000ea20000300800 */
[----:B------:R-:W-:Y:S01]  /*32dd0*/  PRMT R17, R30, 0x7770, RZ ;  /* 0x000077701e117816 */ /* 0x000fe200000000ff */
[----:B------:R-:W-:Y:S01]  /*32de0*/  ULDC UR4, c[0x0][0x22c] ;  /* 0x00008b0000047ab9 */ /* 0x000fe20000000800 */
[----:B------:R-:W-:Y:S01]  /*32df0*/  LEA.HI.X.SX32 R5, R14, R0, 0x1, P6 ;  /* 0x000000000e057211 */ /* 0x000fe200030f0eff */
[----:B-1----:R-:W-:Y:S01]  /*32e00*/  IMAD R13, R12, 0x2, R7 ;  /* 0x000000020c0d7824 */ /* 0x002fe200078e0207 */
[----:B------:R-:W1:Y:S03]  /*32e10*/  LDC R14, c[0x0][0x248] ;  /* 0x00009200ff0e7b82 */ /* 0x000e660000000800 */
[----:B------:R3:W-:Y:S01]  /*32e20*/  @P3 STG.E.U8 desc[UR42][R4.64], R17 ;  /* 0x0000001104003986 */ /* 0x0007e2000c10112a */
[----:B0-----:R-:W-:Y:S01]  /*32e30*/  IADD3 R2, P6, R7, R57, RZ ;  /* 0x0000003907027210 */ /* 0x001fe20007fde0ff */
[----:B------:R-:W-:Y:S01]  /*32e40*/  IMAD R6, R6, 0x2, R13 ;  /* 0x0000000206067824 */ /* 0x000fe200078e020d */
[----:B------:R-:W-:-:S02]  /*32e50*/  PRMT R15, R31, 0x7770, RZ ;  /* 0x000077701f0f7816 */ /* 0x000fc400000000ff */
[----:B------:R-:W-:Y:S01]  /*32e60*/  LEA.HI.X.SX32 R3, R7, R0, 0x1, P6 ;  /* 0x0000000007037211 */ /* 0x000fe200030f0eff */
[----:B------:R-:W0:Y:S01]  /*32e70*/  LDC R12, c[0x0][0x248] ;  /* 0x00009200ff0c7b82 */ /* 0x000e220000000800 */
[----:B------:R-:W-:Y:S02]  /*32e80*/  ISETP.LT.AND P3, PT, R16, UR4, !P0 ;  /* 0x0000000410007c0c */ /* 0x000fe4000c761270 */
[----:B---3--:R-:W-:Y:S01]  /*32e90*/  IADD3 R4, P6, R13, R57, RZ ;  /* 0x000000390d047210 */ /* 0x008fe20007fde0ff */
[----:B------:R-:W3:Y:S01]  /*32ea0*/  LDL.LU R16, [R1+0xfd8] ;  /* 0x000fd80001107983 */ /* 0x000ee20000300800 */
[----:B------:R-:W-:-:S03]  /*32eb0*/  ULDC UR4, c[0x0][0x22c] ;  /* 0x00008b0000047ab9 */ /* 0x000fc60000000800 */
[----:B------:R-:W4:Y:S01]  /*32ec0*/  LDL.LU R17, [R1+0xfd4] ;  /* 0x000fd40001117983 */ /* 0x000f220000300800 */
[----:B------:R-:W-:-:S03]  /*32ed0*/  LEA.HI.X.SX32 R5, R13, R0, 0x1, P6 ;  /* 0x000000000d057211 */ /* 0x000fc600030f0eff */
[----:B------:R1:W-:Y:S01]  /*32ee0*/  @P4 STG.E.U8 desc[UR42][R2.64], R15 ;  /* 0x0000000f02004986 */ /* 0x0003e2000c10112a */
[----:B------:R-:W-:Y:S01]  /*32ef0*/  ISETP.LT.AND P4, PT, R22, UR4, !P0 ;  /* 0x0000000416007c0c */ /* 0x000fe2000c781270 */
[----:B------:R-:W-:Y:S01]  /*32f00*/  ULDC UR4, c[0x0][0x22c] ;  /* 0x00008b0000047ab9 */ /* 0x000fe20000000800 */
[----:B------:R-:W-:Y:S02]  /*32f10*/  PRMT R7, R28, 0x7771, RZ ;  /* 0x000077711c077816 */ /* 0x000fe400000000ff */
[----:B-1----:R-:W-:-:S04]  /*32f20*/  IADD3 R2, P6, R6, R57, RZ ;  /* 0x0000003906027210 */ /* 0x002fc80007fde0ff */
[----:B------:R-:W-:Y:S02]  /*32f30*/  LEA.HI.X.SX32 R3, R6, R0, 0x1, P6 ;  /* 0x0000000006037211 */ /* 0x000fe400030f0eff */
[----:B------:R-:W-:Y:S01]  /*32f40*/  ISETP.LT.AND P6, PT, R20, UR4, !P0 ;  /* 0x0000000414007c0c */ /* 0x000fe2000c7c1270 */
[----:B------:R-:W-:Y:S01]  /*32f50*/  ULDC UR4, c[0x0][0x22c] ;  /* 0x00008b0000047ab9 */ /* 0x000fe20000000800 */
[----:B------:R-:W4:Y:S04]  /*32f60*/  LDL.LU R20, [R1+0xfdc] ;  /* 0x000fdc0001147983 */ /* 0x000f280000300800 */
[----:B------:R-:W4:Y:S04]  /*32f70*/  LDL.LU R23, [R1+0xfe0] ;  /* 0x000fe00001177983 */ /* 0x000f280000300800 */
[----:B------:R1:W-:Y:S01]  /*32f80*/  @P5 STG.E.U8 desc[UR42][R4.64], R7 ;  /* 0x0000000704005986 */ /* 0x0003e2000c10112a */
[----:B--2---:R-:W-:Y:S01]  /*32f90*/  ISETP.LT.AND P5, PT, R18, UR4, !P0 ;  /* 0x0000000412007c0c */ /* 0x004fe2000c7a1270 */
[----:B------:R-:W-:-:S02]  /*32fa0*/  IMAD R6, R19, 0x2, R6 ;  /* 0x0000000213067824 */ /* 0x000fc400078e0206 */
[----:B------:R-:W2:Y:S01]  /*32fb0*/  LDL.LU R18, [R1+0xfe4] ;  /* 0x000fe40001127983 */ /* 0x000ea20000300800 */
[----:B------:R-:W-:Y:S01]  /*32fc0*/  PRMT R13, R29, 0x7771, RZ ;  /* 0x000077711d0d7816 */ /* 0x000fe200000000ff */
[----:B------:R-:W4:Y:S01]  /*32fd0*/  LDC R19, c[0x0][0x248] ;  /* 0x00009200ff137b82 */ /* 0x000f220000000800 */
[----:B-1----:R-:W-:Y:S01]  /*32fe0*/  IMAD R7, R21, 0x2, R6 ;  /* 0x0000000215077824 */ /* 0x002fe200078e0206 */
[----:B------:R-:W-:Y:S01]  /*32ff0*/  PRMT R15, R30, 0x7771, RZ ;  /* 0x000077711e0f7816 */ /* 0x000fe200000000ff */
[----:B------:R-:W-:Y:S01]  /*33000*/  ULDC UR4, c[0x0][0x22c] ;  /* 0x00008b0000047ab9 */ /* 0x000fe20000000800 */
[----:B------:R1:W-:Y:S04]  /*33010*/  @P2 STG.E.U8 desc[UR42][R2.64], R13 ;  /* 0x0000000d02002986 */ /* 0x0003e8000c10112a */
[----:B------:R-:W2:Y:S01]  /*33020*/  LDL.LU R22, [R1+0xfec] ;  /* 0x000fec0001167983 */ /* 0x000ea20000300800 */
[----:B------:R-:W2:Y:S01]  /*33030*/  LDC R21, c[0x0][0x248] ;  /* 0x00009200ff157b82 */ /* 0x000ea20000000800 */
[----:B-1----:R-:W-:-:S04]  /*33040*/  IADD3 R2, P2, R6, R57, RZ ;  /* 0x0000003906027210 */ /* 0x002fc80007f5e0ff */
[-C--:B------:R-:W-:Y:S02]  /*33050*/  LEA.HI.X.SX32 R3, R6, R0.reuse, 0x1, P2 ;  /* 0x0000000006037211 */ /* 0x080fe400010f0eff */
[-C--:B------:R-:W-:Y:S02]  /*33060*/  IADD3 R4, P2, R7, R57.reuse, RZ ;  /* 0x0000003907047210 */ /* 0x080fe40007f5e0ff */
[----:B------:R-:W-:Y:S02]  /*33070*/  PRMT R13, R31, 0x7771, RZ ;  /* 0x000077711f0d7816 */ /* 0x000fe400000000ff */
[----:B------:R-:W-:Y:S01]  /*33080*/  LEA.HI.X.SX32 R5, R7, R0, 0x1, P2 ;  /* 0x0000000007057211 */ /* 0x000fe200010f0eff */
[----:B0-----:R-:W-:Y:S01]  /*33090*/  IMAD R7, R12, 0x2, R7 ;  /* 0x000000020c077824 */ /* 0x001fe200078e0207 */
[----:B------:R0:W-:Y:S01]  /*330a0*/  @P3 STG.E.U8 desc[UR42][R2.64], R15 ;  /* 0x0000000f02003986 */ /* 0x0001e2000c10112a */
[----:B---3--:R-:W-:Y:S01]  /*330b0*/  ISETP.LT.AND P3, PT, R16, UR4, !P0 ;  /* 0x0000000410007c0c */ /* 0x008fe2000c761270 */
[----:B------:R-:W-:Y:S01]  /*330c0*/  ULDC UR4, c[0x0][0x22c] ;  /* 0x00008b0000047ab9 */ /* 0x000fe20000000800 */
[----:B------:R-:W-:Y:S01]  /*330d0*/  IMAD R6, R14, 0x2, R7 ;  /* 0x000000020e067824 */ /* 0x000fe200078e0207 */
[----:B------:R1:W-:Y:S01]  /*330e0*/  @P4 STG.E.U8 desc[UR42][R4.64], R13 ;  /* 0x0000000d04004986 */ /* 0x0003e2000c10112a */
[----:B----4-:R-:W-:Y:S01]  /*330f0*/  ISETP.LT.AND P2, PT, R17, UR4, !P0 ;  /* 0x0000000411007c0c */ /* 0x010fe2000c741270 */
[----:B------:R-:W-:Y:S01]  /*33100*/  ULDC UR4, c[0x0][0x22c] ;  /* 0x00008b0000047ab9 */ /* 0x000fe20000000800 */
[----:B------:R-:W-:Y:S01]  /*33110*/  PRMT R17, R28, 0x7772, RZ ;  /* 0x000077721c117816 */ /* 0x000fe200000000ff */
[----:B------:R-:W3:Y:S01]  /*33120*/  LDC R16, c[0x0][0x248] ;  /* 0x00009200ff107b82 */ /* 0x000ee20000000800 */
[----:B0-----:R-:W-:-:S04]  /*33130*/  IADD3 R2, P4, R7, R57, RZ ;  /* 0x0000003907027210 */ /* 0x001fc80007f9e0ff */
[-C--:B------:R-:W-:Y:S01]  /*33140*/  LEA.HI.X.SX32 R3, R7, R0.reuse, 0x1, P4 ;  /* 0x0000000007037211 */ /* 0x080fe200020f0eff */
[----:B------:R-:W-:Y:S01]  /*33150*/  IMAD R7, R19, 0x2, R6 ;  /* 0x0000000213077824 */ /* 0x000fe200078e0206 */
[CC--:B-1----:R-:W-:Y:S01]  /*33160*/  IADD3 R4, P4, R6.reuse, R57.reuse, RZ ;  /* 0x0000003906047210 */ /* 0x0c2fe20007f9e0ff */
[----:B------:R-:W0:Y:S02]  /*33170*/  LDC R12, c[0x0][0x248] ;  /* 0x00009200ff0c7b82 */ /* 0x000e240000000800 */
[----:B------:R1:W-:Y:S01]  /*33180*/  @P6 STG.E.U8 desc[UR42][R2.64], R17 ;  /* 0x0000001102006986 */ /* 0x0003e2000c10112a */
[----:B------:R-:W-:Y:S02]  /*33190*/  LEA.HI.X.SX32 R5, R6, R0, 0x1, P4 ;  /* 0x0000000006057211 */ /* 0x000fe400020f0eff */
[----:B------:R-:W-:Y:S02]  /*331a0*/  PRMT R13, R29, 0x7772, RZ ;  /* 0x000077721d0d7816 */ /* 0x000fe400000000ff */
[----:B------:R-:W-:Y:S01]  /*331b0*/  ISETP.LT.AND P4, PT, R20, UR4, !P0 ;  /* 0x0000000414007c0c */ /* 0x000fe2000c781270 */
[----:B------:R-:W-:Y:S01]  /*331c0*/  ULDC UR4, c[0x0][0x22c] ;  /* 0x00008b0000047ab9 */ /* 0x000fe20000000800 */
[----:B------:R-:W-:Y:S01]  /*331d0*/  PRMT R15, R30, 0x7772, RZ ;  /* 0x000077721e0f7816 */ /* 0x000fe200000000ff */
[----:B------:R-:W4:Y:S01]  /*331e0*/  LDL.LU R20, [R1+0xff0] ;  /* 0x000ff00001147983 */ /* 0x000f220000300800 */
[----:B------:R-:W0:Y:S01]  /*331f0*/  LDC R19, c[0x0][0x248] ;  /* 0x00009200ff137b82 */ /* 0x000e220000000800 */
[----:B-1----:R-:W-:-:S02]  /*33200*/  IADD3 R2, P6, R7, R57, RZ ;  /* 0x0000003907027210 */ /* 0x002fc40007fde0ff */
[----:B------:R1:W-:Y:S02]  /*33210*/  @P5 STG.E.U8 desc[UR42][R4.64], R13 ;  /* 0x0000000d04005986 */ /* 0x0003e4000c10112a */
[----:B------:R-:W-:Y:S02]  /*33220*/  LEA.HI.X.SX32 R3, R7, R0, 0x1, P6 ;  /* 0x0000000007037211 */ /* 0x000fe400030f0eff */
[----:B------:R-:W4:Y:S01]  /*33230*/  LDL.LU R17, [R1+0xff8] ;  /* 0x000ff80001117983 */ /* 0x000f220000300800 */
[----:B------:R-:W-:Y:S01]  /*33240*/  ISETP.LT.AND P5, PT, R23, UR4, !P0 ;  /* 0x0000000417007c0c */ /* 0x000fe2000c7a1270 */
[----:B------:R-:W-:Y:S01]  /*33250*/  ULDC UR4, c[0x0][0x22c] ;  /* 0x00008b0000047ab9 */ /* 0x000fe20000000800 */
[----:B------:R-:W0:Y:S01]  /*33260*/  LDC R14, c[0x0][0x248] ;  /* 0x00009200ff0e7b82 */ /* 0x000e220000000800 */
[----:B------:R1:W-:Y:S01]  /*33270*/  @P3 STG.E.U8 desc[UR42][R2.64], R15 ;  /* 0x0000000f02003986 */ /* 0x0003e2000c10112a */
[----:B---3--:R-:W-:Y:S01]  /*33280*/  IMAD R6, R16, 0x2, R7 ;  /* 0x0000000210067824 */ /* 0x008fe200078e0207 */
[----:B-1----:R-:W-:-:S02]  /*33290*/  PRMT R13, R31, 0x7772, RZ ;  /* 0x000077721f0d7816 */ /* 0x002fc400000000ff */
[----:B------:R-:W-:-:S03]  /*332a0*/  PRMT R29, R29, 0x7773, RZ ;  /* 0x000077731d1d7816 */ /* 0x000fc600000000ff */
[----:B------:R-:W1:Y:S01]  /*332b0*/  LDC R15, c[0x0][0x248] ;  /* 0x00009200ff0f7b82 */ /* 0x000e620000000800 */
[----:B--2---:R-:W-:Y:S01]  /*332c0*/  ISETP.LT.AND P3, PT, R18, UR4, !P0 ;  /* 0x0000000412007c0c */ /* 0x004fe2000c761270 */
[----:B------:R-:W-:Y:S01]  /*332d0*/  IMAD R7, R21, 0x2, R6 ;  /* 0x0000000215077824 */ /* 0x000fe200078e0206 */
[----:B------:R-:W2:Y:S01]  /*332e0*/  LDL.LU R18, [R1+0xffc] ;  /* 0x000ffc0001127983 */ /* 0x000ea20000300800 */
[CC--:B------:R-:W-:Y:S01]  /*332f0*/  IADD3 R4, P6, R6.reuse, R57.reuse, RZ ;  /* 0x0000003906047210 */ /* 0x0c0fe20007fde0ff */
[----:B------:R-:W-:Y:S02]  /*33300*/  ULDC UR4, c[0x0][0x22c] ;  /* 0x00008b0000047ab9 */ /* 0x000fe40000000800 */
[----:B------:R-:W3:Y:S01]  /*33310*/  LDL.LU R16, [R1+0x1000] ;  /* 0x0010000001107983 */ /* 0x000ee20000300800 */
[-C--:B------:R-:W-:Y:S02]  /*33320*/  LEA.HI.X.SX32 R5, R6, R0.reuse, 0x1, P6 ;  /* 0x0000000006057211 */ /* 0x080fe400030f0eff */
[C---:B------:R-:W-:Y:S01]  /*33330*/  IADD3 R2, P6, R7.reuse, R57, RZ ;  /* 0x0000003907027210 */ /* 0x040fe20007fde0ff */
[----:B0-----:R-:W-:Y:S01]  /*33340*/  IMAD R6, R12, 0x2, R7 ;  /* 0x000000020c067824 */ /* 0x001fe200078e0207 */
[----:B------:R-:W3:Y:S01]  /*33350*/  LDL.LU R21, [R1+0x1008] ;  /* 0x0010080001157983 */ /* 0x000ee20000300800 */
[----:B------:R-:W0:Y:S01]  /*33360*/  LDC R12, c[0x0][0x248] ;  /* 0x00009200ff0c7b82 */ /* 0x000e220000000800 */
[----:B------:R-:W-:-:S02]  /*33370*/  LEA.HI.X.SX32 R3, R7, R0, 0x1, P6 ;  /* 0x0000000007037211 */ /* 0x000fc400030f0eff */
[----:B------:R-:W-:Y:S01]  /*33380*/  PRMT R7, R28, 0x7773, RZ ;  /* 0x000077731c077816 */ /* 0x000fe200000000ff */
[----:B------:R1:W-:Y:S04]  /*33390*/  @P2 STG.E.U8 desc[UR42][R4.64], R13 ;  /* 0x0000000d04002986 */ /* 0x0003e8000c10112a */
[----:B------:R1:W-:Y:S01]  /*333a0*/  @P4 STG.E.U8 desc[UR42][R2.64], R7 ;  /* 0x0000000702004986 */ /* 0x0003e2000c10112a */
[----:B------:R-:W-:Y:S01]  /*333b0*/  ISETP.LT.AND P2, PT, R22, UR4, !P0 ;  /* 0x0000000416007c0c */ /* 0x000fe2000c741270 */
[----:B------:R-:W-:Y:S01]  /*333c0*/  ULDC UR4, c[0x0][0x22c] ;  /* 0x00008b0000047ab9 */ /* 0x000fe20000000800 */
[----:B-1----:R-:W-:Y:S01]  /*333d0*/  IMAD R5, R19, 0x2, R6 ;  /* 0x0000000213057824 */ /* 0x002fe200078e0206 */
[----:B------:R-:W-:Y:S01]  /*333e0*/  PRMT R13, R30, 0x7773, RZ ;  /* 0x000077731e0d7816 */ /* 0x000fe200000000ff */
[----:B------:R-:W1:Y:S01]  /*333f0*/  LDC R19, c[0x0][0x248] ;  /* 0x00009200ff137b82 */ /* 0x000e620000000800 */
[----:B------:R-:W-:-:S02]  /*33400*/  IADD3 R2, P4, R6, R57, RZ ;  /* 0x0000003906027210 */ /* 0x000fc40007f9e0ff */
[C---:B------:R-:W-:Y:S02]  /*33410*/  IADD3 R4, P6, R5.reuse, R57, RZ ;  /* 0x0000003905047210 */ /* 0x040fe40007fde0ff */
[-C--:B------:R-:W-:Y:S01]  /*33420*/  LEA.HI.X.SX32 R3, R6, R0.reuse, 0x1, P4 ;  /* 0x0000000006037211 */ /* 0x080fe200020f0eff */
[----:B------:R-:W-:Y:S01]  /*33430*/  IMAD R6, R14, 0x2, R5 ;  /* 0x000000020e067824 */ /* 0x000fe200078e0205 */
[----:B------:R-:W-:Y:S01]  /*33440*/  LEA.HI.X.SX32 R5, R5, R0, 0x1, P6 ;  /* 0x0000000005057211 */ /* 0x000fe200030f0eff */
[----:B------:R-:W1:Y:S02]  /*33450*/  LDC R14, c[0x0][0x248] ;  /* 0x00009200ff0e7b82 */ /* 0x000e640000000800 */
[----:B------:R2:W-:Y:S04]  /*33460*/  @P5 STG.E.U8 desc[UR42][R2.64], R29 ;  /* 0x0000001d02005986 */ /* 0x0005e8000c10112a */
[----:B------:R0:W-:Y:S01]  /*33470*/  @P3 STG.E.U8 desc[UR42][R4.64], R13 ;  /* 0x0000000d04003986 */ /* 0x0001e2000c10112a */
[----:B----4-:R-:W-:Y:S01]  /*33480*/  ISETP.LT.AND P4, PT, R20, UR4, !P0 ;  /* 0x0000000414007c0c */ /* 0x010fe2000c781270 */
[----:B------:R-:W-:-:S02]  /*33490*/  ULDC UR4, c[0x0][0x22c] ;  /* 0x00008b0000047ab9 */ /* 0x000fc40000000800 */
[----:B------:R-:W4:Y:S01]  /*334a0*/  LDL.LU R20, [R1+0x1004] ;  /* 0x0010040001147983 */ /* 0x000f220000300800 */
[----:B------:R-:W-:Y:S01]  /*334b0*/  ISETP.LT.AND P5, PT, R17, UR4, !P0 ;  /* 0x0000000411007c0c */ /* 0x000fe2000c7a1270 */
[----:B------:R-:W-:Y:S01]  /*334c0*/  ULDC UR4, c[0x0][0x22c] ;  /* 0x00008b0000047ab9 */ /* 0x000fe20000000800 */
[----:B------:R-:W1:Y:S01]  /*334d0*/  LDC R17, c[0x0][0x248] ;  /* 0x00009200ff117b82 */ /* 0x000e620000000800 */
[----:B--2---:R-:W-:Y:S01]  /*334e0*/  ISETP.LT.AND P3, PT, R18, UR4, !P0 ;  /* 0x0000000412007c0c */ /* 0x004fe2000c761270 */
[----:B------:R-:W-:Y:S01]  /*334f0*/  IMAD R7, R15, 0x2, R6 ;  /* 0x000000020f077824 */ /* 0x000fe200078e0206 */
[----:B------:R-:W2:Y:S01]  /*33500*/  LDL.LU R18, [R1+0x1010] ;  /* 0x0010100001127983 */ /* 0x000ea20000300800 */
[CC--:B------:R-:W-:Y:S01]  /*33510*/  IADD3 R2, P6, R6.reuse, R57.reuse, RZ ;  /* 0x0000003906027210 */ /* 0x0c0fe20007fde0ff */
[----:B------:R-:W-:Y:S01]  /*33520*/  ULDC UR4, c[0x0][0x22c] ;  /* 0x00008b0000047ab9 */ /* 0x000fe20000000800 */
[----:B------:R-:W-:Y:S02]  /*33530*/  PRMT R31, R31, 0x7773, RZ ;  /* 0x000077731f1f7816 */ /* 0x000fe400000000ff */
[-C--:B------:R-:W-:Y:S01]  /*33540*/  LEA.HI.X.SX32 R3, R6, R0.reuse, 0x1, P6 ;  /* 0x0000000006037211 */ /* 0x080fe200030f0eff */
[----:B0-----:R-:W-:Y:S01]  /*33550*/  IMAD R6, R12, 0x2, R7 ;  /* 0x000000020c067824 */ /* 0x001fe200078e0207 */
[C---:B------:R-:W-:Y:S01]  /*33560*/  IADD3 R4, P6, R7.reuse, R57, RZ ;  /* 0x0000003907047210 */ /* 0x040fe20007fde0ff */
[----:B------:R-:W0:Y:S02]  /*33570*/  LDC R12, c[0x0][0x248] ;  /* 0x00009200ff0c7b82 */ /* 0x000e240000000800 */
[----:B------:R1:W-:Y:S01]  /*33580*/  @P2 STG.E.U8 desc[UR42][R2.64], R31 ;  /* 0x0000001f02002986 */ /* 0x0003e2000c10112a */
[----:B------:R-:W-:-:S02]  /*33590*/  LEA.HI.X.SX32 R5, R7, R0, 0x1, P6 ;  /* 0x0000000007057211 */ /* 0x000fc400030f0eff */
[----:B------:R-:W-:Y:S02]  /*335a0*/  PRMT R15, R32, 0x7770, RZ ;  /* 0x00007770200f7816 */ /* 0x000fe400000000ff */
[----:B------:R-:W-:Y:S02]  /*335b0*/  PRMT R13, R33, 0x7770, RZ ;  /* 0x00007770210d7816 */ /* 0x000fe400000000ff */
[----:B-1----:R-:W-:-:S04]  /*335c0*/  IADD3 R2, P6, R6, R57, RZ ;  /* 0x0000003906027210 */ /* 0x002fc80007fde0ff */
[----:B------:R-:W-:Y:S01]  /*335d0*/  LEA.HI.X.SX32 R3, R6, R0, 0x1, P6 ;  /* 0x0000000006037211 */ /* 0x000fe200030f0eff */
[----:B------:R-:W-:Y:S01]  /*335e0*/  IMAD R6, R17, 0x2, R6 ;  /* 0x0000000211067824 */ /* 0x000fe200078e0206 */
[----:B------:R1:W-:Y:S01]  /*335f0*/  @P4 STG.E.U8 desc[UR42][R4.64], R15 ;  /* 0x0000000f04004986 */ /* 0x0003e2000c10112a */
[----:B---3--:R-:W-:Y:S01]  /*33600*/  ISETP.LT.AND P2, PT, R16, UR4, !P0 ;  /* 0x0000000410007c0c */ /* 0x008fe2000c741270 */
[----:B------:R-:W-:Y:S02]  /*33610*/  ULDC UR4, c[0x0][0x22c] ;  /* 0x00008b0000047ab9 */ /* 0x000fe40000000800 */
[----:B------:R3:W-:Y:S01]  /*33620*/  @P5 STG.E.U8 desc[UR42][R2.64], R13 ;  /* 0x0000000d02005986 */ /* 0x0007e2000c10112a */
[----:B------:R-:W-:Y:S01]  /*33630*/  ISETP.LT.AND P4, PT, R21, UR4, !P0 ;  /* 0x0000000415007c0c */ /* 0x000fe2000c781270 */
[----:B------:R-:W-:Y:S02]  /*33640*/  ULDC UR4, c[0x0][0x22c] ;  /* 0x00008b0000047ab9 */ /* 0x000fe40000000800 */
[----:B------:R-:W2:Y:S01]  /*33650*/  LDL.LU R16, [R1+0x100c] ;  /* 0x00100c0001107983 */ /* 0x000ea20000300800 */
[----:B-1----:R-:W-:-:S03]  /*33660*/  PRMT R15, R34, 0x7770, RZ ;  /* 0x00007770220f7816 */ /* 0x002fc600000000ff */
[----:B------:R-:W2:Y:S01]  /*33670*/  LDL.LU R22, [R1+0x1014] ;  /* 0x0010140001167983 */ /* 0x000ea20000300800 */
[----:B---3--:R-:W-:-:S03]  /*33680*/  IADD3 R2, P5, R6, R57, RZ ;  /* 0x0000003906027210 */ /* 0x008fc60007fbe0ff */
[----:B------:R-:W3:Y:S01]  /*33690*/  LDL.LU R21, [R1+0x101c] ;  /* 0x00101c0001157983 */ /* 0x000ee20000300800 */
[----:B------:R-:W-:-:S05]  /*336a0*/  LEA.HI.X.SX32 R3, R6, R0, 0x1, P5 ;  /* 0x0000000006037211 */ /* 0x000fca00028f0eff */
[----:B------:R1:W-:Y:S01]  /*336b0*/  @P3 STG.E.U8 desc[UR42][R2.64], R15 ;  /* 0x0000000f02003986 */ /* 0x0003e2000c10112a */
[----:B----4-:R-:W-:Y:S01]  /*336c0*/  ISETP.LT.AND P5, PT, R20, UR4, !P0 ;  /* 0x0000000414007c0c */ /* 0x010fe2000c7a1270 */
[----:B------:R-:W-:Y:S02]  /*336d0*/  ULDC UR4, c[0x0][0x22c] ;  /* 0x00008b0000047ab9 */ /* 0x000fe40000000800 */
[----:B--2---:R-:W-:Y:S01]  /*336e0*/  ISETP.LT.AND P3, PT, R18, UR4, !P0 ;  /* 0x0000000412007c0c */ /* 0x004fe2000c761270 */
[----:B------:R-:W-:Y:S01]  /*336f0*/  IMAD R7, R19, 0x2, R6 ;  /* 0x0000000213077824 */ /* 0x000fe200078e0206 */
[----:B------:R-:W2:Y:S01]  /*33700*/  LDL.LU R18, [R1+0x1018] ;  /* 0x0010180001127983 */ /* 0x000ea20000300800 */
[----:B------:R-:W4:Y:S01]  /*33710*/  LDC R19, c[0x0][0x248] ;  /* 0x00009200ff137b82 */ /* 0x000f220000000800 */
[----:B------:R-:W-:Y:S01]  /*33720*/  PRMT R13, R35, 0x7770, RZ ;  /* 0x00007770230d7816 */ /* 0x000fe200000000ff */
[----:B------:R-:W-:Y:S01]  /*33730*/  ULDC UR4, c[0x0][0x22c] ;  /* 0x00008b0000047ab9 */ /* 0x000fe20000000800 */
[C---:B------:R-:W-:Y:S01]  /*33740*/  IADD3 R4, P6, R7.reuse, R57, RZ ;  /* 0x0000003907047210 */ /* 0x040fe20007fde0ff */
[----:B------:R-:W2:Y:S03]  /*33750*/  LDL.LU R20, [R1+0x1024] ;  /* 0x0010240001147983 */ /* 0x000ea60000300800 */
[----:B------:R-:W-:Y:S01]  /*33760*/  LEA.HI.X.SX32 R5, R7, R0, 0x1, P6 ;  /* 0x0000000007057211 */ /* 0x000fe200030f0eff */
[----:B0-----:R-:W-:-:S02]  /*33770*/  IMAD R7, R12, 0x2, R7 ;  /* 0x000000020c077824 */ /* 0x001fc400078e0207 */
[----:B------:R-:W0:Y:S02]  /*33780*/  LDC R12, c[0x0][0x248] ;  /* 0x00009200ff0c7b82 */ /* 0x000e240000000800 */
[----:B------:R-:W-:Y:S01]  /*33790*/  IMAD R6, R14, 0x2, R7 ;  /* 0x000000020e067824 */ /* 0x000fe200078e0207 */
[CC--:B-1----:R-:W-:Y:S01]  /*337a0*/  IADD3 R2, P6, R7.reuse, R57.reuse, RZ ;  /* 0x0000003907027210 */ /* 0x0c2fe20007fde0ff */
[----:B------:R1:W-:Y:S01]  /*337b0*/  @P2 STG.E.U8 desc[UR42][R4.64], R13 ;  /* 0x0000000d04002986 */ /* 0x0003e2000c10112a */
[----:B------:R-:W-:Y:S02]  /*337c0*/  PRMT R17, R32, 0x7771, RZ ;  /* 0x0000777120117816 */ /* 0x000fe400000000ff */
[----:B------:R-:W-:Y:S01]  /*337d0*/  LEA.HI.X.SX32 R3, R7, R0, 0x1, P6 ;  /* 0x0000000007037211 */ /* 0x000fe200030f0eff */
[----:B------:R-:W3:Y:S01]  /*337e0*/  LDC R14, c[0x0][0x248] ;  /* 0x00009200ff0e7b82 */ /* 0x000ee20000000800 */
[----:B----4-:R-:W-:Y:S01]  /*337f0*/  IMAD R7, R19, 0x2, R6 ;  /* 0x0000000213077824 */ /* 0x010fe200078e0206 */
[----:B-1----:R-:W-:-:S02]  /*33800*/  IADD3 R4, P6, R6, R57, RZ ;  /* 0x0000003906047210 */ /* 0x002fc40007fde0ff */
[----:B------:R1:W-:Y:S01]  /*33810*/  @P4 STG.E.U8 desc[UR42][R2.64], R17 ;  /* 0x0000001102004986 */ /* 0x0003e2000c10112a */
[----:B------:R-:W-:-:S03]  /*33820*/  PRMT R15, R33, 0x7771, RZ ;  /* 0x00007771210f7816 */ /* 0x000fc600000000ff */
[----:B------:R-:W4:Y:S01]  /*33830*/  LDC R19, c[0x0][0x248] ;  /* 0x00009200ff137b82 */ /* 0x000f220000000800 */
[-C--:B------:R-:W-:Y:S02]  /*33840*/  LEA.HI.X.SX32 R5, R6, R0.reuse, 0x1, P6 ;  /* 0x0000000006057211 */ /* 0x080fe400030f0eff */
[----:B------:R-:W-:Y:S02]  /*33850*/  PRMT R13, R34, 0x7771, RZ ;  /* 0x00007771220d7816 */ /* 0x000fe400000000ff */
[C---:B-1----:R-:W-:Y:S02]  /*33860*/  IADD3 R2, P6, R7.reuse, R57, RZ ;  /* 0x0000003907027210 */ /* 0x042fe40007fde0ff */
[----:B------:R-:W-:Y:S01]  /*33870*/  ISETP.LT.AND P2, PT, R16, UR4, !P0 ;  /* 0x0000000410007c0c */ /* 0x000fe2000c741270 */
[----:B------:R-:W-:Y:S01]  /*33880*/  ULDC UR4, c[0x0][0x22c] ;  /* 0x00008b0000047ab9 */ /* 0x000fe20000000800 */
[----:B------:R-:W-:Y:S01]  /*33890*/  LEA.HI.X.SX32 R3, R7, R0, 0x1, P6 ;  /* 0x0000000007037211 */ /* 0x000fe200030f0eff */
[----:B0-----:R-:W-:Y:S01]  /*338a0*/  IMAD R7, R12, 0x2, R7 ;  /* 0x000000020c077824 */ /* 0x001fe200078e0207 */
[----:B------:R-:W-:Y:S01]  /*338b0*/  @P5 STG.E.U8 desc[UR42][R4.64], R15 ;  /* 0x0000000f04005986 */ /* 0x000fe2000c10112a */
[----:B------:R-:W-:Y:S01]  /*338c0*/  ISETP.LT.AND P4, PT, R22, UR4, !P0 ;  /* 0x0000000416007c0c */ /* 0x000fe2000c781270 */
[----:B------:R-:W-:Y:S01]  /*338d0*/  ULDC UR4, c[0x0][0x22c] ;  /* 0x00008b0000047ab9 */ /* 0x000fe20000000800 */
[----:B------:R-:W-:Y:S01]  /*338e0*/  PRMT R17, R33, 0x7772, RZ ;  /* 0x0000777221117816 */ /* 0x000fe200000000ff */
[----:B------:R0:W-:Y:S01]  /*338f0*/  @P3 STG.E.U8 desc[UR42][R2.64], R13 ;  /* 0x0000000d02003986 */ /* 0x0001e2000c10112a */
[----:B---3--:R-:W-:Y:S01]  /*33900*/  ISETP.LT.AND P6, PT, R21, UR4, !P0 ;  /* 0x0000000415007c0c */ /* 0x008fe2000c7c1270 */
[----:B------:R-:W-:Y:S01]  /*33910*/  ULDC UR4, c[0x0][0x22c] ;  /* 0x00008b0000047ab9 */ /* 0x000fe20000000800 */
[----:B------:R-:W1:Y:S01]  /*33920*/  LDC R21, c[0x0][0x248] ;  /* 0x00009200ff157b82 */ /* 0x000e620000000800 */
[----:B------:R-:W3:Y:S04]  /*33930*/  LDL.LU R16, [R1+0x1020] ;  /* 0x0010200001107983 */ /* 0x000ee80000300800 */
[----:B------:R-:W3:Y:S01]  /*33940*/  LDL.LU R22, [R1+0x1028] ;  /* 0x0010280001167983 */ /* 0x000ee20000300800 */
[----:B------:R-:W-:-:S02]  /*33950*/  IMAD R6, R14, 0x2, R7 ;  /* 0x000000020e067824 */ /* 0x000fc400078e0207 */
[----:B------:R-:W3:Y:S01]  /*33960*/  LDC R12, c[0x0][0x248] ;  /* 0x00009200ff0c7b82 */ /* 0x000ee20000000800 */
[----:B0-----:R-:W-:-:S04]  /*33970*/  IADD3 R2, P3, R7, R57, RZ ;  /* 0x0000003907027210 */ /* 0x001fc80007f7e0ff */
[----:B------:R-:W-:Y:S02]  /*33980*/  LEA.HI.X.SX32 R3, R7, R0, 0x1, P3 ;  /* 0x0000000007037211 */ /* 0x000fe400018f0eff */
[----:B------:R-:W-:Y:S01]  /*33990*/  PRMT R13, R32, 0x7772, RZ ;  /* 0x00007772200d7816 */ /* 0x000fe200000000ff */
[----:B------:R-:W0:Y:S08]  /*339a0*/  LDC R15, c[0x0][0x248] ;  /* 0x00009200ff0f7b82 */ /* 0x000e300000000800 */
[----:B------:R-:W0:Y:S01]  /*339b0*/  LDC R14, c[0x0][0x248] ;  /* 0x00009200ff0e7b82 */ /* 0x000e220000000800 */
[----:B--2---:R-:W-:Y:S01]  /*339c0*/  ISETP.LT.AND P3, PT, R18, UR4, !P0 ;  /* 0x0000000412007c0c */ /* 0x004fe2000c761270 */
[----:B------:R-:W-:Y:S01]  /*339d0*/  ULDC UR4, c[0x0][0x22c] ;  /* 0x00008b0000047ab9 */ /* 0x000fe20000000800 */
[----:B------:R-:W2:Y:S01]  /*339e0*/  LDL.LU R18, [R1+0x102c] ;  /* 0x00102c0001127983 */ /* 0x000ea20000300800 */
[----:B------:R-:W-:-:S02]  /*339f0*/  IADD3 R4, P5, R6, R57, RZ ;  /* 0x0000003906047210 */ /* 0x000fc40007fbe0ff */
[----:B------:R-:W-:Y:S02]  /*33a00*/  PRMT R7, R35, 0x7771, RZ ;  /* 0x0000777123077816 */ /* 0x000fe400000000ff */
[----:B------:R-:W-:Y:S01]  /*33a10*/  LEA.HI.X.SX32 R5, R6, R0, 0x1, P5 ;  /* 0x0000000006057211 */ /* 0x000fe200028f0eff */
[----:B----4-:R-:W-:Y:S02]  /*33a20*/  IMAD R6, R19, 0x2, R6 ;  /* 0x0000000213067824 */ /* 0x010fe400078e0206 */
[----:B------:R4:W-:Y:S01]  /*33a30*/  @P2 STG.E.U8 desc[UR42][R2.64], R7 ;  /* 0x0000000702002986 */ /* 0x0009e2000c10112a */
[----:B------:R-:W0:Y:S03]  /*33a40*/  LDC R19, c[0x0][0x248] ;  /* 0x00009200ff137b82 */ /* 0x000e260000000800 */
[----:B------:R1:W-:Y:S01]  /*33a50*/  @P4 STG.E.U8 desc[UR42][R4.64], R13 ;  /* 0x0000000d04004986 */ /* 0x0003e2000c10112a */
[----:B------:R-:W-:Y:S01]  /*33a60*/  ISETP.LT.AND P2, PT, R20, UR4, !P0 ;  /* 0x0000000414007c0c */ /* 0x000fe2000c741270 */
[----:B------:R-:W-:-:S02]  /*33a70*/  ULDC UR4, c[0x0][0x22c] ;  /* 0x00008b0000047ab9 */ /* 0x000fc40000000800 */
[----:B------:R-:W2:Y:S01]  /*33a80*/  LDL.LU R20, [R1+0x1030] ;  /* 0x0010300001147983 */ /* 0x000ea20000300800 */
[----:B----4-:R-:W-:Y:S01]  /*33a90*/  IADD3 R2, P4, R6, R57, RZ ;  /* 0x0000003906027210 */ /* 0x010fe20007f9e0ff */
[----:B-1----:R-:W-:-:S03]  /*33aa0*/  IMAD R7, R21, 0x2, R6 ;  /* 0x0000000215077824 */ /* 0x002fc600078e0206 */
[-C--:B------:R-:W-:Y:S02]  /*33ab0*/  LEA.HI.X.SX32 R3, R6, R0.reuse, 0x1, P4 ;  /* 0x0000000006037211 */ /* 0x080fe400020f0eff */
[C---:B------:R-:W-:Y:S02]  /*33ac0*/  IADD3 R4, P4, R7.reuse, R57, RZ ;  /* 0x0000003907047210 */ /* 0x040fe40007f9e0ff */
[----:B------:R-:W-:Y:S02]  /*33ad0*/  PRMT R13, R34, 0x7772, RZ ;  /* 0x00007772220d7816 */ /* 0x000fe400000000ff */
[----:B------:R-:W-:Y:S01]  /*33ae0*/  LEA.HI.X.SX32 R5, R7, R0, 0x1, P4 ;  /* 0x0000000007057211 */ /* 0x000fe200020f0eff */
[----:B------:R1:W-:Y:S04]  /*33af0*/  @P6 STG.E.U8 desc[UR42][R2.64], R17 ;  /* 0x0000001102006986 */ /* 0x0003e8000c10112a */
[----:B------:R4:W-:Y:S01]  /*33b00*/  @P3 STG.E.U8 desc[UR42][R4.64], R13 ;  /* 0x0000000d04003986 */ /* 0x0009e2000c10112a */
[----:B---3--:R-:W-:Y:S01]  /*33b10*/  ISETP.LT.AND P5, PT, R16, UR4, !P0 ;  /* 0x0000000410007c0c */ /* 0x008fe2000c7a1270 */
[----:B------:R-:W-:-:S02]  /*33b20*/  ULDC UR4, c[0x0][0x22c] ;  /* 0x00008b0000047ab9 */ /* 0x000fc40000000800 */
[----:B------:R-:W3:Y:S01]  /*33b30*/  LDL.LU R16, [R1+0x103c] ;  /* 0x00103c0001107983 */ /* 0x000ee20000300800 */
[----:B------:R-:W-:Y:S01]  /*33b40*/  ISETP.LT.AND P4, PT, R22, UR4, !P0 ;  /* 0x0000000416007c0c */ /* 0x000fe2000c781270 */
[----:B------:R-:W-:Y:S02]  /*33b50*/  ULDC UR4, c[0x0][0x22c] ;  /* 0x00008b0000047ab9 */ /* 0x000fe40000000800 */
[----:B-1----:R-:W3:Y:S01]  /*33b60*/  LDL.LU R17, [R1+0x1040] ;  /* 0x0010400001117983 */ /* 0x002ee20000300800 */
[----:B--2---:R-:W-:Y:S01]  /*33b70*/  ISETP.LT.AND P3, PT, R18, UR4, !P0 ;  /* 0x0000000412007c0c */ /* 0x004fe2000c761270 */
[----:B------:R-:W-:Y:S02]  /*33b80*/  IMAD R6, R12, 0x2, R7 ;  /* 0x000000020c067824 */ /* 0x000fe400078e0207 */
[----:B------:R-:W2:Y:S01]  /*33b90*/  LDL.LU R18, [R1+0x1044] ;  /* 0x0010440001127983 */ /* 0x000ea20000300800 */
[----:B----4-:R-:W-:Y:S01]  /*33ba0*/  PRMT R13, R32, 0x7773, RZ ;  /* 0x00007773200d7816 */ /* 0x010fe200000000ff */
[----:B------:R-:W-:Y:S01]  /*33bb0*/  ULDC UR4, c[0x0][0x22c] ;  /* 0x00008b0000047ab9 */ /* 0x000fe20000000800 */
[----:B0-----:R-:W-:Y:S01]  /*33bc0*/  IMAD R7, R15, 0x2, R6 ;  /* 0x000000020f077824 */ /* 0x001fe200078e0206 */
[CC--:B------:R-:W-:Y:S01]  /*33bd0*/  IADD3 R2, P6, R6.reuse, R57.reuse, RZ ;  /* 0x0000003906027210 */ /* 0x0c0fe20007fde0ff */
[----:B------:R-:W4:Y:S01]  /*33be0*/  LDL.LU R22, [R1+0x1048] ;  /* 0x0010480001167983 */ /* 0x000f220000300800 */
[----:B------:R-:W-:Y:S01]  /*33bf0*/  PRMT R15, R35, 0x7772, RZ ;  /* 0x00007772230f7816 */ /* 0x000fe200000000ff */
[----:B------:R-:W0:Y:S01]  /*33c00*/  LDC R12, c[0x0][0x248] ;  /* 0x00009200ff0c7b82 */ /* 0x000e220000000800 */
[-C--:B------:R-:W-:Y:S01]  /*33c10*/  LEA.HI.X.SX32 R3, R6, R0.reuse, 0x1, P6 ;  /* 0x0000000006037211 */ /* 0x080fe200030f0eff */
[----:B------:R-:W-:Y:S01]  /*33c20*/  IMAD R6, R14, 0x2, R7 ;  /* 0x000000020e067824 */ /* 0x000fe200078e0207 */
[CC--:B------:R-:W-:Y:S01]  /*33c30*/  IADD3 R4, P6, R7.reuse, R57.reuse, RZ ;  /* 0x0000003907047210 */ /* 0x0c0fe20007fde0ff */
[----:B------:R-:W4:Y:S03]  /*33c40*/  LDL.LU R21, [R1+0x104c] ;  /* 0x00104c0001157983 */ /* 0x000f260000300800 */
[----:B------:R-:W-:Y:S01]  /*33c50*/  LEA.HI.X.SX32 R5, R7, R0, 0x1, P6 ;  /* 0x0000000007057211 */ /* 0x000fe200030f0eff */
[----:B------:R1:W-:Y:S01]  /*33c60*/  @P2 STG.E.U8 desc[UR42][R2.64], R15 ;  /* 0x0000000f02002986 */ /* 0x0003e2000c10112a */
[----:B------:R-:W-:Y:S01]  /*33c70*/  PRMT R33, R33, 0x7773, RZ ;  /* 0x0000777321217816 */ /* 0x000fe200000000ff */
[----:B------:R-:W-:Y:S01]  /*33c80*/  IMAD R7, R19, 0x2, R6 ;  /* 0x0000000213077824 */ /* 0x000fe200078e0206 */
[----:B------:R-:W2:Y:S01]  /*33c90*/  LDC R14, c[0x0][0x248] ;  /* 0x00009200ff0e7b82 */ /* 0x000ea20000000800 */
[----:B------:R1:W-:Y:S02]  /*33ca0*/  @P5 STG.E.U8 desc[UR42][R4.64], R13 ;  /* 0x0000000d04005986 */ /* 0x0003e4000c10112a */
[----:B-1----:R-:W-:-:S05]  /*33cb0*/  IADD3 R2, P6, R6, R57, RZ ;  /* 0x0000003906027210 */ /* 0x002fca0007fde0ff */
[----:B------:R-:W1:Y:S01]  /*33cc0*/  LDC R15, c[0x0][0x248] ;  /* 0x00009200ff0f7b82 */ /* 0x000e620000000800 */
[----:B------:R-:W-:Y:S02]  /*33cd0*/  LEA.HI.X.SX32 R3, R6, R0, 0x1, P6 ;  /* 0x0000000006037211 */ /* 0x000fe400030f0eff */
[----:B------:R-:W-:Y:S01]  /*33ce0*/  ISETP.LT.AND P2, PT, R20, UR4, !P0 ;  /* 0x0000000414007c0c */ /* 0x000fe2000c741270 */
[----:B------:R-:W-:Y:S01]  /*33cf0*/  ULDC UR4, c[0x0][0x22c] ;  /* 0x00008b0000047ab9 */ /* 0x000fe20000000800 */
[----:B------:R-:W-:Y:S01]  /*33d00*/  PRMT R13, R34, 0x7773, RZ ;  /* 0x00007773220d7816 */ /* 0x000fe200000000ff */
[----:B------:R0:W-:Y:S01]  /*33d10*/  @P4 STG.E.U8 desc[UR42][R2.64], R33 ;  /* 0x0000002102004986 */ /* 0x0001e2000c10112a */
[----:B------:R-:W-:Y:S01]  /*33d20*/  PRMT R35, R35, 0x7773, RZ ;  /* 0x0000777323237816 */ /* 0x000fe200000000ff */
[----:B------:R-:W4:Y:S02]  /*33d30*/  LDC R19, c[0x0][0x248] ;  /* 0x00009200ff137b82 */ /* 0x000f240000000800 */
[----:B------:R-:W4:Y:S01]  /*33d40*/  LDL.LU R20, [R1+0x1050] ;  /* 0x0010500001147983 */ /* 0x000f220000300800 */
[----:B0-----:R-:W-:-:S02]  /*33d50*/  IADD3 R2, P4, R7, R57, RZ ;  /* 0x0000003907027210 */ /* 0x001fc40007f9e0ff */
[----:B---3--:R-:W-:Y:S01]  /*33d60*/  ISETP.LT.AND P5, PT, R16, UR4, !P0 ;  /* 0x0000000410007c0c */ /* 0x008fe2000c7a1270 */
[----:B------:R-:W-:Y:S01]  /*33d70*/  ULDC UR4, c[0x0][0x22c] ;  /* 0x00008b0000047ab9 */ /* 0x000fe20000000800 */
[----:B------:R-:W-:Y:S01]  /*33d80*/  LEA.HI.X.SX32 R3, R7, R0, 0x1, P4 ;  /* 0x0000000007037211 */ /* 0x000fe200020f0eff */
[----:B------:R-:W0:Y:S01]  /*33d90*/  LDC R16, c[0x0][0x248] ;  /* 0x00009200ff107b82 */ /* 0x000e220000000800 */
[----:B------:R-:W-:Y:S01]  /*33da0*/  ISETP.LT.AND P4, PT, R17, UR4, !P0 ;  /* 0x0000000411007c0c */ /* 0x000fe2000c781270 */
[----:B------:R-:W-:Y:S02]  /*33db0*/  ULDC UR4, c[0x0][0x22c] ;  /* 0x00008b0000047ab9 */ /* 0x000fe40000000800 */
[----:B------:R3:W-:Y:S01]  /*33dc0*/  @P3 STG.E.U8 desc[UR42][R2.64], R13 ;  /* 0x0000000d02003986 */ /* 0x0007e2000c10112a */
[----:B------:R-:W-:-:S03]  /*33dd0*/  IMAD R5, R12, 0x2, R7 ;  /* 0x000000020c057824 */ /* 0x000fc600078e0207 */
[----:B------:R-:W4:Y:S01]  /*33de0*/  LDC R17, c[0x0][0x248] ;  /* 0x00009200ff117b82 */ /* 0x000f220000000800 */
[----:B--2---:R-:W-:Y:S01]  /*33df0*/  ISETP.LT.AND P3, PT, R18, UR4, !P0 ;  /* 0x0000000412007c0c */ /* 0x004fe2000c761270 */
[----:B------:R-:W-:Y:S01]  /*33e00*/  IMAD R6, R14, 0x2, R5 ;  /* 0x000000020e067824 */ /* 0x000fe200078e0205 */
[----:B------:R-:W2:Y:S01]  /*33e10*/  LDL.LU R18, [R1+0x1054] ;  /* 0x0010540001127983 */ /* 0x000ea20000300800 */
[-C--:B------:R-:W-:Y:S01]  /*33e20*/  IADD3 R4, P6, R5, R57.reuse, RZ ;  /* 0x0000003905047210 */ /* 0x080fe20007fde0ff */
[----:B------:R-:W-:Y:S01]  /*33e30*/  ULDC UR4, c[0x0][0x22c] ;  /* 0x00008b0000047ab9 */ /* 0x000fe20000000800 */
[----:B-1----:R-:W-:Y:S01]  /*33e40*/  IMAD R7, R15, 0x2, R6 ;  /* 0x000000020f077824 */ /* 0x002fe200078e0206 */
[----:B---3--:R-:W-:Y:S01]  /*33e50*/  PRMT R13, R36, 0x7770, RZ ;  /* 0x00007770240d7816 */ /* 0x008fe200000000ff */
[----:B------:R-:W3:Y:S01]  /*33e60*/  LDL.LU R23, [R1+0x1060] ;  /* 0x0010600001177983 */ /* 0x000ee20000300800 */
[----:B------:R-:W-:Y:S01]  /*33e70*/  LEA.HI.X.SX32 R5, R5, R0, 0x1, P6 ;  /* 0x0000000005057211 */ /* 0x000fe200030f0eff */
[----:B------:R-:W1:Y:S01]  /*33e80*/  LDC R12, c[0x0][0x248] ;  /* 0x00009200ff0c7b82 */ /* 0x000e620000000800 */
[----:B------:R-:W-:-:S03]  /*33e90*/  IADD3 R2, P6, R6, R57, RZ ;  /* 0x0000003906027210 */ /* 0x000fc60007fde0ff */
[----:B------:R4:W-:Y:S01]  /*33ea0*/  @P2 STG.E.U8 desc[UR42][R4.64], R35 ;  /* 0x0000002304002986 */ /* 0x0009e2000c10112a */
[-C--:B------:R-:W-:Y:S01]  /*33eb0*/  LEA.HI.X.SX32 R3, R6, R0.reuse, 0x1, P6 ;  /* 0x0000000006037211 */ /* 0x080fe200030f0eff */
[----:B0-----:R-:W-:Y:S01]  /*33ec0*/  IMAD R6, R16, 0x2, R7 ;  /* 0x0000000210067824 */ /* 0x001fe200078e0207 */
[----:B----4-:R-:W-:Y:S01]  /*33ed0*/  ISETP.LT.AND P2, PT, R22, UR4, !P0 ;  /* 0x0000000416007c0c */ /* 0x010fe2000c741270 */
[----:B------:R-:W-:Y:S01]  /*33ee0*/  ULDC UR4, c[0x0][0x22c] ;  /* 0x00008b0000047ab9 */ /* 0x000fe20000000800 */
[----:B------:R-:W-:Y:S01]  /*33ef0*/  PRMT R15, R37, 0x7770, RZ ;  /* 0x00007770250f7816 */ /* 0x000fe200000000ff */
[----:B------:R0:W-:Y:S01]  /*33f00*/  @P5 STG.E.U8 desc[UR42][R2.64], R13 ;  /* 0x0000000d02005986 */ /* 0x0001e2000c10112a */
[----:B------:R-:W4:Y:S01]  /*33f10*/  LDC R14, c[0x0][0x248] ;  /* 0x00009200ff0e7b82 */ /* 0x000f220000000800 */
[C---:B------:R-:W-:Y:S02]  /*33f20*/  IADD3 R4, P6, R7.reuse, R57, RZ ;  /* 0x0000003907047210 */ /* 0x040fe40007fde0ff */
[----:B------:R-:W3:Y:S02]  /*33f30*/  LDL.LU R22, [R1+0x105c] ;  /* 0x00105c0001167983 */ /* 0x000ee40000300800 */
[----:B------:R-:W-:-:S02]  /*33f40*/  LEA.HI.X.SX32 R5, R7, R0, 0x1, P6 ;  /* 0x0000000007057211 */ /* 0x000fc400030f0eff */
[C---:B0-----:R-:W-:Y:S02]  /*33f50*/  IADD3 R2, P6, R6.reuse, R57, RZ ;  /* 0x0000003906027210 */ /* 0x041fe40007fde0ff */
[----:B------:R-:W-:Y:S01]  /*33f60*/  ISETP.LT.AND P5, PT, R21, UR4, !P0 ;  /* 0x0000000415007c0c */ /* 0x000fe2000c7a1270 */
[----:B------:R-:W-:Y:S01]  /*33f70*/  ULDC UR4, c[0x0][0x22c] ;  /* 0x00008b0000047ab9 */ /* 0x000fe20000000800 */
[----:B------:R-:W-:Y:S02]  /*33f80*/  LEA.HI.X.SX32 R3, R6, R0, 0x1, P6 ;  /* 0x0000000006037211 */ /* 0x000fe400030f0eff */
[----:B------:R-:W-:Y:S01]  /*33f90*/  PRMT R13, R38, 0x7770, RZ ;  /* 0x00007770260d7816 */ /* 0x000fe200000000ff */
[----:B------:R0:W-:Y:S01]  /*33fa0*/  @P4 STG.E.U8 desc[UR42][R4.64], R15 ;  /* 0x0000000f04004986 */ /* 0x0001e2000c10112a */
[----:B------:R-:W-:Y:S01]  /*33fb0*/  IMAD R7, R17, 0x2, R6 ;  /* 0x0000000211077824 */ /* 0x000fe200078e0206 */
[----:B------:R-:W-:Y:S01]  /*33fc0*/  ISETP.LT.AND P4, PT, R20, UR4, !P0 ;  /* 0x0000000414007c0c */ /* 0x000fe2000c781270 */
[----:B------:R-:W-:Y:S01]  /*33fd0*/  ULDC UR4, c[0x0][0x22c] ;  /* 0x00008b0000047ab9 */ /* 0x000fe20000000800 */
[----:B------:R-:W3:Y:S01]  /*33fe0*/  LDL.LU R20, [R1+0x1058] ;  /* 0x0010580001147983 */ /* 0x000ee20000300800 */
[----:B------:R-:W3:Y:S03]  /*33ff0*/  LDC R21, c[0x0][0x248] ;  /* 0x00009200ff157b82 */ /* 0x000ee60000000800 */
[----:B------:R0:W-:Y:S01]  /*34000*/  @P3 STG.E.U8 desc[UR42][R2.64], R13 ;  /* 0x0000000d02003986 */ /* 0x0001e2000c10112a */
[----:B--2---:R-:W-:Y:S01]  /*34010*/  ISETP.LT.AND P3, PT, R18, UR4, !P0 ;  /* 0x0000000412007c0c */ /* 0x004fe2000c761270 */
[----:B-1----:R-:W-:-:S02]  /*34020*/  IMAD R6, R12, 0x2, R7 ;  /* 0x000000020c067824 */ /* 0x002fc400078e0207 */
[----:B------:R-:W2:Y:S01]  /*34030*/  LDL.LU R18, [R1+0x1068] ;  /* 0x0010680001127983 */ /* 0x000ea20000300800 */
[-C--:B0-----:R-:W-:Y:S01]  /*34040*/  IADD3 R4, P6, R7, R57.reuse, RZ ;  /* 0x0000003907047210 */ /* 0x081fe20007fde0ff */
[----:B------:R-:W-:Y:S01]  /*34050*/  ULDC UR4, c[0x0][0x22c] ;  /* 0x00008b0000047ab9 */ /* 0x000fe20000000800 */
[----:B------:R-:W-:Y:S01]  /*34060*/  PRMT R17, R39, 0x7770, RZ ;  /* 0x0000777027117816 */ /* 0x000fe200000000ff */
[----:B------:R-:W0:Y:S01]  /*34070*/  LDC R12, c[0x0][0x248] ;  /* 0x00009200ff0c7b82 */ /* 0x000e220000000800 */
[----:B------:R-:W-:Y:S01]  /*34080*/  LEA.HI.X.SX32 R5, R7, R0, 0x1, P6 ;  /* 0x0000000007057211 */ /* 0x000fe200030f0eff */
[----:B------:R-:W-:Y:S01]  /*34090*/  IMAD R7, R19, 0x2, R6 ;  /* 0x0000000213077824 */ /* 0x000fe200078e0206 */
[----:B------:R-:W-:-:S03]  /*340a0*/  IADD3 R2, P6, R6, R57, RZ ;  /* 0x0000003906027210 */ /* 0x000fc60007fde0ff */
[----:B------:R1:W-:Y:S01]  /*340b0*/  @P2 STG.E.U8 desc[UR42][R4.64], R17 ;  /* 0x0000001104002986 */ /* 0x0003e2000c10112a */
[-C--:B------:R-:W-:Y:S01]  /*340c0*/  LEA.HI.X.SX32 R3, R6, R0.reuse, 0x1, P6 ;  /* 0x0000000006037211 */ /* 0x080fe200030f0eff */
[----:B------:R-:W0:Y:S01]  /*340d0*/  LDC R19, c[0x0][0x248] ;  /* 0x00009200ff137b82 */ /* 0x000e220000000800 */
[----:B------:R-:W-:Y:S02]  /*340e0*/  PRMT R15, R36, 0x7771, RZ ;  /* 0x00007771240f7816 */ /* 0x000fe400000000ff */
[----:B------:R-:W-:Y:S02]  /*340f0*/  PRMT R13, R37, 0x7771, RZ ;  /* 0x00007771250d7816 */ /* 0x000fe400000000ff */
[C---:B-1----:R-:W-:Y:S01]  /*34100*/  IADD3 R4, P6, R7.reuse, R57, RZ ;  /* 0x0000003907047210 */ /* 0x042fe20007fde0ff */
[----:B------:R-:W2:Y:S03]  /*34110*/  LDL.LU R17, [R1+0x106c] ;  /* 0x00106c0001117983 */ /* 0x000ea60000300800 */
[----:B------:R-:W-:Y:S01]  /*34120*/  LEA.HI.X.SX32 R5, R7, R0, 0x1, P6 ;  /* 0x0000000007057211 */ /* 0x000fe200030f0eff */
[----:B----4-:R-:W-:Y:S01]  /*34130*/  IMAD R7, R14, 0x2, R7 ;  /* 0x000000020e077824 */ /* 0x010fe200078e0207 */
[----:B------:R1:W-:Y:S01]  /*34140*/  @P5 STG.E.U8 desc[UR42][R2.64], R15 ;  /* 0x0000000f02005986 */ /* 0x0003e2000c10112a */
[----:B---3--:R-:W-:Y:S01]  /*34150*/  ISETP.LT.AND P2, PT, R23, UR4, !P0 ;  /* 0x0000000417007c0c */ /* 0x008fe2000c741270 */
[----:B------:R-:W-:Y:S01]  /*34160*/  ULDC UR4, c[0x0][0x22c] ;  /* 0x00008b0000047ab9 */ /* 0x000fe20000000800 */
[----:B------:R-:W3:Y:S01]  /*34170*/  LDC R14, c[0x0][0x248] ;  /* 0x00009200ff0e7b82 */ /* 0x000ee20000000800 */
[----:B------:R4:W-:Y:S01]  /*34180*/  @P4 STG.E.U8 desc[UR42][R4.64], R13 ;  /* 0x0000000d04004986 */ /* 0x0009e2000c10112a */
[----:B------:R-:W-:Y:S01]  /*34190*/  ISETP.LT.AND P5, PT, R22, UR4, !P0 ;  /* 0x0000000416007c0c */ /* 0x000fe2000c7a1270 */
[----:B------:R-:W-:-:S02]  /*341a0*/  ULDC UR4, c[0x0][0x22c] ;  /* 0x00008b0000047ab9 */ /* 0x000fc40000000800 */
[----:B------:R-:W3:Y:S01]  /*341b0*/  LDL.LU R16, [R1+0x1064] ;  /* 0x0010640001107983 */ /* 0x000ee20000300800 */
[----:B-1----:R-:W-:-:S03]  /*341c0*/  IADD3 R2, P4, R7, R57, RZ ;  /* 0x0000003907027210 */ /* 0x002fc60007f9e0ff */
[----:B------:R-:W3:Y:S01]  /*341d0*/  LDL.LU R22, [R1+0x1070] ;  /* 0x0010700001167983 */ /* 0x000ee20000300800 */
[----:B------:R-:W-:Y:S02]  /*341e0*/  PRMT R15, R38, 0x7771, RZ ;  /* 0x00007771260f7816 */ /* 0x000fe400000000ff */
[----:B------:R-:W-:Y:S02]  /*341f0*/  LEA.HI.X.SX32 R3, R7, R0, 0x1, P4 ;  /* 0x0000000007037211 */ /* 0x000fe400020f0eff */
[----:B------:R-:W-:Y:S01]  /*34200*/  ISETP.LT.AND P6, PT, R20, UR4, !P0 ;  /* 0x0000000414007c0c */ /* 0x000fe2000c7c1270 */
[----:B------:R-:W-:Y:S02]  /*34210*/  ULDC UR4, c[0x0][0x22c] ;  /* 0x00008b0000047ab9 */ /* 0x000fe40000000800 */
[----:B------:R1:W-:Y:S01]  /*34220*/  @P3 STG.E.U8 desc[UR42][R2.64], R15 ;  /* 0x0000000f02003986 */ /* 0x0003e2000c10112a */
[----:B--2---:R-:W-:Y:S01]  /*34230*/  ISETP.LT.AND P3, PT, R18, UR4, !P0 ;  /* 0x0000000412007c0c */ /* 0x004fe2000c761270 */
[----:B0-----:R-:W-:-:S02]  /*34240*/  IMAD R6, R12, 0x2, R7 ;  /* 0x000000020c067824 */ /* 0x001fc400078e0207 */
[----:B------:R-:W2:Y:S01]  /*34250*/  LDL.LU R18, [R1+0x1074] ;  /* 0x0010740001127983 */ /* 0x000ea20000300800 */
[----:B------:R-:W0:Y:S01]  /*34260*/  LDC R12, c[0x0][0x248] ;  /* 0x00009200ff0c7b82 */ /* 0x000e220000000800 */
[----:B----4-:R-:W-:Y:S01]  /*34270*/  PRMT R13, R39, 0x7771, RZ ;  /* 0x00007771270d7816 */ /* 0x010fe200000000ff */
[----:B------:R-:W-:Y:S01]  /*34280*/  ULDC UR4, c[0x0][0x22c] ;  /* 0x00008b0000047ab9 */ /* 0x000fe20000000800 */
[-C--:B------:R-:W-:Y:S01]  /*34290*/  IADD3 R4, P4, R6, R57.reuse, RZ ;  /* 0x0000003906047210 */ /* 0x080fe20007f9e0ff */
[----:B------:R-:W-:Y:S01]  /*342a0*/  IMAD R7, R21, 0x2, R6 ;  /* 0x0000000215077824 */ /* 0x000fe200078e0206 */
[----:B-1----:R-:W-:Y:S01]  /*342b0*/  PRMT R15, R36, 0x7772, RZ ;  /* 0x00007772240f7816 */ /* 0x002fe200000000ff */
[----:B------:R-:W4:Y:S01]  /*342c0*/  LDL.LU R20, [R1+0x1078] ;  /* 0x0010780001147983 */ /* 0x000f220000300800 */
[----:B------:R-:W-:Y:S01]  /*342d0*/  LEA.HI.X.SX32 R5, R6, R0, 0x1, P4 ;  /* 0x0000000006057211 */ /* 0x000fe200020f0eff */
[----:B------:R-:W1:Y:S08]  /*342e0*/  LDC R21, c[0x0][0x248] ;  /* 0x00009200ff157b82 */ /* 0x000e700000000800 */
[----:B------:R-:W1:Y:S01]  /*342f0*/  LDC R6, c[0x0][0x248] ;  /* 0x00009200ff067b82 */ /* 0x000e620000000800 */
[----:B------:R0:W-:Y:S01]  /*34300*/  @P2 STG.E.U8 desc[UR42][R4.64], R13 ;  /* 0x0000000d04002986 */ /* 0x0001e2000c10112a */
[----:B------:R-:W-:-:S04]  /*34310*/  IADD3 R2, P2, R7, R57, RZ ;  /* 0x0000003907027210 */ /* 0x000fc80007f5e0ff */
[----:B------:R-:W-:Y:S01]  /*34320*/  LEA.HI.X.SX32 R3, R7, R0, 0x1, P2 ;  /* 0x0000000007037211 */ /* 0x000fe200010f0eff */
[----:B---3--:R-:W-:Y:S01]  /*34330*/  IMAD R7, R14, 0x2, R7 ;  /* 0x000000020e077824 */ /* 0x008fe200078e0207 */
[----:B------:R-:W-:Y:S01]  /*34340*/  ISETP.LT.AND P2, PT, R17, UR4, !P0 ;  /* 0x0000000411007c0c */ /* 0x000fe2000c741270 */
[----:B------:R-:W-:Y:S01]  /*34350*/  ULDC UR4, c[0x0][0x22c] ;  /* 0x00008b0000047ab9 */ /* 0x000fe20000000800 */
[----:B------:R-:W3:Y:S01]  /*34360*/  LDC R14, c[0x0][0x248] ;  /* 0x00009200ff0e7b82 */ /* 0x000ee20000000800 */
[----:B------:R0:W-:Y:S02]  /*34370*/  @P5 STG.E.U8 desc[UR42][R2.64], R15 ;  /* 0x0000000f02005986 */ /* 0x0001e4000c10112a */
[----:B0-----:R-:W-:Y:S01]  /*34380*/  IMAD R5, R12, 0x2, R7 ;  /* 0x000000020c057824 */ /* 0x001fe200078e0207 */
[----:B------:R-:W-:Y:S02]  /*34390*/  PRMT R17, R37, 0x7772, RZ ;  /* 0x0000777225117816 */ /* 0x000fe400000000ff */
[----:B------:R-:W-:-:S02]  /*343a0*/  PRMT R13, R38, 0x7772, RZ ;  /* 0x00007772260d7816 */ /* 0x000fc400000000ff */
[----:B------:R-:W-:Y:S01]  /*343b0*/  ISETP.LT.AND P4, PT, R16, UR5, !P0 ;  /* 0x0000000510007c0c */ /* 0x000fe2000c781270 */
[----:B------:R-:W0:Y:S01]  /*343c0*/  LDC R12, c[0x0][0x248] ;  /* 0x00009200ff0c7b82 */ /* 0x000e220000000800 */
[----:B------:R-:W3:Y:S01]  /*343d0*/  LDL.LU R16, [R1+0x1084] ;  /* 0x0010840001107983 */ /* 0x000ee20000300800 */
[-C--:B------:R-:W-:Y:S01]  /*343e0*/  IADD3 R2, P5, R7, R57.reuse, RZ ;  /* 0x0000003907027210 */ /* 0x080fe20007fbe0ff */
[----:B-1----:R-:W-:Y:S01]  /*343f0*/  IMAD R6, R6, 0x2, R5 ;  /* 0x0000000206067824 */ /* 0x002fe200078e0205 */
[----:B------:R-:W-:Y:S01]  /*34400*/  PRMT R15, R39, 0x7772, RZ ;  /* 0x00007772270f7816 */ /* 0x000fe200000000ff */
[----:B------:R-:W-:Y:S01]  /*34410*/  ULDC UR5, c[0x0][0x22c] ;  /* 0x00008b0000057ab9 */ /* 0x000fe20000000800 */
[----:B------:R-:W-:Y:S02]  /*34420*/  LEA.HI.X.SX32 R3, R7, R0, 0x1, P5 ;  /* 0x0000000007037211 */ /* 0x000fe400028f0eff */
[----:B------:R-:W-:-:S04]  /*34430*/  IADD3 R4, P5, R5, R57, RZ ;  /* 0x0000003905047210 */ /* 0x000fc80007fbe0ff */
[----:B------:R-:W-:Y:S01]  /*34440*/  LEA.HI.X.SX32 R5, R5, R0, 0x1, P5 ;  /* 0x0000000005057211 */ /* 0x000fe200028f0eff */
[----:B------:R1:W-:Y:S01]  /*34450*/  @P6 STG.E.U8 desc[UR42][R2.64], R17 ;  /* 0x0000001102006986 */ /* 0x0003e2000c10112a */
[----:B------:R-:W-:Y:S01]  /*34460*/  ISETP.LT.AND P5, PT, R22, UR4, !P0 ;  /* 0x0000000416007c0c */ /* 0x000fe2000c7a1270 */
[----:B------:R-:W-:Y:S02]  /*34470*/  ULDC UR4, c[0x0][0x22c] ;  /* 0x00008b0000047ab9 */ /* 0x000fe40000000800 */
[----:B------:R2:W-:Y:S04]  /*34480*/  @P3 STG.E.U8 desc[UR42][R4.64], R13 ;  /* 0x0000000d04003986 */ /* 0x0005e8000c10112a */
[----:B-1----:R-:W3:Y:S01]  /*34490*/  LDL.LU R17, [R1+0x1088] ;  /* 0x0010880001117983 */ /* 0x002ee20000300800 */
[----:B--2---:R-:W-:Y:S01]  /*344a0*/  ISETP.LT.AND P3, PT, R18, UR4, !P0 ;  /* 0x0000000412007c0c */ /* 0x004fe2000c761270 */
[----:B------:R-:W-:-:S02]  /*344b0*/  IMAD R7, R19, 0x2, R6 ;  /* 0x0000000213077824 */ /* 0x000fc400078e0206 */
[----:B------:R-:W2:Y:S01]  /*344c0*/  LDL.LU R18, [R1+0x108c] ;  /* 0x00108c0001127983 */ /* 0x000ea20000300800 */
[-C--:B------:R-:W-:Y:S01]  /*344d0*/  IADD3 R2, P6, R6, R57.reuse, RZ ;  /* 0x0000003906027210 */ /* 0x080fe20007fde0ff */
[----:B------:R-:W-:Y:S01]  /*344e0*/  ULDC UR4, c[0x0][0x22c] ;  /* 0x00008b0000047ab9 */ /* 0x000fe20000000800 */
[----:B------:R-:W-:Y:S01]  /*344f0*/  PRMT R13, R36, 0x7773, RZ ;  /* 0x00007773240d7816 */ /* 0x000fe200000000ff */
[----:B------:R-:W2:Y:S01]  /*34500*/  LDL.LU R19, [R1+0x1090] ;  /* 0x0010900001137983 */ /* 0x000ea20000300800 */
[-C--:B------:R-:W-:Y:S01]  /*34510*/  LEA.HI.X.SX32 R3, R6, R0.reuse, 0x1, P6 ;  /* 0x0000000006037211 */ /* 0x080fe200030f0eff */
[----:B0-----:R-:W-:Y:S01]  /*34520*/  IMAD R6, R12, 0x2, R7 ;  /* 0x000000020c067824 */ /* 0x001fe200078e0207 */
[C---:B------:R-:W-:Y:S01]  /*34530*/  IADD3 R4, P6, R7.reuse, R57, RZ ;  /* 0x0000003907047210 */ /* 0x040fe20007fde0ff */
[----:B------:R-:W0:Y:S02]  /*34540*/  LDC R12, c[0x0][0x248] ;  /* 0x00009200ff0c7b82 */ /* 0x000e240000000800 */
[----:B------:R1:W-:Y:S01]  /*34550*/  @P2 STG.E.U8 desc[UR42][R2.64], R15 ;  /* 0x0000000f02002986 */ /* 0x0003e2000c10112a */
[----:B------:R-:W-:Y:S01]  /*34560*/  LEA.HI.X.SX32 R5, R7, R0, 0x1, P6 ;  /* 0x0000000007057211 */ /* 0x000fe200030f0eff */
[----:B------:R-:W-:Y:S01]  /*34570*/  IMAD R7, R21, 0x2, R6 ;  /* 0x0000000215077824 */ /* 0x000fe200078e0206 */
[----:B------:R-:W-:-:S02]  /*34580*/  PRMT R37, R37, 0x7773, RZ ;  /* 0x0000777325257816 */ /* 0x000fc400000000ff */
[-C--:B-1----:R-:W-:Y:S01]  /*34590*/  IADD3 R2, P6, R6, R57.reuse, RZ ;  /* 0x0000003906027210 */ /* 0x082fe20007fde0ff */
[----:B------:R1:W-:Y:S01]  /*345a0*/  @P4 STG.E.U8 desc[UR42][R4.64], R13 ;  /* 0x0000000d04004986 */ /* 0x0003e2000c10112a */
[----:B----4-:R-:W-:Y:S01]  /*345b0*/  ISETP.LT.AND P2, PT, R20, UR4, !P0 ;  /* 0x0000000414007c0c */ /* 0x010fe2000c741270 */
[----:B------:R-:W-:Y:S01]  /*345c0*/  ULDC UR4, c[0x0][0x22c] ;  /* 0x00008b0000047ab9 */ /* 0x000fe20000000800 */
[----:B------:R-:W-:Y:S01]  /*345d0*/  LEA.HI.X.SX32 R3, R6, R0, 0x1, P6 ;  /* 0x0000000006037211 */ /* 0x000fe200030f0eff */
[----:B------:R-:W4:Y:S01]  /*345e0*/  LDL.LU R20, [R1+0x1094] ;  /* 0x0010940001147983 */ /* 0x000f220000300800 */
[----:B------:R-:W2:Y:S03]  /*345f0*/  LDC R15, c[0x0][0x248] ;  /* 0x00009200ff0f7b82 */ /* 0x000ea60000000800 */
[----:B------:R1:W-:Y:S01]  /*34600*/  @P5 STG.E.U8 desc[UR42][R2.64], R37 ;  /* 0x0000002502005986 */ /* 0x0003e2000c10112a */
[----:B---3--:R-:W-:Y:S01]  /*34610*/  ISETP.LT.AND P4, PT, R16, UR4, !P0 ;  /* 0x0000000410007c0c */ /* 0x008fe2000c781270 */
[----:B------:R-:W-:Y:S01]  /*34620*/  ULDC UR4, c[0x0][0x22c] ;  /* 0x00008b0000047ab9 */ /* 0x000fe20000000800 */
[----:B-1----:R-:W-:Y:S01]  /*34630*/  PRMT R13, R38, 0x7773, RZ ;  /* 0x00007773260d7816 */ /* 0x002fe200000000ff */
[----:B------:R-:W-:Y:S01]  /*34640*/  IMAD R5, R14, 0x2, R7 ;  /* 0x000000020e057824 */ /* 0x000fe200078e0207 */
[----:B------:R-:W1:Y:S01]  /*34650*/  LDC R16, c[0x0][0x248] ;  /* 0x00009200ff107b82 */ /* 0x000e620000000800 */
[----:B------:R-:W3:Y:S01]  /*34660*/  LDL.LU R14, [R1+0x1098] ;  /* 0x00109800010e7983 */ /* 0x000ee20000300800 */
[----:B------:R-:W-:-:S04]  /*34670*/  IADD3 R2, P5, R7, R57, RZ ;  /* 0x0000003907027210 */ /* 0x000fc80007fbe0ff */
[-C--:B------:R-:W-:Y:S02]  /*34680*/  LEA.HI.X.SX32 R3, R7, R0.reuse, 0x1, P5 ;  /* 0x0000000007037211 */ /* 0x080fe400028f0eff */
[----:B------:R-:W3:Y:S03]  /*34690*/  LDC R21, c[0x0][0x248] ;  /* 0x00009200ff157b82 */ /* 0x000ee60000000800 */
[----:B------:R2:W-:Y:S01]  /*346a0*/  @P3 STG.E.U8 desc[UR42][R2.64], R13 ;  /* 0x0000000d02003986 */ /* 0x0005e2000c10112a */
[----:B------:R-:W-:Y:S01]  /*346b0*/  ISETP.LT.AND P5, PT, R17, UR4, !P0 ;  /* 0x0000000411007c0c */ /* 0x000fe2000c7a1270 */
[----:B------:R-:W-:Y:S01]  /*346c0*/  ULDC UR4, c[0x0][0x22c] ;  /* 0x00008b0000047ab9 */ /* 0x000fe20000000800 */
[-C--:B------:R-:W-:Y:S01]  /*346d0*/  IADD3 R4, P6, R5, R57.reuse, RZ ;  /* 0x0000003905047210 */ /* 0x080fe20007fde0ff */
[----:B0-----:R-:W-:Y:S01]  /*346e0*/  IMAD R6, R12, 0x2, R5 ;  /* 0x000000020c067824 */ /* 0x001fe200078e0205 */
[----:B------:R-:W-:Y:S01]  /*346f0*/  PRMT R39, R39, 0x7773, RZ ;  /* 0x0000777327277816 */ /* 0x000fe200000000ff */
[----:B------:R-:W0:Y:S01]  /*34700*/  LDC R17, c[0x0][0x248] ;  /* 0x00009200ff117b82 */ /* 0x000e220000000800 */
[----:B--2---:R-:W-:Y:S01]  /*34710*/  ISETP.LT.AND P3, PT, R18, UR4, !P0 ;  /* 0x0000000412007c0c */ /* 0x004fe2000c761270 */
[----:B------:R-:W-:Y:S01]  /*34720*/  IMAD R7, R15, 0x2, R6 ;  /* 0x000000020f077824 */ /* 0x000fe200078e0206 */
[----:B------:R-:W2:Y:S01]  /*34730*/  LDL.LU R18, [R1+0x109c] ;  /* 0x00109c0001127983 */ /* 0x000ea20000300800 */
[-C--:B------:R-:W-:Y:S01]  /*34740*/  LEA.HI.X.SX32 R5, R5, R0.reuse, 0x1, P6 ;  /* 0x0000000005057211 */ /* 0x080fe200030f0eff */
[----:B------:R-:W-:Y:S01]  /*34750*/  ULDC UR4, c[0x0][0x22c] ;  /* 0x00008b0000047ab9 */ /* 0x000fe20000000800 */
[-C--:B------:R-:W-:Y:S01]  /*34760*/  IADD3 R2, P6, R6, R57.reuse, RZ ;  /* 0x0000003906027210 */ /* 0x080fe20007fde0ff */
[----:B------:R-:W2:Y:S01]  /*34770*/  LDL.LU R23, [R1+0x10a8] ;  /* 0x0010a80001177983 */ /* 0x000ea20000300800 */
[----:B------:R-:W-:Y:S01]  /*34780*/  PRMT R13, R40, 0x7770, RZ ;  /* 0x00007770280d7816 */ /* 0x000fe200000000ff */
[----:B------:R-:W0:Y:S01]  /*34790*/  LDC R12, c[0x0][0x248] ;  /* 0x00009200ff0c7b82 */ /* 0x000e220000000800 */
[----:B------:R-:W-:Y:S01]  /*347a0*/  LEA.HI.X.SX32 R3, R6, R0, 0x1, P6 ;  /* 0x0000000006037211 */ /* 0x000fe200030f0eff */
[----:B------:R4:W-:Y:S01]  /*347b0*/  @P2 STG.E.U8 desc[UR42][R4.64], R39 ;  /* 0x0000002704002986 */ /* 0x0009e2000c10112a */
[----:B-1----:R-:W-:Y:S01]  /*347c0*/  IMAD R6, R16, 0x2, R7 ;  /* 0x0000000210067824 */ /* 0x002fe200078e0207 */
[----:B------:R-:W-:Y:S01]  /*347d0*/  ISETP.LT.AND P2, PT, R19, UR4, !P0 ;  /* 0x0000000413007c0c */ /* 0x000fe2000c741270 */
[----:B------:R-:W-:Y:S01]  /*347e0*/  ULDC UR4, c[0x0][0x22c] ;  /* 0x00008b0000047ab9 */ /* 0x000fe20000000800 */
[----:B------:R1:W-:Y:S01]  /*347f0*/  @P4 STG.E.U8 desc[UR42][R2.64], R13 ;  /* 0x0000000d02004986 */ /* 0x0003e2000c10112a */
[----:B------:R-:W-:Y:S01]  /*34800*/  PRMT R15, R41, 0x7770, RZ ;  /* 0x00007770290f7816 */ /* 0x000fe200000000ff */
[----:B------:R-:W0:Y:S02]  /*34810*/  LDC R19, c[0x0][0x248] ;  /* 0x00009200ff137b82 */ /* 0x000e240000000800 */
[----:B------:R-:W2:Y:S01]  /*34820*/  LDL.LU R22, [R1+0x10a4] ;  /* 0x0010a40001167983 */ /* 0x000ea20000300800 */
[----:B----4-:R-:W-:-:S04]  /*34830*/  IADD3 R4, P6, R7, R57, RZ ;  /* 0x0000003907047210 */ /* 0x010fc80007fde0ff */
[-C--:B------:R-:W-:Y:S02]  /*34840*/  LEA.HI.X.SX32 R5, R7, R0.reuse, 0x1, P6 ;  /* 0x0000000007057211 */ /* 0x080fe400030f0eff */
[----:B-1----:R-:W-:Y:S02]  /*34850*/  IADD3 R2, P6, R6, R57, RZ ;  /* 0x0000003906027210 */ /* 0x002fe40007fde0ff */
[----:B------:R-:W-:Y:S01]  /*34860*/  ISETP.LT.AND P4, PT, R20, UR4, !P0 ;  /* 0x0000000414007c0c */ /* 0x000fe2000c781270 */
[----:B------:R-:W-:Y:S01]  /*34870*/  ULDC UR4, c[0x0][0x22c] ;  /* 0x00008b0000047ab9 */ /* 0x000fe20000000800 */
[----:B------:R-:W-:Y:S02]  /*34880*/  LEA.HI.X.SX32 R3, R6, R0, 0x1, P6 ;  /* 0x0000000006037211 */ /* 0x000fe400030f0eff */
[----:B------:R-:W-:Y:S01]  /*34890*/  PRMT R13, R42, 0x7770, RZ ;  /* 0x000077702a0d7816 */ /* 0x000fe200000000ff */
[----:B------:R1:W-:Y:S04]  /*348a0*/  @P5 STG.E.U8 desc[UR42][R4.64], R15 ;  /* 0x0000000f04005986 */ /* 0x0003e8000c10112a */
[----:B------:R-:W4:Y:S01]  /*348b0*/  LDL.LU R20, [R1+0x10a0] ;  /* 0x0010a00001147983 */ /* 0x000f220000300800 */
[----:B---3--:R-:W-:Y:S01]  /*348c0*/  ISETP.LT.AND P5, PT, R14, UR4, !P0 ;  /* 0x000000040e007c0c */ /* 0x008fe2000c7a1270 */
[----:B------:R-:W-:Y:S01]  /*348d0*/  ULDC UR4, c[0x0][0x22c] ;  /* 0x00008b0000047ab9 */ /* 0x000fe20000000800 */
[----:B------:R-:W3:Y:S01]  /*348e0*/  LDC R14, c[0x0][0x248] ;  /* 0x00009200ff0e7b82 */ /* 0x000ee20000000800 */
[----:B------:R1:W-:Y:S01]  /*348f0*/  @P3 STG.E.U8 desc[UR42][R2.64], R13 ;  /* 0x0000000d02003986 */ /* 0x0003e2000c10112a */
[----:B--2---:R-:W-:Y:S01]  /*34900*/  ISETP.LT.AND P3, PT, R18, UR4, !P0 ;  /* 0x0000000412007c0c */ /* 0x004fe2000c761270 */
[----:B0-----:R-:W-:-:S02]  /*34910*/  IMAD R7, R17, 0x2, R6 ;  /* 0x0000000211077824 */ /* 0x001fc400078e0206 */
[----:B------:R-:W2:Y:S01]  /*34920*/  LDL.LU R18, [R1+0x10b0] ;  /* 0x0010b00001127983 */ /* 0x000ea20000300800 */
[----:B-1----:R-:W-:Y:S01]  /*34930*/  PRMT R15, R40, 0x7771, RZ ;  /* 0x00007771280f7816 */ /* 0x002fe200000000ff */
[----:B------:R-:W-:Y:S01]  /*34940*/  ULDC UR4, c[0x0][0x22c] ;  /* 0x00008b0000047ab9 */ /* 0x000fe20000000800 */
[----:B------:R-:W-:Y:S01]  /*34950*/  IMAD R6, R12, 0x2, R7 ;  /* 0x000000020c067824 */ /* 0x000fe200078e0207 */
[-C--:B------:R-:W-:Y:S01]  /*34960*/  IADD3 R4, P6, R7, R57.reuse, RZ ;  /* 0x0000003907047210 */ /* 0x080fe20007fde0ff */
[----:B------:R-:W0:Y:S01]  /*34970*/  LDC R12, c[0x0][0x248] ;  /* 0x00009200ff0c7b82 */ /* 0x000e220000000800 */
[----:B------:R-:W-:Y:S02]  /*34980*/  PRMT R17, R43, 0x7770, RZ ;  /* 0x000077702b117816 */ /* 0x000fe400000000ff */
[----:B------:R-:W-:Y:S01]  /*34990*/  LEA.HI.X.SX32 R5, R7, R0, 0x1, P6 ;  /* 0x0000000007057211 */ /* 0x000fe200030f0eff */
[----:B------:R-:W-:Y:S01]  /*349a0*/  IMAD R7, R19, 0x2, R6 ;  /* 0x0000000213077824 */ /* 0x000fe200078e0206 */
[----:B------:R-:W-:-:S03]  /*349b0*/  IADD3 R2, P6, R6, R57, RZ ;  /* 0x0000003906027210 */ /* 0x000fc60007fde0ff */
[----:B------:R1:W-:Y:S01]  /*349c0*/  @P2 STG.E.U8 desc[UR42][R4.64], R17 ;  /* 0x0000001104002986 */ /* 0x0003e2000c10112a */
[-C--:B------:R-:W-:Y:S01]  /*349d0*/  LEA.HI.X.SX32 R3, R6, R0.reuse, 0x1, P6 ;  /* 0x0000000006037211 */ /* 0x080fe200030f0eff */
[----:B------:R-:W0:Y:S01]  /*349e0*/  LDC R19, c[0x0][0x248] ;  /* 0x00009200ff137b82 */ /* 0x000e220000000800 */
[----:B------:R-:W-:Y:S02]  /*349f0*/  PRMT R13, R41, 0x7771, RZ ;  /* 0x00007771290d7816 */ /* 0x000fe400000000ff */
[C---:B-1----:R-:W-:Y:S01]  /*34a00*/  IADD3 R4, P6, R7.reuse, R57, RZ ;  /* 0x0000003907047210 */ /* 0x042fe20007fde0ff */
[----:B------:R-:W2:Y:S03]  /*34a10*/  LDL.LU R17, [R1+0x10b4] ;  /* 0x0010b40001117983 */ /* 0x000ea60000300800 */
[----:B------:R-:W-:Y:S01]  /*34a20*/  LEA.HI.X.SX32 R5, R7, R0, 0x1, P6 ;  /* 0x0000000007057211 */ /* 0x000fe200030f0eff */
[----:B---3--:R-:W-:Y:S01]  /*34a30*/  IMAD R7, R14, 0x2, R7 ;  /* 0x000000020e077824 */ /* 0x008fe200078e0207 */
[----:B------:R1:W-:Y:S01]  /*34a40*/  @P4 STG.E.U8 desc[UR42][R2.64], R15 ;  /* 0x0000000f02004986 */ /* 0x0003e2000c10112a */
[----:B------:R-:W-:Y:S01]  /*34a50*/  ISETP.LT.AND P2, PT, R23, UR4, !P0 ;  /* 0x0000000417007c0c */ /* 0x000fe2000c741270 */
        /* <DEDUP_REMOVED lines=10> */
[----:B----4-:R-:W-:Y:S01]  /*34b00*/  ISETP.LT.AND P6, PT, R20, UR4, !P0 ;  /* 0x0000000414007c0c */ /* 0x010fe2000c7c1270 */
[----:B------:R-:W-:Y:S02]  /*34b10*/  ULDC UR4, c[0x0][0x22c] ;  /* 0x00008b0000047ab9 */ /* 0x000fe40000000800 */
[----:B------:R1:W-:Y:S01]  /*34b20*/  @P3 STG.E.U8 desc[UR42][R2.64], R15 ;  /* 0x0000000f02003986 */ /* 0x0003e2000c10112a */
[----:B--2---:R-:W-:Y:S01]  /*34b30*/  ISETP.LT.AND P3, PT, R18, UR4, !P0 ;  /* 0x0000000412007c0c */ /* 0x004fe2000c761270 */
[----:B0-----:R-:W-:-:S02]  /*34b40*/  IMAD R6, R12, 0x2, R7 ;  /* 0x000000020c067824 */ /* 0x001fc400078e0207 */
[----:B------:R-:W2:Y:S01]  /*34b50*/  LDL.LU R18, [R1+0x10bc] ;  /* 0x0010bc0001127983 */ /* 0x000ea20000300800 */
[----:B------:R-:W0:Y:S01]  /*34b60*/  LDC R12, c[0x0][0x248] ;  /* 0x00009200ff0c7b82 */ /* 0x000e220000000800 */
[----:B------:R-:W-:Y:S01]  /*34b70*/  PRMT R13, R43, 0x7771, RZ ;  /* 0x000077712b0d7816 */ /* 0x000fe200000000ff */
[----:B------:R-:W-:Y:S01]  /*34b80*/  ULDC UR4, c[0x0][0x22c] ;  /* 0x00008b0000047ab9 */ /* 0x000fe20000000800 */
[----:B------:R-:W4:Y:S01]  /*34b90*/  LDL.LU R20, [R1+0x10c0] ;  /* 0x0010c00001147983 */ /* 0x000f220000300800 */
[----:B------:R-:W-:Y:S01]  /*34ba0*/  IADD3 R4, P5, R6, R57, RZ ;  /* 0x0000003906047210 */ /* 0x000fe20007fbe0ff */
[----:B------:R-:W-:-:S03]  /*34bb0*/  IMAD R7, R21, 0x2, R6 ;  /* 0x0000000215077824 */ /* 0x000fc600078e0206 */
[----:B------:R-:W-:Y:S01]  /*34bc0*/  LEA.HI.X.SX32 R5, R6, R0, 0x1, P5 ;  /* 0x0000000006057211 */ /* 0x000fe200028f0eff */
[----:B------:R-:W4:Y:S08]  /*34bd0*/  LDC R21, c[0x0][0x248] ;  /* 0x00009200ff157b82 */ /* 0x000f300000000800 */
[----:B------:R-:W0:Y:S01]  /*34be0*/  LDC R6, c[0x0][0x248] ;  /* 0x00009200ff067b82 */ /* 0x000e220000000800 */
[----:B------:R0:W-:Y:S01]  /*34bf0*/  @P2 STG.E.U8 desc[UR42][R4.64], R13 ;  /* 0x0000000d04002986 */ /* 0x0001e2000c10112a */
[----:B-1----:R-:W-:-:S02]  /*34c00*/  IADD3 R2, P2, R7, R57, RZ ;  /* 0x0000003907027210 */ /* 0x002fc40007f5e0ff */
[----:B------:R-:W-:Y:S02]  /*34c10*/  PRMT R15, R40, 0x7772, RZ ;  /* 0x00007772280f7816 */ /* 0x000fe400000000ff */
[----:B------:R-:W-:Y:S01]  /*34c20*/  LEA.HI.X.SX32 R3, R7, R0, 0x1, P2 ;  /* 0x0000000007037211 */ /* 0x000fe200010f0eff */
[----:B---3--:R-:W-:Y:S01]  /*34c30*/  IMAD R7, R14, 0x2, R7 ;  /* 0x000000020e077824 */ /* 0x008fe200078e0207 */
[----:B------:R-:W-:Y:S01]  /*34c40*/  ISETP.LT.AND P2, PT, R17, UR4, !P0 ;  /* 0x0000000411007c0c */ /* 0x000fe2000c741270 */
[----:B------:R-:W-:Y:S01]  /*34c50*/  ULDC UR4, c[0x0][0x22c] ;  /* 0x00008b0000047ab9 */ /* 0x000fe20000000800 */
[----:B------:R-:W1:Y:S01]  /*34c60*/  LDC R14, c[0x0][0x248] ;  /* 0x00009200ff0e7b82 */ /* 0x000e620000000800 */
[----:B------:R3:W-:Y:S01]  /*34c70*/  @P4 STG.E.U8 desc[UR42][R2.64], R15 ;  /* 0x0000000f02004986 */ /* 0x0007e2000c10112a */
[----:B0-----:R-:W-:Y:S01]  /*34c80*/  IMAD R5, R12, 0x2, R7 ;  /* 0x000000020c057824 */ /* 0x001fe200078e0207 */
[----:B------:R-:W-:Y:S02]  /*34c90*/  PRMT R17, R41, 0x7772, RZ ;  /* 0x0000777229117816 */ /* 0x000fe400000000ff */
[----:B------:R-:W-:-:S03]  /*34ca0*/  PRMT R13, R42, 0x7772, RZ ;  /* 0x000077722a0d7816 */ /* 0x000fc600000000ff */
[----:B------:R-:W0:Y:S01]  /*34cb0*/  LDC R12, c[0x0][0x248] ;  /* 0x00009200ff0c7b82 */ /* 0x000e220000000800 */
[----:B---3--:R-:W-:-:S04]  /*34cc0*/  IADD3 R2, P4, R7, R57, RZ ;  /* 0x0000003907027210 */ /* 0x008fc80007f9e0ff */
[-C--:B------:R-:W-:Y:S02]  /*34cd0*/  LEA.HI.X.SX32 R3, R7, R0.reuse, 0x1, P4 ;  /* 0x0000000007037211 */ /* 0x080fe400020f0eff */
[C---:B------:R-:W-:Y:S01]  /*34ce0*/  IADD3 R4, P4, R5.reuse, R57, RZ ;  /* 0x0000003905047210 */ /* 0x040fe20007f9e0ff */
[----:B------:R-:W-:Y:S01]  /*34cf0*/  IMAD R6, R6, 0x2, R5 ;  /* 0x0000000206067824 */ /* 0x000fe200078e0205 */
[----:B------:R-:W-:Y:S01]  /*34d00*/  ISETP.LT.AND P5, PT, R16, UR5, !P0 ;  /* 0x0000000510007c0c */ /* 0x000fe2000c7a1270 */
[----:B------:R3:W-:Y:S01]  /*34d10*/  @P6 STG.E.U8 desc[UR42][R2.64], R17 ;  /* 0x0000001102006986 */ /* 0x0007e2000c10112a */
[----:B------:R-:W-:Y:S02]  /*34d20*/  LEA.HI.X.SX32 R5, R5, R0, 0x1, P4 ;  /* 0x0000000005057211 */ /* 0x000fe400020f0eff */
[----:B------:R-:W-:Y:S01]  /*34d30*/  PRMT R15, R43, 0x7772, RZ ;  /* 0x000077722b0f7816 */ /* 0x000fe200000000ff */
[----:B------:R-:W4:Y:S01]  /*34d40*/  LDL.LU R16, [R1+0x10cc] ;  /* 0x0010cc0001107983 */ /* 0x000f220000300800 */
[----:B------:R-:W-:Y:S01]  /*34d50*/  ISETP.LT.AND P4, PT, R22, UR4, !P0 ;  /* 0x0000000416007c0c */ /* 0x000fe2000c781270 */
[----:B------:R-:W-:Y:S01]  /*34d60*/  ULDC UR4, c[0x0][0x22c] ;  /* 0x00008b0000047ab9 */ /* 0x000fe20000000800 */
[----:B------:R-:W-:Y:S01]  /*34d70*/  IMAD R7, R19, 0x2, R6 ;  /* 0x0000000213077824 */ /* 0x000fe200078e0206 */
[----:B------:R1:W-:Y:S01]  /*34d80*/  @P3 STG.E.U8 desc[UR42][R4.64], R13 ;  /* 0x0000000d04003986 */ /* 0x0003e2000c10112a */
[----:B------:R-:W-:Y:S01]  /*34d90*/  PRMT R41, R41, 0x7773, RZ ;  /* 0x0000777329297816 */ /* 0x000fe200000000ff */
[----:B------:R-:W-:-:S02]  /*34da0*/  ULDC UR5, c[0x0][0x22c] ;  /* 0x00008b0000057ab9 */ /* 0x000fc40000000800 */
[----:B---3--:R-:W3:Y:S01]  /*34db0*/  LDL.LU R17, [R1+0x10d0] ;  /* 0x0010d00001117983 */ /* 0x008ee20000300800 */
[----:B------:R-:W-:-:S04]  /*34dc0*/  IADD3 R2, P6, R6, R57, RZ ;  /* 0x0000003906027210 */ /* 0x000fc80007fde0ff */
[----:B------:R-:W-:-:S05]  /*34dd0*/  LEA.HI.X.SX32 R3, R6, R0, 0x1, P6 ;  /* 0x0000000006037211 */ /* 0x000fca00030f0eff */
[----:B------:R1:W-:Y:S01]  /*34de0*/  @P2 STG.E.U8 desc[UR42][R2.64], R15 ;  /* 0x0000000f02002986 */ /* 0x0003e2000c10112a */
[----:B--2---:R-:W-:Y:S01]  /*34df0*/  ISETP.LT.AND P3, PT, R18, UR4, !P0 ;  /* 0x0000000412007c0c */ /* 0x004fe2000c761270 */
[----:B------:R-:W-:Y:S02]  /*34e00*/  ULDC UR4, c[0x0][0x22c] ;  /* 0x00008b0000047ab9 */ /* 0x000fe40000000800 */
[----:B------:R-:W2:Y:S01]  /*34e10*/  LDL.LU R18, [R1+0x10d4] ;  /* 0x0010d40001127983 */ /* 0x000ea20000300800 */
[----:B0-----:R-:W-:Y:S01]  /*34e20*/  IMAD R6, R12, 0x2, R7 ;  /* 0x000000020c067824 */ /* 0x001fe200078e0207 */
[----:B----4-:R-:W-:Y:S01]  /*34e30*/  ISETP.LT.AND P2, PT, R20, UR4, !P0 ;  /* 0x0000000414007c0c */ /* 0x010fe2000c741270 */
[----:B------:R-:W0:Y:S01]  /*34e40*/  LDC R12, c[0x0][0x248] ;  /* 0x00009200ff0c7b82 */ /* 0x000e220000000800 */
[----:B------:R-:W4:Y:S01]  /*34e50*/  LDL.LU R19, [R1+0x10d8] ;  /* 0x0010d80001137983 */ /* 0x000f220000300800 */
[----:B-1----:R-:W-:Y:S01]  /*34e60*/  IADD3 R4, P6, R7, R57, RZ ;  /* 0x0000003907047210 */ /* 0x002fe20007fde0ff */
[----:B------:R-:W-:-:S02]  /*34e70*/  ULDC UR4, c[0x0][0x22c] ;  /* 0x00008b0000047ab9 */ /* 0x000fc40000000800 */
[----:B------:R-:W4:Y:S01]  /*34e80*/  LDL.LU R20, [R1+0x10dc] ;  /* 0x0010dc0001147983 */ /* 0x000f220000300800 */
[-C--:B------:R-:W-:Y:S02]  /*34e90*/  LEA.HI.X.SX32 R5, R7, R0.reuse, 0x1, P6 ;  /* 0x0000000007057211 */ /* 0x080fe400030f0eff */
[-C--:B------:R-:W-:Y:S02]  /*34ea0*/  IADD3 R2, P6, R6, R57.reuse, RZ ;  /* 0x0000003906027210 */ /* 0x080fe40007fde0ff */
[----:B------:R-:W-:Y:S01]  /*34eb0*/  PRMT R13, R40, 0x7773, RZ ;  /* 0x00007773280d7816 */ /* 0x000fe200000000ff */
[----:B------:R-:W-:Y:S01]  /*34ec0*/  IMAD R7, R21, 0x2, R6 ;  /* 0x0000000215077824 */ /* 0x000fe200078e0206 */
[----:B------:R-:W-:Y:S01]  /*34ed0*/  LEA.HI.X.SX32 R3, R6, R0, 0x1, P6 ;  /* 0x0000000006037211 */ /* 0x000fe200030f0eff */
[----:B------:R-:W1:Y:S02]  /*34ee0*/  LDC R15, c[0x0][0x248] ;  /* 0x00009200ff0f7b82 */ /* 0x000e640000000800 */
[----:B------:R0:W-:Y:S04]  /*34ef0*/  @P5 STG.E.U8 desc[UR42][R4.64], R13 ;  /* 0x0000000d04005986 */ /* 0x0001e8000c10112a */
[----:B------:R0:W-:Y:S01]  /*34f00*/  @P4 STG.E.U8 desc[UR42][R2.64], R41 ;  /* 0x0000002902004986 */ /* 0x0001e2000c10112a */
[----:B------:R-:W-:Y:S01]  /*34f10*/  PRMT R43, R43, 0x7773, RZ ;  /* 0x000077732b2b7816 */ /* 0x000fe200000000ff */
[----:B------:R-:W1:Y:S01]  /*34f20*/  LDC R21, c[0x0][0x248] ;  /* 0x00009200ff157b82 */ /* 0x000e620000000800 */
[----:B0-----:R-:W-:Y:S01]  /*34f30*/  IMAD R5, R14, 0x2, R7 ;  /* 0x000000020e057824 */ /* 0x001fe200078e0207 */
[----:B------:R-:W-:Y:S01]  /*34f40*/  PRMT R13, R42, 0x7773, RZ ;  /* 0x000077732a0d7816 */ /* 0x000fe200000000ff */
[----:B------:R-:W4:Y:S01]  /*34f50*/  LDL.LU R14, [R1+0x10e0] ;  /* 0x0010e000010e7983 */ /* 0x000f220000300800 */
[-C--:B------:R-:W-:Y:S01]  /*34f60*/  IADD3 R2, P4, R7, R57.reuse, RZ ;  /* 0x0000003907027210 */ /* 0x080fe20007f9e0ff */
[----:B------:R-:W-:Y:S01]  /*34f70*/  IMAD R6, R12, 0x2, R5 ;  /* 0x000000020c067824 */ /* 0x000fe200078e0205 */
[----:B------:R-:W-:-:S02]  /*34f80*/  IADD3 R4, P6, R5, R57, RZ ;  /* 0x0000003905047210 */ /* 0x000fc40007fde0ff */
[----:B------:R-:W0:Y:S01]  /*34f90*/  LDC R12, c[0x0][0x248] ;  /* 0x00009200ff0c7b82 */ /* 0x000e220000000800 */
[-C--:B------:R-:W-:Y:S02]  /*34fa0*/  LEA.HI.X.SX32 R3, R7, R0.reuse, 0x1, P4 ;  /* 0x0000000007037211 */ /* 0x080fe400020f0eff */
[----:B------:R-:W-:-:S03]  /*34fb0*/  LEA.HI.X.SX32 R5, R5, R0, 0x1, P6 ;  /* 0x0000000005057211 */ /* 0x000fc600030f0eff */
[----:B------:R1:W-:Y:S01]  /*34fc0*/  @P3 STG.E.U8 desc[UR42][R2.64], R13 ;  /* 0x0000000d02003986 */ /* 0x0003e2000c10112a */
[----:B------:R-:W-:Y:S01]  /*34fd0*/  ISETP.LT.AND P5, PT, R16, UR4, !P0 ;  /* 0x0000000410007c0c */ /* 0x000fe2000c7a1270 */
[----:B------:R-:W-:Y:S01]  /*34fe0*/  ULDC UR4, c[0x0][0x22c] ;  /* 0x00008b0000047ab9 */ /* 0x000fe20000000800 */
[----:B-1----:R-:W-:Y:S02]  /*34ff0*/  IADD3 R2, P6, R6, R57, RZ ;  /* 0x0000003906027210 */ /* 0x002fe40007fde0ff */
[----:B------:R-:W-:Y:S01]  /*35000*/  PRMT R13, R44, 0x7770, RZ ;  /* 0x000077702c0d7816 */ /* 0x000fe200000000ff */
[----:B------:R-:W-:Y:S01]  /*35010*/  @P2 STG.E.U8 desc[UR42][R4.64], R43 ;  /* 0x0000002b04002986 */ /* 0x000fe2000c10112a */
[----:B------:R-:W1:Y:S01]  /*35020*/  LDC R16, c[0x0][0x248] ;  /* 0x00009200ff107b82 */ /* 0x000e620000000800 */
[----:B---3--:R-:W-:Y:S01]  /*35030*/  ISETP.LT.AND P4, PT, R17, UR4, !P0 ;  /* 0x0000000411007c0c */ /* 0x008fe2000c781270 */
[----:B------:R-:W-:Y:S01]  /*35040*/  ULDC UR4, c[0x0][0x22c] ;  /* 0x00008b0000047ab9 */ /* 0x000fe20000000800 */
[----:B------:R-:W-:-:S05]  /*35050*/  LEA.HI.X.SX32 R3, R6, R0, 0x1, P6 ;  /* 0x0000000006037211 */ /* 0x000fca00030f0eff */
[----:B------:R3:W-:Y:S01]  /*35060*/  @P5 STG.E.U8 desc[UR42][R2.64], R13 ;  /* 0x0000000d02005986 */ /* 0x0007e2000c10112a */
[----:B------:R-:W0:Y:S01]  /*35070*/  LDC R17, c[0x0][0x248] ;  /* 0x00009200ff117b82 */ /* 0x000e220000000800 */
[----:B--2---:R-:W-:Y:S01]  /*35080*/  ISETP.LT.AND P3, PT, R18, UR4, !P0 ;  /* 0x0000000412007c0c */ /* 0x004fe2000c761270 */
[----:B------:R-:W-:Y:S01]  /*35090*/  ULDC UR4, c[0x0][0x22c] ;  /* 0x00008b0000047ab9 */ /* 0x000fe20000000800 */
[----:B------:R-:W2:Y:S01]  /*350a0*/  LDL.LU R18, [R1+0x10e4] ;  /* 0x0010e40001127983 */ /* 0x000ea20000300800 */
[----:B----4-:R-:W-:Y:S01]  /*350b0*/  ISETP.LT.AND P2, PT, R19, UR4, !P0 ;  /* 0x0000000413007c0c */ /* 0x010fe2000c741270 */
[----:B------:R-:W-:Y:S02]  /*350c0*/  ULDC UR4, c[0x0][0x22c] ;  /* 0x00008b0000047ab9 */ /* 0x000fe40000000800 */
[----:B------:R-:W4:Y:S01]  /*350d0*/  LDL.LU R23, [R1+0x10f0] ;  /* 0x0010f00001177983 */ /* 0x000f220000300800 */
[----:B------:R-:W0:Y:S01]  /*350e0*/  LDC R19, c[0x0][0x248] ;  /* 0x00009200ff137b82 */ /* 0x000e220000000800 */
[----:B------:R-:W-:Y:S01]  /*350f0*/  ISETP.LT.AND P5, PT, R20, UR4, !P0 ;  /* 0x0000000414007c0c */ /* 0x000fe2000c7a1270 */
[----:B------:R-:W-:Y:S01]  /*35100*/  IMAD R7, R15, 0x2, R6 ;  /* 0x000000020f077824 */ /* 0x000fe200078e0206 */
[----:B------:R-:W4:Y:S01]  /*35110*/  LDL.LU R22, [R1+0x10ec] ;  /* 0x0010ec0001167983 */ /* 0x000f220000300800 */
[----:B---3--:R-:W-:Y:S01]  /*35120*/  PRMT R13, R46, 0x7770, RZ ;  /* 0x000077702e0d7816 */ /* 0x008fe200000000ff */
[----:B------:R-:W-:-:S02]  /*35130*/  ULDC UR4, c[0x0][0x22c] ;  /* 0x00008b0000047ab9 */ /* 0x000fc40000000800 */
[----:B------:R-:W3:Y:S01]  /*35140*/  LDL.LU R20, [R1+0x10e8] ;  /* 0x0010e80001147983 */ /* 0x000ee20000300800 */
[-C--:B------:R-:W-:Y:S01]  /*35150*/  IADD3 R4, P6, R7, R57.reuse, RZ ;  /* 0x0000003907047210 */ /* 0x080fe20007fde0ff */
[----:B-1----:R-:W-:Y:S01]  /*35160*/  IMAD R6, R16, 0x2, R7 ;  /* 0x0000000210067824 */ /* 0x002fe200078e0207 */
[----:B------:R-:W-:Y:S02]  /*35170*/  PRMT R15, R45, 0x7770, RZ ;  /* 0x000077702d0f7816 */ /* 0x000fe400000000ff */
[----:B------:R-:W-:Y:S01]  /*35180*/  LEA.HI.X.SX32 R5, R7, R0, 0x1, P6 ;  /* 0x0000000007057211 */ /* 0x000fe200030f0eff */
[----:B0-----:R-:W-:Y:S01]  /*35190*/  IMAD R7, R17, 0x2, R6 ;  /* 0x0000000211077824 */ /* 0x001fe200078e0206 */
[----:B------:R-:W-:-:S03]  /*351a0*/  IADD3 R2, P6, R6, R57, RZ ;  /* 0x0000003906027210 */ /* 0x000fc60007fde0ff */
[----:B------:R0:W-:Y:S01]  /*351b0*/  @P4 STG.E.U8 desc[UR42][R4.64], R15 ;  /* 0x0000000f04004986 */ /* 0x0001e2000c10112a */
[-C--:B------:R-:W-:Y:S01]  /*351c0*/  LEA.HI.X.SX32 R3, R6, R0.reuse, 0x1, P6 ;  /* 0x0000000006037211 */ /* 0x080fe200030f0eff */
[----:B------:R-:W-:Y:S01]  /*351d0*/  IMAD R6, R12, 0x2, R7 ;  /* 0x000000020c067824 */ /* 0x000fe200078e0207 */
[----:B------:R-:W-:Y:S01]  /*351e0*/  PRMT R17, R47, 0x7770, RZ ;  /* 0x000077702f117816 */ /* 0x000fe200000000ff */
[----:B------:R-:W1:Y:S02]  /*351f0*/  LDC R12, c[0x0][0x248] ;  /* 0x00009200ff0c7b82 */ /* 0x000e640000000800 */
[----:B------:R0:W-:Y:S02]  /*35200*/  @P3 STG.E.U8 desc[UR42][R2.64], R13 ;  /* 0x0000000d02003986 */ /* 0x0001e4000c10112a */
[CC--:B0-----:R-:W-:Y:S02]  /*35210*/  IADD3 R4, P6, R7.reuse, R57.reuse, RZ ;  /* 0x0000003907047210 */ /* 0x0c1fe40007fde0ff */
[----:B------:R-:W-:Y:S01]  /*35220*/  ISETP.LT.AND P4, PT, R14, UR4, !P0 ;  /* 0x000000040e007c0c */ /* 0x000fe2000c781270 */
[----:B------:R-:W-:Y:S01]  /*35230*/  ULDC UR4, c[0x0][0x22c] ;  /* 0x00008b0000047ab9 */ /* 0x000fe20000000800 */
[----:B------:R-:W-:Y:S01]  /*35240*/  LEA.HI.X.SX32 R5, R7, R0, 0x1, P6 ;  /* 0x0000000007057211 */ /* 0x000fe200030f0eff */
[----:B------:R-:W0:Y:S01]  /*35250*/  LDC R14, c[0x0][0x248] ;  /* 0x00009200ff0e7b82 */ /* 0x000e220000000800 */
[----:B------:R-:W-:Y:S01]  /*35260*/  IADD3 R2, P6, R6, R57, RZ ;  /* 0x0000003906027210 */ /* 0x000fe20007fde0ff */
[----:B------:R-:W-:Y:S01]  /*35270*/  IMAD R7, R19, 0x2, R6 ;  /* 0x0000000213077824 */ /* 0x000fe200078e0206 */
[----:B------:R-:W-:-:S02]  /*35280*/  PRMT R15, R44, 0x7771, RZ ;  /* 0x000077712c0f7816 */ /* 0x000fc400000000ff */
[----:B------:R-:W-:Y:S01]  /*35290*/  LEA.HI.X.SX32 R3, R6, R0, 0x1, P6 ;  /* 0x0000000006037211 */ /* 0x000fe200030f0eff */
[----:B------:R1:W-:Y:S01]  /*352a0*/  @P2 STG.E.U8 desc[UR42][R4.64], R17 ;  /* 0x0000001104002986 */ /* 0x0003e2000c10112a */
[----:B------:R-:W-:Y:S01]  /*352b0*/  PRMT R13, R45, 0x7771, RZ ;  /* 0x000077712d0d7816 */ /* 0x000fe200000000ff */
[----:B------:R-:W3:Y:S02]  /*352c0*/  LDC R19, c[0x0][0x248] ;  /* 0x00009200ff137b82 */ /* 0x000ee40000000800 */
[----:B------:R3:W-:Y:S01]  /*352d0*/  @P5 STG.E.U8 desc[UR42][R2.64], R15 ;  /* 0x0000000f02005986 */ /* 0x0007e2000c10112a */
[----:B-1----:R-:W-:-:S04]  /*352e0*/  IADD3 R4, P6, R7, R57, RZ ;  /* 0x0000003907047210 */ /* 0x002fc80007fde0ff */
[----:B------:R-:W-:Y:S02]  /*352f0*/  LEA.HI.X.SX32 R5, R7, R0, 0x1, P6 ;  /* 0x0000000007057211 */ /* 0x000fe400030f0eff */
[----:B--2---:R-:W-:Y:S01]  /*35300*/  ISETP.LT.AND P3, PT, R18, UR4, !P0 ;  /* 0x0000000412007c0c */ /* 0x004fe2000c761270 */
[----:B------:R-:W-:Y:S01]  /*35310*/  ULDC UR4, c[0x0][0x22c] ;  /* 0x00008b0000047ab9 */ /* 0x000fe20000000800 */
[----:B------:R-:W2:Y:S01]  /*35320*/  LDL.LU R18, [R1+0x10f8] ;  /* 0x0010f80001127983 */ /* 0x000ea20000300800 */
[----:B----4-:R-:W-:Y:S01]  /*35330*/  ISETP.LT.AND P2, PT, R23, UR4, !P0 ;  /* 0x0000000417007c0c */ /* 0x010fe2000c741270 */
[----:B------:R-:W-:Y:S02]  /*35340*/  ULDC UR4, c[0x0][0x22c] ;  /* 0x00008b0000047ab9 */ /* 0x000fe40000000800 */
[----:B------:R-:W4:Y:S01]  /*35350*/  LDL.LU R17, [R1+0x10fc] ;  /* 0x0010fc0001117983 */ /* 0x000f220000300800 */
[----:B0-----:R-:W-:Y:S01]  /*35360*/  IMAD R7, R14, 0x2, R7 ;  /* 0x000000020e077824 */ /* 0x001fe200078e0207 */
[----:B------:R-:W-:Y:S01]  /*35370*/  ISETP.LT.AND P5, PT, R22, UR4, !P0 ;  /* 0x0000000416007c0c */ /* 0x000fe2000c7a1270 */
[----:B------:R-:W-:Y:S01]  /*35380*/  ULDC UR4, c[0x0][0x22c] ;  /* 0x00008b0000047ab9 */ /* 0x000fe20000000800 */
[----:B------:R-:W4:Y:S01]  /*35390*/  LDL.LU R16, [R1+0x10f4] ;  /* 0x0010f40001107983 */ /* 0x000f220000300800 */
[----:B------:R-:W0:Y:S01]  /*353a0*/  LDC R14, c[0x0][0x248] ;  /* 0x00009200ff0e7b82 */ /* 0x000e220000000800 */
[----:B---3--:R-:W-:Y:S01]  /*353b0*/  ISETP.LT.AND P6, PT, R20, UR4, !P0 ;  /* 0x0000000414007c0c */ /* 0x008fe2000c7c1270 */
[----:B------:R-:W-:Y:S01]  /*353c0*/  IMAD R6, R12, 0x2, R7 ;  /* 0x000000020c067824 */ /* 0x000fe200078e0207 */
[----:B------:R-:W3:Y:S01]  /*353d0*/  LDL.LU R20, [R1+0x1100] ;  /* 0x0011000001147983 */ /* 0x000ee20000300800 */
[----:B------:R-:W-:Y:S01]  /*353e0*/  PRMT R15, R46, 0x7771, RZ ;  /* 0x000077712e0f7816 */ /* 0x000fe200000000ff */
[----:B------:R-:W-:-:S02]  /*353f0*/  ULDC UR4, c[0x0][0x22c] ;  /* 0x00008b0000047ab9 */ /* 0x000fc40000000800 */
[----:B------:R1:W-:Y:S01]  /*35400*/  @P4 STG.E.U8 desc[UR42][R4.64], R13 ;  /* 0x0000000d04004986 */ /* 0x0003e2000c10112a */
[C---:B------:R-:W-:Y:S01]  /*35410*/  IADD3 R2, P4, R7.reuse, R57, RZ ;  /* 0x0000003907027210 */ /* 0x040fe20007f9e0ff */
[----:B------:R-:W2:Y:S03]  /*35420*/  LDC R12, c[0x0][0x248] ;  /* 0x00009200ff0c7b82 */ /* 0x000ea60000000800 */
[----:B------:R-:W-:Y:S01]  /*35430*/  LEA.HI.X.SX32 R3, R7, R0, 0x1, P4 ;  /* 0x0000000007037211 */ /* 0x000fe200020f0eff */
[----:B------:R-:W-:-:S04]  /*35440*/  IMAD R7, R21, 0x2, R6 ;  /* 0x0000000215077824 */ /* 0x000fc800078e0206 */
[----:B------:R-:W3:Y:S01]  /*35450*/  LDC R23, c[0x0][0x248] ;  /* 0x00009200ff177b82 */ /* 0x000ee20000000800 */
[C---:B-1----:R-:W-:Y:S02]  /*35460*/  IADD3 R4, P4, R6.reuse, R57, RZ ;  /* 0x0000003906047210 */ /* 0x042fe40007f9e0ff */
[----:B------:R-:W-:Y:S02]  /*35470*/  PRMT R13, R47, 0x7771, RZ ;  /* 0x000077712f0d7816 */ /* 0x000fe400000000ff */
[----:B------:R-:W-:-:S03]  /*35480*/  LEA.HI.X.SX32 R5, R6, R0, 0x1, P4 ;  /* 0x0000000006057211 */ /* 0x000fc600020f0eff */
[----:B------:R-:W1:Y:S01]  /*35490*/  LDC R6, c[0x0][0x248] ;  /* 0x00009200ff067b82 */ /* 0x000e620000000800 */
[----:B------:R0:W-:Y:S04]  /*354a0*/  @P3 STG.E.U8 desc[UR42][R2.64], R15 ;  /* 0x0000000f02003986 */ /* 0x0001e8000c10112a */
[----:B------:R2:W-:Y:S03]  /*354b0*/  @P2 STG.E.U8 desc[UR42][R4.64], R13 ;  /* 0x0000000d04002986 */ /* 0x0005e6000c10112a */
[----:B------:R-:W3:Y:S01]  /*354c0*/  LDC R21, c[0x0][0x248] ;  /* 0x00009200ff157b82 */ /* 0x000ee20000000800 */
[----:B0-----:R-:W-:Y:S02]  /*354d0*/  IADD3 R2, P2, R7, R57, RZ ;  /* 0x0000003907027210 */ /* 0x001fe40007f5e0ff */
[----:B------:R-:W-:-:S02]  /*354e0*/  PRMT R15, R44, 0x7772, RZ ;  /* 0x000077722c0f7816 */ /* 0x000fc400000000ff */
[----:B------:R-:W-:Y:S01]  /*354f0*/  LEA.HI.X.SX32 R3, R7, R0, 0x1, P2 ;  /* 0x0000000007037211 */ /* 0x000fe200010f0eff */
[----:B------:R-:W-:Y:S01]  /*35500*/  IMAD R7, R14, 0x2, R7 ;  /* 0x000000020e077824 */ /* 0x000fe200078e0207 */
[----:B--2---:R-:W-:-:S03]  /*35510*/  ISETP.LT.AND P4, PT, R18, UR4, !P0 ;  /* 0x0000000412007c0c */ /* 0x004fc6000c781270 */
[----:B------:R0:W-:Y:S01]  /*35520*/  @P5 STG.E.U8 desc[UR42][R2.64], R15 ;  /* 0x0000000f02005986 */ /* 0x0001e2000c10112a */
[----:B------:R-:W-:Y:S01]  /*35530*/  IMAD R5, R12, 0x2, R7 ;  /* 0x000000020c057824 */ /* 0x000fe200078e0207 */
[----:B------:R-:W-:Y:S01]  /*35540*/  ULDC UR4, c[0x0][0x22c] ;  /* 0x00008b0000047ab9 */ /* 0x000fe20000000800 */
[----:B------:R-:W2:Y:S01]  /*35550*/  LDC R12, c[0x0][0x248] ;  /* 0x00009200ff0c7b82 */ /* 0x000ea20000000800 */
[----:B------:R-:W2:Y:S01]  /*35560*/  LDL.LU R18, [R1+0x1104] ;  /* 0x0011040001127983 */ /* 0x000ea20000300800 */
[----:B----4-:R-:W-:Y:S02]  /*35570*/  ISETP.LT.AND P2, PT, R16, UR5, !P0 ;  /* 0x0000000510007c0c */ /* 0x010fe4000c741270 */
[----:B------:R-:W-:Y:S01]  /*35580*/  PRMT R13, R46, 0x7772, RZ ;  /* 0x000077722e0d7816 */ /* 0x000fe200000000ff */
[----:B------:R-:W4:Y:S03]  /*35590*/  LDL.LU R16, [R1+0x1108] ;  /* 0x0011080001107983 */ /* 0x000f260000300800 */
[----:B------:R-:W4:Y:S01]  /*355a0*/  LDC R14, c[0x0][0x248] ;  /* 0x00009200ff0e7b82 */ /* 0x000f220000000800 */
[-C--:B0-----:R-:W-:Y:S01]  /*355b0*/  IADD3 R2, P5, R7, R57.reuse, RZ ;  /* 0x0000003907027210 */ /* 0x081fe20007fbe0ff */
[----:B-1----:R-:W-:Y:S01]  /*355c0*/  IMAD R6, R6, 0x2, R5 ;  /* 0x0000000206067824 */ /* 0x002fe200078e0205 */
[----:B------:R-:W-:Y:S01]  /*355d0*/  ISETP.LT.AND P3, PT, R17, UR4, !P0 ;  /* 0x0000000411007c0c */ /* 0x000fe2000c761270 */
[----:B------:R-:W4:Y:S01]  /*355e0*/  LDL.LU R22, [R1+0x1114] ;  /* 0x0011140001167983 */ /* 0x000f220000300800 */
[----:B------:R-:W-:Y:S01]  /*355f0*/  LEA.HI.X.SX32 R3, R7, R0, 0x1, P5 ;  /* 0x0000000007037211 */ /* 0x000fe200028f0eff */
[----:B------:R-:W-:Y:S01]  /*35600*/  ULDC UR4, c[0x0][0x22c] ;  /* 0x00008b0000047ab9 */ /* 0x000fe20000000800 */
[----:B------:R-:W-:Y:S01]  /*35610*/  IADD3 R4, P5, R5, R57, RZ ;  /* 0x0000003905047210 */ /* 0x000fe20007fbe0ff */
[----:B------:R-:W-:-:S03]  /*35620*/  ULDC UR5, c[0x0][0x22c] ;  /* 0x00008b0000057ab9 */ /* 0x000fc60000000800 */
[----:B------:R-:W-:Y:S02]  /*35630*/  LEA.HI.X.SX32 R5, R5, R0, 0x1, P5 ;  /* 0x0000000005057211 */ /* 0x000fe400028f0eff */
[----:B---3--:R-:W-:Y:S02]  /*35640*/  ISETP.LT.AND P5, PT, R20, UR4, !P0 ;  /* 0x0000000414007c0c */ /* 0x008fe4000c7a1270 */
[----:B------:R-:W-:Y:S01]  /*35650*/  PRMT R17, R45, 0x7772, RZ ;  /* 0x000077722d117816 */ /* 0x000fe200000000ff */
[----:B------:R-:W3:Y:S01]  /*35660*/  LDL.LU R20, [R1+0x1118] ;  /* 0x0011180001147983 */ /* 0x000ee20000300800 */
[----:B------:R-:W-:Y:S01]  /*35670*/  IMAD R7, R19, 0x2, R6 ;  /* 0x0000000213077824 */ /* 0x000fe200078e0206 */
[----:B------:R-:W-:Y:S01]  /*35680*/  PRMT R15, R47, 0x7772, RZ ;  /* 0x000077722f0f7816 */ /* 0x000fe200000000ff */
[----:B------:R-:W-:Y:S01]  /*35690*/  ULDC UR4, c[0x0][0x22c] ;  /* 0x00008b0000047ab9 */ /* 0x000fe20000000800 */
[----:B------:R0:W-:Y:S04]  /*356a0*/  @P6 STG.E.U8 desc[UR42][R2.64], R17 ;  /* 0x0000001102006986 */ /* 0x0001e8000c10112a */
[----:B------:R1:W-:Y:S01]  /*356b0*/  @P4 STG.E.U8 desc[UR42][R4.64], R13 ;  /* 0x0000000d04004986 */ /* 0x0003e2000c10112a */
[----:B------:R-:W-:-:S03]  /*356c0*/  PRMT R45, R45, 0x7773, RZ ;  /* 0x000077732d2d7816 */ /* 0x000fc600000000ff */
[----:B------:R-:W3:Y:S01]  /*356d0*/  LDL.LU R19, [R1+0x111c] ;  /* 0x00111c0001137983 */ /* 0x000ee20000300800 */
[CC--:B0-----:R-:W-:Y:S01]  /*356e0*/  IADD3 R2, P6, R6.reuse, R57.reuse, RZ ;  /* 0x0000003906027210 */ /* 0x0c1fe20007fde0ff */
[----:B------:R-:W0:Y:S03]  /*356f0*/  LDC R17, c[0x0][0x248] ;  /* 0x00009200ff117b82 */ /* 0x000e260000000800 */
[----:B------:R-:W-:Y:S01]  /*35700*/  LEA.HI.X.SX32 R3, R6, R0, 0x1, P6 ;  /* 0x0000000006037211 */ /* 0x000fe200030f0eff */
[----:B--2---:R-:W-:Y:S01]  /*35710*/  IMAD R6, R12, 0x2, R7 ;  /* 0x000000020c067824 */ /* 0x004fe200078e0207 */
[----:B-1----:R-:W-:-:S03]  /*35720*/  IADD3 R4, P6, R7, R57, RZ ;  /* 0x0000003907047210 */ /* 0x002fc60007fde0ff */
[----:B------:R1:W-:Y:S01]  /*35730*/  @P3 STG.E.U8 desc[UR42][R2.64], R15 ;  /* 0x0000000f02003986 */ /* 0x0003e2000c10112a */
[----:B------:R-:W-:Y:S02]  /*35740*/  LEA.HI.X.SX32 R5, R7, R0, 0x1, P6 ;  /* 0x0000000007057211 */ /* 0x000fe400030f0eff */
[----:B------:R-:W-:Y:S01]  /*35750*/  PRMT R13, R44, 0x7773, RZ ;  /* 0x000077732c0d7816 */ /* 0x000fe200000000ff */
[----:B------:R-:W-:Y:S01]  /*35760*/  IMAD R7, R21, 0x2, R6 ;  /* 0x0000000215077824 */ /* 0x000fe200078e0206 */
[----:B------:R-:W2:Y:S01]  /*35770*/  LDC R12, c[0x0][0x248] ;  /* 0x00009200ff0c7b82 */ /* 0x000ea20000000800 */
[----:B-1----:R-:W-:-:S04]  /*35780*/  IADD3 R2, P6, R6, R57, RZ ;  /* 0x0000003906027210 */ /* 0x002fc80007fde0ff */
[----:B------:R-:W-:Y:S01]  /*35790*/  LEA.HI.X.SX32 R3, R6, R0, 0x1, P6 ;  /* 0x0000000006037211 */ /* 0x000fe200030f0eff */
[----:B------:R-:W-:Y:S04]  /*357a0*/  @P2 STG.E.U8 desc[UR42][R4.64], R13 ;  /* 0x0000000d04002986 */ /* 0x000fe8000c10112a */
[----:B------:R1:W-:Y:S02]  /*357b0*/  @P5 STG.E.U8 desc[UR42][R2.64], R45 ;  /* 0x0000002d02005986 */ /* 0x0003e4000c10112a */
[----:B-1----:R-:W-:-:S04]  /*357c0*/  IADD3 R2, P5, R7, R57, RZ ;  /* 0x0000003907027210 */ /* 0x002fc80007fbe0ff */
[----:B------:R-:W-:Y:S02]  /*357d0*/  LEA.HI.X.SX32 R3, R7, R0, 0x1, P5 ;  /* 0x0000000007037211 */ /* 0x000fe400028f0eff */
[----:B------:R-:W-:Y:S01]  /*357e0*/  ISETP.LT.AND P4, PT, R18, UR4, !P0 ;  /* 0x0000000412007c0c */ /* 0x000fe2000c781270 */
[----:B------:R-:W-:Y:S01]  /*357f0*/  ULDC UR4, c[0x0][0x22c] ;  /* 0x00008b0000047ab9 */ /* 0x000fe20000000800 */
[----:B------:R-:W2:Y:S01]  /*35800*/  LDL.LU R18, [R1+0x1110] ;  /* 0x0011100001127983 */ /* 0x000ea20000300800 */
[----:B----4-:R-:W-:Y:S01]  /*35810*/  ISETP.LT.AND P3, PT, R16, UR4, !P0 ;  /* 0x0000000410007c0c */ /* 0x010fe2000c761270 */
[----:B------:R-:W-:Y:S02]  /*35820*/  ULDC UR4, c[0x0][0x22c] ;  /* 0x00008b0000047ab9 */ /* 0x000fe40000000800 */
[----:B------:R-:W4:Y:S01]  /*35830*/  LDL.LU R21, [R1+0x110c] ;  /* 0x00110c0001157983 */ /* 0x000f220000300800 */
[----:B------:R-:W1:Y:S01]  /*35840*/  LDC R16, c[0x0][0x248] ;  /* 0x00009200ff107b82 */ /* 0x000e620000000800 */
[----:B------:R-:W-:Y:S01]  /*35850*/  ISETP.LT.AND P2, PT, R22, UR4, !P0 ;  /* 0x0000000416007c0c */ /* 0x000fe2000c741270 */
[----:B------:R-:W-:-:S02]  /*35860*/  ULDC UR4, c[0x0][0x22c] ;  /* 0x00008b0000047ab9 */ /* 0x000fc40000000800 */
[----:B---3--:R-:W-:Y:S01]  /*35870*/  ISETP.LT.AND P5, PT, R20, UR4, !P0 ;  /* 0x0000000414007c0c */ /* 0x008fe2000c7a1270 */
[----:B------:R-:W-:Y:S01]  /*35880*/  IMAD R5, R14, 0x2, R7 ;  /* 0x000000020e057824 */ /* 0x000fe200078e0207 */
[----:B------:R-:W3:Y:S01]  /*35890*/  LDL.LU R20, [R1+0x10c8] ;  /* 0x0010c80001147983 */ /* 0x000ee20000300800 */
[----:B------:R-:W-:Y:S01]  /*358a0*/  PRMT R13, R46, 0x7773, RZ ;  /* 0x000077732e0d7816 */ /* 0x000fe200000000ff */
[----:B------:R-:W-:Y:S01]  /*358b0*/  ULDC UR4, c[0x0][0x22c] ;  /* 0x00008b0000047ab9 */ /* 0x000fe20000000800 */
[----:B--2---:R-:W-:Y:S01]  /*358c0*/  IMAD R7, R12, 0x2, R5 ;  /* 0x000000020c077824 */ /* 0x004fe200078e0205 */
[-C--:B------:R-:W-:Y:S01]  /*358d0*/  IADD3 R4, P6, R5, R57.reuse, RZ ;  /* 0x0000003905047210 */ /* 0x080fe20007fde0ff */
[----:B------:R-:W2:Y:S01]  /*358e0*/  LDL.LU R22, [R1+0x10c4] ;  /* 0x0010c40001167983 */ /* 0x000ea20000300800 */
[----:B------:R-:W-:Y:S01]  /*358f0*/  PRMT R47, R47, 0x7773, RZ ;  /* 0x000077732f2f7816 */ /* 0x000fe200000000ff */
[----:B------:R-:W4:Y:S01]  /*35900*/  LDC R14, c[0x0][0x248] ;  /* 0x00009200ff0e7b82 */ /* 0x000f220000000800 */
[-C--:B------:R-:W-:Y:S01]  /*35910*/  LEA.HI.X.SX32 R5, R5, R0.reuse, 0x1, P6 ;  /* 0x0000000005057211 */ /* 0x080fe200030f0eff */
[----:B-1----:R-:W-:Y:S01]  /*35920*/  IMAD R12, R16, 0x2, R7 ;  /* 0x00000002100c7824 */ /* 0x002fe200078e0207 */
[----:B------:R-:W-:Y:S01]  /*35930*/  IADD3 R6, P6, R7, R57, RZ ;  /* 0x0000003907067210 */ /* 0x000fe20007fde0ff */
[----:B------:R1:W-:Y:S01]  /*35940*/  @P4 STG.E.U8 desc[UR42][R2.64], R13 ;  /* 0x0000000d02004986 */ /* 0x0003e2000c10112a */
[----:B------:R-:W-:Y:S01]  /*35950*/  ISETP.LT.AND P4, PT, R19, UR4, !P0 ;  /* 0x0000000413007c0c */ /* 0x000fe2000c781270 */
[----:B------:R-:W-:Y:S01]  /*35960*/  ULDC UR4, c[0x0][0x22c] ;  /* 0x00008b0000047ab9 */ /* 0x000fe20000000800 */
[----:B------:R-:W-:-:S02]  /*35970*/  LEA.HI.X.SX32 R7, R7, R0, 0x1, P6 ;  /* 0x0000000007077211 */ /* 0x000fc400030f0eff */
[----:B------:R-:W-:Y:S01]  /*35980*/  PRMT R15, R48, 0x7770, RZ ;  /* 0x00007770300f7816 */ /* 0x000fe200000000ff */
[----:B------:R4:W-:Y:S01]  /*35990*/  @P3 STG.E.U8 desc[UR42][R4.64], R47 ;  /* 0x0000002f04003986 */ /* 0x0009e2000c10112a */
[----:B------:R-:W3:Y:S01]  /*359a0*/  LDC R19, c[0x0][0x248] ;  /* 0x00009200ff137b82 */ /* 0x000ee20000000800 */
[----:B-1----:R-:W-:Y:S01]  /*359b0*/  IADD3 R2, P6, R12, R57, RZ ;  /* 0x000000390c027210 */ /* 0x002fe20007fde0ff */
[----:B0-----:R-:W-:Y:S01]  /*359c0*/  IMAD R13, R17, 0x2, R12 ;  /* 0x00000002110d7824 */ /* 0x001fe200078e020c */
[----:B------:R-:W-:-:S05]  /*359d0*/  PRMT R17, R49, 0x7770, RZ ;  /* 0x0000777031117816 */ /* 0x000fca00000000ff */
[----:B------:R-:W0:Y:S01]  /*359e0*/  LDC R16, c[0x0][0x248] ;  /* 0x00009200ff107b82 */ /* 0x000e220000000800 */
[----:B------:R-:W-:Y:S01]  /*359f0*/  LEA.HI.X.SX32 R3, R12, R0, 0x1, P6 ;  /* 0x000000000c037211 */ /* 0x000fe200030f0eff */
[----:B------:R1:W-:Y:S04]  /*35a00*/  @P2 STG.E.U8 desc[UR42][R6.64], R15 ;  /* 0x0000000f06002986 */ /* 0x0003e8000c10112a */
[----:B------:R3:W-:Y:S01]  /*35a10*/  @P5 STG.E.U8 desc[UR42][R2.64], R17 ;  /* 0x0000001102005986 */ /* 0x0007e2000c10112a */
[----:B------:R-:W-:Y:S01]  /*35a20*/  ISETP.LT.AND P3, PT, R18, UR4, !P0 ;  /* 0x0000000412007c0c */ /* 0x000fe2000c761270 */
[----:B------:R-:W-:Y:S02]  /*35a30*/  ULDC UR4, c[0x0][0x22c] ;  /* 0x00008b0000047ab9 */ /* 0x000fe40000000800 */
[----:B------:R-:W2:Y:S01]  /*35a40*/  LDL.LU R18, [R1+0x1080] ;  /* 0x0010800001127983 */ /* 0x000ea20000300800 */
[----:B----4-:R-:W-:-:S03]  /*35a50*/  ISETP.LT.AND P2, PT, R21, UR4, !P0 ;  /* 0x0000000415007c0c */ /* 0x010fc6000c741270 */
[----:B------:R-:W4:Y:S01]  /*35a60*/  LDL.LU R24, [R1+0x107c] ;  /* 0x00107c0001187983 */ /* 0x000f220000300800 */
[----:B------:R-:W-:Y:S01]  /*35a70*/  ULDC UR4, c[0x0][0x22c] ;  /* 0x00008b0000047ab9 */ /* 0x000fe20000000800 */
[CC--:B------:R-:W-:Y:S01]  /*35a80*/  IADD3 R4, P6, R13.reuse, R57.reuse, RZ ;  /* 0x000000390d047210 */ /* 0x0c0fe20007fde0ff */
[----:B------:R-:W-:Y:S01]  /*35a90*/  IMAD R12, R14, 0x2, R13 ;  /* 0x000000020e0c7824 */ /* 0x000fe200078e020d */
[----:B-1----:R-:W-:Y:S01]  /*35aa0*/  PRMT R15, R50, 0x7770, RZ ;  /* 0x00007770320f7816 */ /* 0x002fe200000000ff */
[----:B------:R-:W1:Y:S01]  /*35ab0*/  LDC R21, c[0x0][0x248] ;  /* 0x00009200ff157b82 */ /* 0x000e620000000800 */
[----:B---3--:R-:W-:Y:S01]  /*35ac0*/  ISETP.LT.AND P5, PT, R20, UR4, !P0 ;  /* 0x0000000414007c0c */ /* 0x008fe2000c7a1270 */
[----:B------:R-:W-:Y:S01]  /*35ad0*/  ULDC UR4, c[0x0][0x22c] ;  /* 0x00008b0000047ab9 */ /* 0x000fe20000000800 */
[----:B------:R-:W3:Y:S01]  /*35ae0*/  LDL.LU R20, [R1+0x1038] ;  /* 0x0010380001147983 */ /* 0x000ee20000300800 */
[----:B------:R-:W-:Y:S01]  /*35af0*/  LEA.HI.X.SX32 R5, R13, R0, 0x1, P6 ;  /* 0x000000000d057211 */ /* 0x000fe200030f0eff */
[----:B------:R-:W-:Y:S01]  /*35b00*/  IMAD R13, R19, 0x2, R12 ;  /* 0x00000002130d7824 */ /* 0x000fe200078e020c */
[----:B------:R-:W-:-:S02]  /*35b10*/  IADD3 R6, P6, R12, R57, RZ ;  /* 0x000000390c067210 */ /* 0x000fc40007fde0ff */
[----:B------:R-:W1:Y:S01]  /*35b20*/  LDC R14, c[0x0][0x248] ;  /* 0x00009200ff0e7b82 */ /* 0x000e620000000800 */
[----:B------:R-:W-:Y:S02]  /*35b30*/  PRMT R19, R51, 0x7770, RZ ;  /* 0x0000777033137816 */ /* 0x000fe400000000ff */
[-C--:B------:R-:W-:Y:S02]  /*35b40*/  LEA.HI.X.SX32 R7, R12, R0.reuse, 0x1, P6 ;  /* 0x000000000c077211 */ /* 0x080fe400030f0eff */
[C---:B------:R-:W-:Y:S01]  /*35b50*/  IADD3 R2, P6, R13.reuse, R57, RZ ;  /* 0x000000390d027210 */ /* 0x040fe20007fde0ff */
[----:B------:R2:W-:Y:S01]  /*35b60*/  @P4 STG.E.U8 desc[UR42][R4.64], R15 ;  /* 0x0000000f04004986 */ /* 0x0005e2000c10112a */
[----:B0-----:R-:W-:Y:S01]  /*35b70*/  IMAD R12, R16, 0x2, R13 ;  /* 0x00000002100c7824 */ /* 0x001fe200078e020d */
[----:B--2---:R-:W-:Y:S01]  /*35b80*/  ISETP.LT.AND P4, PT, R22, UR4, !P0 ;  /* 0x0000000416007c0c */ /* 0x004fe2000c781270 */
[----:B------:R-:W-:Y:S01]  /*35b90*/  ULDC UR4, c[0x0][0x22c] ;  /* 0x00008b0000047ab9 */ /* 0x000fe20000000800 */
[----:B------:R-:W-:-:S02]  /*35ba0*/  LEA.HI.X.SX32 R3, R13, R0, 0x1, P6 ;  /* 0x000000000d037211 */ /* 0x000fc400030f0eff */
[----:B------:R-:W-:Y:S01]  /*35bb0*/  PRMT R17, R48, 0x7771, RZ ;  /* 0x0000777130117816 */ /* 0x000fe200000000ff */
[----:B------:R0:W-:Y:S04]  /*35bc0*/  @P3 STG.E.U8 desc[UR42][R6.64], R19 ;  /* 0x0000001306003986 */ /* 0x0001e8000c10112a */
[----:B------:R-:W2:Y:S01]  /*35bd0*/  LDL.LU R22, [R1+0x1034] ;  /* 0x0010340001167983 */ /* 0x000ea20000300800 */
[----:B------:R-:W-:-:S03]  /*35be0*/  IADD3 R4, P6, R12, R57, RZ ;  /* 0x000000390c047210 */ /* 0x000fc60007fde0ff */
[----:B------:R1:W-:Y:S01]  /*35bf0*/  @P2 STG.E.U8 desc[UR42][R2.64], R17 ;  /* 0x0000001102002986 */ /* 0x0003e2000c10112a */
[----:B------:R-:W-:Y:S02]  /*35c00*/  LEA.HI.X.SX32 R5, R12, R0, 0x1, P6 ;  /* 0x000000000c057211 */ /* 0x000fe400030f0eff */
[----:B------:R-:W-:Y:S01]  /*35c10*/  PRMT R15, R49, 0x7771, RZ ;  /* 0x00007771310f7816 */ /* 0x000fe200000000ff */
[----:B0-----:R-:W0:Y:S01]  /*35c20*/  LDC R19, c[0x0][0x248] ;  /* 0x00009200ff137b82 */ /* 0x001e220000000800 */
[----:B------:R-:W-:Y:S01]  /*35c30*/  ISETP.LT.AND P3, PT, R18, UR4, !P0 ;  /* 0x0000000412007c0c */ /* 0x000fe2000c761270 */
[----:B------:R-:W-:Y:S01]  /*35c40*/  ULDC UR4, c[0x0][0x22c] ;  /* 0x00008b0000047ab9 */ /* 0x000fe20000000800 */
[----:B------:R-:W2:Y:S01]  /*35c50*/  LDL.LU R18, [R1+0xff4] ;  /* 0x000ff40001127983 */ /* 0x000ea20000300800 */
[----:B----4-:R-:W-:Y:S01]  /*35c60*/  ISETP.LT.AND P2, PT, R24, UR4, !P0 ;  /* 0x0000000418007c0c */ /* 0x010fe2000c741270 */
[----:B------:R-:W-:Y:S02]  /*35c70*/  ULDC UR4, c[0x0][0x22c] ;  /* 0x00008b0000047ab9 */ /* 0x000fe40000000800 */
[----:B------:R-:W4:Y:S01]  /*35c80*/  LDL.LU R16, [R1+0xfe8] ;  /* 0x000fe80001107983 */ /* 0x000f220000300800 */
[----:B---3--:R-:W-:Y:S01]  /*35c90*/  ISETP.LT.AND P6, PT, R20, UR4, !P0 ;  /* 0x0000000414007c0c */ /* 0x008fe2000c7c1270 */
[----:B-1----:R-:W-:-:S02]  /*35ca0*/  IMAD R12, R21, 0x2, R12 ;  /* 0x00000002150c7824 */ /* 0x002fc400078e020c */
[----:B------:R-:W3:Y:S01]  /*35cb0*/  LDL.LU R20, [R1+0xfb0] ;  /* 0x000fb00001147983 */ /* 0x000ee20000300800 */
[----:B------:R-:W1:Y:S01]  /*35cc0*/  LDC R21, c[0x0][0x248] ;  /* 0x00009200ff157b82 */ /* 0x000e620000000800 */
[----:B------:R-:W-:Y:S01]  /*35cd0*/  PRMT R17, R50, 0x7771, RZ ;  /* 0x0000777132117816 */ /* 0x000fe200000000ff */
[----:B------:R-:W-:Y:S01]  /*35ce0*/  IMAD R13, R23, 0x2, R12 ;  /* 0x00000002170d7824 */ /* 0x000fe200078e020c */
[----:B------:R0:W-:Y:S01]  /*35cf0*/  @P5 STG.E.U8 desc[UR42][R4.64], R15 ;  /* 0x0000000f04005986 */ /* 0x0001e2000c10112a */
[CC--:B------:R-:W-:Y:S01]  /*35d00*/  IADD3 R6, P5, R12.reuse, R57.reuse, RZ ;  /* 0x000000390c067210 */ /* 0x0c0fe20007fbe0ff */
[----:B------:R-:W-:Y:S02]  /*35d10*/  ULDC UR4, c[0x0][0x22c] ;  /* 0x00008b0000047ab9 */ /* 0x000fe40000000800 */
[----:B------:R-:W4:Y:S01]  /*35d20*/  LDL.LU R25, [R1+0xfac] ;  /* 0x000fac0001197983 */ /* 0x000f220000300800 */
[-C--:B------:R-:W-:Y:S01]  /*35d30*/  LEA.HI.X.SX32 R7, R12, R0.reuse, 0x1, P5 ;  /* 0x000000000c077211 */ /* 0x080fe200028f0eff */
[----:B------:R-:W4:Y:S01]  /*35d40*/  LDC R23, c[0x0][0x248] ;  /* 0x00009200ff177b82 */ /* 0x000f220000000800 */
[C---:B------:R-:W-:Y:S01]  /*35d50*/  IADD3 R2, P5, R13.reuse, R57, RZ ;  /* 0x000000390d027210 */ /* 0x040fe20007fbe0ff */
[----:B------:R-:W-:Y:S01]  /*35d60*/  IMAD R12, R14, 0x2, R13 ;  /* 0x000000020e0c7824 */ /* 0x000fe200078e020d */
[----:B------:R-:W4:Y:S02]  /*35d70*/  LDL.LU R24, [R1+0xfa8] ;  /* 0x000fa80001187983 */ /* 0x000f240000300800 */
[----:B------:R-:W-:-:S02]  /*35d80*/  LEA.HI.X.SX32 R3, R13, R0, 0x1, P5 ;  /* 0x000000000d037211 */ /* 0x000fc400028f0eff */
[----:B0-----:R-:W-:Y:S01]  /*35d90*/  PRMT R15, R51, 0x7771, RZ ;  /* 0x00007771330f7816 */ /* 0x001fe200000000ff */
[----:B------:R-:W0:Y:S01]  /*35da0*/  LDC R14, c[0x0][0x248] ;  /* 0x00009200ff0e7b82 */ /* 0x000e220000000800 */
[----:B------:R1:W-:Y:S04]  /*35db0*/  @P4 STG.E.U8 desc[UR42][R6.64], R17 ;  /* 0x0000001106004986 */ /* 0x0003e8000c10112a */
[----:B------:R1:W-:Y:S01]  /*35dc0*/  @P3 STG.E.U8 desc[UR42][R2.64], R15 ;  /* 0x0000000f02003986 */ /* 0x0003e2000c10112a */
[----:B------:R-:W-:Y:S02]  /*35dd0*/  IADD3 R4, P3, R12, R57, RZ ;  /* 0x000000390c047210 */ /* 0x000fe40007f7e0ff */
[----:B------:R-:W-:Y:S02]  /*35de0*/  PRMT R13, R48, 0x7772, RZ ;  /* 0x00007772300d7816 */ /* 0x000fe400000000ff */
[----:B------:R-:W-:Y:S01]  /*35df0*/  LEA.HI.X.SX32 R5, R12, R0, 0x1, P3 ;  /* 0x000000000c057211 */ /* 0x000fe200018f0eff */
[----:B------:R-:W-:-:S04]  /*35e00*/  IMAD R12, R19, 0x2, R12 ;  /* 0x00000002130c7824 */ /* 0x000fc800078e020c */
[----:B------:R4:W-:Y:S01]  /*35e10*/  @P2 STG.E.U8 desc[UR42][R4.64], R13 ;  /* 0x0000000d04002986 */ /* 0x0009e2000c10112a */
[----:B-1----:R-:W-:Y:S01]  /*35e20*/  IMAD R7, R21, 0x2, R12 ;  /* 0x0000000215077824 */ /* 0x002fe200078e020c */
[-C--:B------:R-:W-:Y:S01]  /*35e30*/  IADD3 R2, P2, R12, R57.reuse, RZ ;  /* 0x000000390c027210 */ /* 0x080fe20007f5e0ff */
[----:B------:R-:W1:Y:S01]  /*35e40*/  LDC R21, c[0x0][0x248] ;  /* 0x00009200ff157b82 */ /* 0x000e620000000800 */
[----:B--2---:R-:W-:Y:S01]  /*35e50*/  ISETP.LT.AND P4, PT, R22, UR4, !P0 ;  /* 0x0000000416007c0c */ /* 0x004fe2000c781270 */
[----:B------:R-:W-:Y:S01]  /*35e60*/  ULDC UR4, c[0x0][0x22c] ;  /* 0x00008b0000047ab9 */ /* 0x000fe20000000800 */
[-C--:B------:R-:W-:Y:S01]  /*35e70*/  LEA.HI.X.SX32 R3, R12, R0.reuse, 0x1, P2 ;  /* 0x000000000c037211 */ /* 0x080fe200010f0eff */
[----:B------:R-:W2:Y:S01]  /*35e80*/  LDL.LU R22, [R1+0xfa4] ;  /* 0x000fa40001167983 */ /* 0x000ea20000300800 */
[----:B------:R-:W-:Y:S01]  /*35e90*/  IADD3 R6, P2, R7, R57, RZ ;  /* 0x0000003907067210 */ /* 0x000fe20007f5e0ff */
[----:B0-----:R-:W-:Y:S01]  /*35ea0*/  IMAD R12, R14, 0x2, R7 ;  /* 0x000000020e0c7824 */ /* 0x001fe200078e0207 */
[----:B------:R-:W-:Y:S01]  /*35eb0*/  PRMT R19, R49, 0x7772, RZ ;  /* 0x0000777231137816 */ /* 0x000fe200000000ff */
[----:B------:R-:W0:Y:S01]  /*35ec0*/  LDC R14, c[0x0][0x248] ;  /* 0x00009200ff0e7b82 */ /* 0x000e220000000800 */
[----:B------:R-:W-:-:S02]  /*35ed0*/  LEA.HI.X.SX32 R7, R7, R0, 0x1, P2 ;  /* 0x0000000007077211 */ /* 0x000fc400010f0eff */
[----:B------:R-:W-:Y:S01]  /*35ee0*/  ISETP.LT.AND P5, PT, R18, UR4, !P0 ;  /* 0x0000000412007c0c */ /* 0x000fe2000c7a1270 */
[----:B------:R-:W-:-:S04]  /*35ef0*/  ULDC UR4, c[0x0][0x22c] ;  /* 0x00008b0000047ab9 */ /* 0x000fc80000000800 */
[----:B------:R-:W1:Y:S01]  /*35f00*/  LDC R18, c[0x0][0x248] ;  /* 0x00009200ff127b82 */ /* 0x000e620000000800 */
[----:B---3--:R-:W-:Y:S02]  /*35f10*/  ISETP.LT.AND P2, PT, R20, UR4, !P0 ;  /* 0x0000000414007c0c */ /* 0x008fe4000c741270 */
[----:B----4-:R-:W-:Y:S01]  /*35f20*/  ISETP.LT.AND P3, PT, R16, UR5, !P0 ;  /* 0x0000000510007c0c */ /* 0x010fe2000c761270 */
[----:B------:R-:W3:Y:S04]  /*35f30*/  LDL.LU R20, [R1+0xfa0] ;  /* 0x000fa00001147983 */ /* 0x000ee80000300800 */
[----:B------:R-:W4:Y:S01]  /*35f40*/  LDC R16, c[0x0][0x248] ;  /* 0x00009200ff107b82 */ /* 0x000f220000000800 */
[----:B------:R-:W-:Y:S01]  /*35f50*/  IMAD R13, R23, 0x2, R12 ;  /* 0x00000002170d7824 */ /* 0x000fe200078e020c */
[----:B------:R-:W-:Y:S01]  /*35f60*/  PRMT R17, R50, 0x7772, RZ ;  /* 0x0000777232117816 */ /* 0x000fe200000000ff */
[----:B------:R0:W-:Y:S01]  /*35f70*/  @P6 STG.E.U8 desc[UR42][R2.64], R19 ;  /* 0x0000001302006986 */ /* 0x0001e2000c10112a */
[C---:B------:R-:W-:Y:S01]  /*35f80*/  IADD3 R4, P6, R12.reuse, R57, RZ ;  /* 0x000000390c047210 */ /* 0x040fe20007fde0ff */
[----:B------:R-:W-:Y:S01]  /*35f90*/  ULDC UR4, c[0x0][0x22c] ;  /* 0x00008b0000047ab9 */ /* 0x000fe20000000800 */
[----:B------:R-:W-:Y:S01]  /*35fa0*/  PRMT R15, R51, 0x7772, RZ ;  /* 0x00007772330f7816 */ /* 0x000fe200000000ff */
[----:B------:R-:W-:Y:S01]  /*35fb0*/  ULDC UR5, c[0x0][0x22c] ;  /* 0x00008b0000057ab9 */ /* 0x000fe20000000800 */
[----:B------:R-:W-:-:S02]  /*35fc0*/  LEA.HI.X.SX32 R5, R12, R0, 0x1, P6 ;  /* 0x000000000c057211 */ /* 0x000fc400030f0eff */
[----:B------:R-:W-:Y:S01]  /*35fd0*/  IADD3 R12, P6, R13, R57, RZ ;  /* 0x000000390d0c7210 */ /* 0x000fe20007fde0ff */
[----:B------:R1:W-:Y:S01]  /*35fe0*/  @P4 STG.E.U8 desc[UR42][R6.64], R17 ;  /* 0x0000001106004986 */ /* 0x0003e2000c10112a */
[----:B------:R-:W-:-:S03]  /*35ff0*/  PRMT R49, R49, 0x7773, RZ ;  /* 0x0000777331317816 */ /* 0x000fc600000000ff */
[----:B0-----:R-:W3:Y:S01]  /*36000*/  LDL.LU R19, [R1+0xf9c] ;  /* 0x000f9c0001137983 */ /* 0x001ee20000300800 */
[----:B----4-:R-:W-:Y:S01]  /*36010*/  IMAD R3, R16, 0x2, R13 ;  /* 0x0000000210037824 */ /* 0x010fe200078e020d */
[-C--:B------:R-:W-:Y:S01]  /*36020*/  LEA.HI.X.SX32 R13, R13, R0.reuse, 0x1, P6 ;  /* 0x000000000d0d7211 */ /* 0x080fe200030f0eff */
[----:B-1----:R-:W0:Y:S03]  /*36030*/  LDC R17, c[0x0][0x248] ;  /* 0x00009200ff117b82 */ /* 0x002e260000000800 */
[C---:B------:R-:W-:Y:S01]  /*36040*/  IADD3 R2, P6, R3.reuse, R57, RZ ;  /* 0x0000003903027210 */ /* 0x040fe20007fde0ff */
[----:B------:R-:W-:Y:S01]  /*36050*/  IMAD R6, R18, 0x2, R3 ;  /* 0x0000000212067824 */ /* 0x000fe200078e0203 */
[----:B------:R-:W-:Y:S02]  /*36060*/  PRMT R7, R48, 0x7773, RZ ;  /* 0x0000777330077816 */ /* 0x000fe400000000ff */
[----:B------:R-:W-:Y:S01]  /*36070*/  LEA.HI.X.SX32 R3, R3, R0, 0x1, P6 ;  /* 0x0000000003037211 */ /* 0x000fe200030f0eff */
[----:B------:R1:W-:Y:S01]  /*36080*/  @P5 STG.E.U8 desc[UR42][R4.64], R15 ;  /* 0x0000000f04005986 */ /* 0x0003e2000c10112a */
[----:B------:R-:W-:Y:S01]  /*36090*/  ISETP.LT.AND P4, PT, R25, UR4, !P0 ;  /* 0x0000000419007c0c */ /* 0x000fe2000c781270 */
[----:B------:R-:W-:Y:S01]  /*360a0*/  ULDC UR4, c[0x0][0x22c] ;  /* 0x00008b0000047ab9 */ /* 0x000fe20000000800 */
[----:B------:R-:W4:Y:S01]  /*360b0*/  LDC R16, c[0x0][0x248] ;  /* 0x00009200ff107b82 */ /* 0x000f220000000800 */
[----:B------:R3:W-:Y:S01]  /*360c0*/  @P3 STG.E.U8 desc[UR42][R12.64], R7 ;  /* 0x000000070c003986 */ /* 0x0007e2000c10112a */
[----:B------:R-:W-:Y:S01]  /*360d0*/  ISETP.LT.AND P5, PT, R24, UR4, !P0 ;  /* 0x0000000418007c0c */ /* 0x000fe2000c7a1270 */
[----:B------:R-:W-:-:S02]  /*360e0*/  ULDC UR4, c[0x0][0x22c] ;  /* 0x00008b0000047ab9 */ /* 0x000fc40000000800 */
[----:B------:R3:W-:Y:S01]  /*360f0*/  @P2 STG.E.U8 desc[UR42][R2.64], R49 ;  /* 0x0000003102002986 */ /* 0x0007e2000c10112a */
[----:B--2---:R-:W-:Y:S01]  /*36100*/  ISETP.LT.AND P3, PT, R22, UR4, !P0 ;  /* 0x0000000416007c0c */ /* 0x004fe2000c761270 */
[----:B------:R-:W-:Y:S02]  /*36110*/  ULDC UR4, c[0x0][0x22c] ;  /* 0x00008b0000047ab9 */ /* 0x000fe40000000800 */
[----:B------:R-:W2:Y:S01]  /*36120*/  LDL.LU R24, [R1+0xf94] ;  /* 0x000f940001187983 */ /* 0x000ea20000300800 */
[----:B-1----:R-:W-:-:S03]  /*36130*/  IADD3 R4, P2, R6, R57, RZ ;  /* 0x0000003906047210 */ /* 0x002fc60007f5e0ff */
[----:B------:R-:W2:Y:S01]  /*36140*/  LDL.LU R23, [R1+0xf90] ;  /* 0x000f900001177983 */ /* 0x000ea20000300800 */
[-C--:B------:R-:W-:Y:S02]  /*36150*/  LEA.HI.X.SX32 R5, R6, R0.reuse, 0x1, P2 ;  /* 0x0000000006057211 */ /* 0x080fe400010f0eff */
[----:B---3--:R-:W-:Y:S01]  /*36160*/  ISETP.LT.AND P2, PT, R20, UR4, !P0 ;  /* 0x0000000414007c0c */ /* 0x008fe2000c741270 */
[----:B------:R-:W-:Y:S01]  /*36170*/  IMAD R7, R21, 0x2, R6 ;  /* 0x0000000215077824 */ /* 0x000fe200078e0206 */
[----:B------:R-:W3:Y:S01]  /*36180*/  LDL.LU R20, [R1+0xf8c] ;  /* 0x000f8c0001147983 */ /* 0x000ee20000300800 */
[----:B------:R-:W-:Y:S01]  /*36190*/  PRMT R13, R50, 0x7773, RZ ;  /* 0x00007773320d7816 */ /* 0x000fe200000000ff */
[----:B------:R-:W-:Y:S01]  /*361a0*/  ULDC UR4, c[0x0][0x22c] ;  /* 0x00008b0000047ab9 */ /* 0x000fe20000000800 */
[----:B------:R-:W-:Y:S01]  /*361b0*/  IMAD R3, R14, 0x2, R7 ;  /* 0x000000020e037824 */ /* 0x000fe200078e0207 */
[-C--:B------:R-:W-:Y:S01]  /*361c0*/  IADD3 R6, P6, R7, R57.reuse, RZ ;  /* 0x0000003907067210 */ /* 0x080fe20007fde0ff */
[----:B------:R-:W3:Y:S01]  /*361d0*/  LDL.LU R22, [R1+0xf88] ;  /* 0x000f880001167983 */ /* 0x000ee20000300800 */
[----:B------:R-:W-:Y:S01]  /*361e0*/  PRMT R51, R51, 0x7773, RZ ;  /* 0x0000777333337816 */ /* 0x000fe200000000ff */
[----:B----4-:R-:W-:Y:S01]  /*361f0*/  IMAD R12, R16, 0x2, R3 ;  /* 0x00000002100c7824 */ /* 0x010fe200078e0203 */
[-C--:B------:R-:W-:Y:S01]  /*36200*/  LEA.HI.X.SX32 R7, R7, R0.reuse, 0x1, P6 ;  /* 0x0000000007077211 */ /* 0x080fe200030f0eff */
[----:B------:R1:W-:Y:S01]  /*36210*/  @P4 STG.E.U8 desc[UR42][R4.64], R13 ;  /* 0x0000000d04004986 */ /* 0x0003e2000c10112a */
[C---:B------:R-:W-:Y:S01]  /*36220*/  IADD3 R2, P6, R3.reuse, R57, RZ ;  /* 0x0000003903027210 */ /* 0x040fe20007fde0ff */
[----:B------:R-:W4:Y:S01]  /*36230*/  LDC R14, c[0x0][0x248] ;  /* 0x00009200ff0e7b82 */ /* 0x000f220000000800 */
[----:B------:R-:W-:Y:S01]  /*36240*/  PRMT R15, R52, 0x7770, RZ ;  /* 0x00007770340f7816 */ /* 0x000fe200000000ff */
[----:B------:R-:W3:Y:S01]  /*36250*/  LDL.LU R18, [R1+0xf84] ;  /* 0x000f840001127983 */ /* 0x000ee20000300800 */
[----:B------:R-:W-:-:S02]  /*36260*/  LEA.HI.X.SX32 R3, R3, R0, 0x1, P6 ;  /* 0x0000000003037211 */ /* 0x000fc400030f0eff */
[----:B------:R-:W-:Y:S01]  /*36270*/  ISETP.LT.AND P4, PT, R19, UR4, !P0 ;  /* 0x0000000413007c0c */ /* 0x000fe2000c781270 */
[----:B------:R-:W-:Y:S01]  /*36280*/  ULDC UR4, c[0x0][0x22c] ;  /* 0x00008b0000047ab9 */ /* 0x000fe20000000800 */
[----:B------:R2:W-:Y:S01]  /*36290*/  @P5 STG.E.U8 desc[UR42][R6.64], R51 ;  /* 0x0000003306005986 */ /* 0x0005e2000c10112a */
[----:B------:R-:W3:Y:S01]  /*362a0*/  LDC R19, c[0x0][0x248] ;  /* 0x00009200ff137b82 */ /* 0x000ee20000000800 */
[CC--:B-1----:R-:W-:Y:S01]  /*362b0*/  IADD3 R4, P6, R12.reuse, R57.reuse, RZ ;  /* 0x000000390c047210 */ /* 0x0c2fe20007fde0ff */
[----:B0-----:R-:W-:Y:S01]  /*362c0*/  IMAD R13, R17, 0x2, R12 ;  /* 0x00000002110d7824 */ /* 0x001fe200078e020c */
[----:B------:R-:W-:Y:S02]  /*362d0*/  PRMT R17, R53, 0x7770, RZ ;  /* 0x0000777035117816 */ /* 0x000fe400000000ff */
[-C--:B------:R-:W-:Y:S01]  /*362e0*/  LEA.HI.X.SX32 R5, R12, R0.reuse, 0x1, P6 ;  /* 0x000000000c057211 */ /* 0x080fe200030f0eff */
[----:B------:R0:W-:Y:S02]  /*362f0*/  @P3 STG.E.U8 desc[UR42][R2.64], R15 ;  /* 0x0000000f02003986 */ /* 0x0001e4000c10112a */
[----:B------:R-:W1:Y:S02]  /*36300*/  LDC R16, c[0x0][0x248] ;  /* 0x00009200ff107b82 */ /* 0x000e640000000800 */
[----:B------:R1:W-:Y:S06]  /*36310*/  @P2 STG.E.U8 desc[UR42][R4.64], R17 ;  /* 0x0000001104002986 */ /* 0x0003ec000c10112a */
[----:B------:R-:W1:Y:S01]  /*36320*/  LDC R21, c[0x0][0x248] ;  /* 0x00009200ff157b82 */ /* 0x000e620000000800 */
[----:B--2---:R-:W-:Y:S01]  /*36330*/  ISETP.LT.AND P5, PT, R24, UR4, !P0 ;  /* 0x0000000418007c0c */ /* 0x004fe2000c7a1270 */
[----:B------:R-:W-:Y:S01]  /*36340*/  ULDC UR4, c[0x0][0x22c] ;  /* 0x00008b0000047ab9 */ /* 0x000fe20000000800 */
[----:B------:R-:W2:Y:S01]  /*36350*/  LDL.LU R24, [R1+0xf80] ;  /* 0x000f800001187983 */ /* 0x000ea20000300800 */
[----:B------:R-:W-:Y:S01]  /*36360*/  ISETP.LT.AND P3, PT, R23, UR4, !P0 ;  /* 0x0000000417007c0c */ /* 0x000fe2000c761270 */
[----:B------:R-:W-:Y:S01]  /*36370*/  ULDC UR4, c[0x0][0x22c] ;  /* 0x00008b0000047ab9 */ /* 0x000fe20000000800 */
[CC--:B------:R-:W-:Y:S01]  /*36380*/  IADD3 R6, P6, R13.reuse, R57.reuse, RZ ;  /* 0x000000390d067210 */ /* 0x0c0fe20007fde0ff */
[----:B----4-:R-:W-:Y:S01]  /*36390*/  IMAD R12, R14, 0x2, R13 ;  /* 0x000000020e0c7824 */ /* 0x010fe200078e020d */
[----:B0-----:R-:W-:Y:S01]  /*363a0*/  PRMT R15, R54, 0x7770, RZ ;  /* 0x00007770360f7816 */ /* 0x001fe200000000ff */
[----:B------:R-:W0:Y:S01]  /*363b0*/  LDC R23, c[0x0][0x248] ;  /* 0x00009200ff177b82 */ /* 0x000e220000000800 */
[----:B---3--:R-:W-:Y:S01]  /*363c0*/  ISETP.LT.AND P2, PT, R20, UR4, !P0 ;  /* 0x0000000414007c0c */ /* 0x008fe2000c741270 */
[----:B------:R-:W-:Y:S01]  /*363d0*/  ULDC UR4, c[0x0][0x22c] ;  /* 0x00008b0000047ab9 */ /* 0x000fe20000000800 */
[----:B------:R-:W3:Y:S01]  /*363e0*/  LDL.LU R20, [R1+0xf7c] ;  /* 0x000f7c0001147983 */ /* 0x000ee20000300800 */
[----:B------:R-:W-:Y:S01]  /*363f0*/  LEA.HI.X.SX32 R7, R13, R0, 0x1, P6 ;  /* 0x000000000d077211 */ /* 0x000fe200030f0eff */
[----:B------:R-:W-:Y:S01]  /*36400*/  IMAD R13, R19, 0x2, R12 ;  /* 0x00000002130d7824 */ /* 0x000fe200078e020c */
[----:B------:R-:W-:-:S02]  /*36410*/  IADD3 R2, P6, R12, R57, RZ ;  /* 0x000000390c027210 */ /* 0x000fc40007fde0ff */
[----:B------:R-:W4:Y:S02]  /*36420*/  LDC R14, c[0x0][0x248] ;  /* 0x00009200ff0e7b82 */ /* 0x000f240000000800 */
[-C--:B------:R-:W-:Y:S01]  /*36430*/  LEA.HI.X.SX32 R3, R12, R0.reuse, 0x1, P6 ;  /* 0x000000000c037211 */ /* 0x080fe200030f0eff */
[----:B-1----:R-:W-:Y:S01]  /*36440*/  IMAD R12, R16, 0x2, R13 ;  /* 0x00000002100c7824 */ /* 0x002fe200078e020d */
[C---:B------:R-:W-:Y:S01]  /*36450*/  IADD3 R4, P6, R13.reuse, R57, RZ ;  /* 0x000000390d047210 */ /* 0x040fe20007fde0ff */
[----:B------:R1:W-:Y:S03]  /*36460*/  @P4 STG.E.U8 desc[UR42][R6.64], R15 ;  /* 0x0000000f06004986 */ /* 0x0003e6000c10112a */
[----:B------:R-:W-:Y:S02]  /*36470*/  LEA.HI.X.SX32 R5, R13, R0, 0x1, P6 ;  /* 0x000000000d057211 */ /* 0x000fe400030f0eff */
[----:B------:R-:W-:-:S02]  /*36480*/  PRMT R19, R55, 0x7770, RZ ;  /* 0x0000777037137816 */ /* 0x000fc400000000ff */
[----:B------:R-:W-:Y:S02]  /*36490*/  PRMT R17, R52, 0x7771, RZ ;  /* 0x0000777134117816 */ /* 0x000fe400000000ff */
[C---:B-1----:R-:W-:Y:S02]  /*364a0*/  IADD3 R6, P6, R12.reuse, R57, RZ ;  /* 0x000000390c067210 */ /* 0x042fe40007fde0ff */
[----:B------:R-:W-:Y:S02]  /*364b0*/  PRMT R15, R53, 0x7771, RZ ;  /* 0x00007771350f7816 */ /* 0x000fe400000000ff */
[----:B------:R-:W-:Y:S01]  /*364c0*/  LEA.HI.X.SX32 R7, R12, R0, 0x1, P6 ;  /* 0x000000000c077211 */ /* 0x000fe200030f0eff */
[----:B------:R-:W-:Y:S01]  /*364d0*/  IMAD R12, R21, 0x2, R12 ;  /* 0x00000002150c7824 */ /* 0x000fe200078e020c */
[----:B------:R-:W-:Y:S01]  /*364e0*/  ISETP.LT.AND P4, PT, R22, UR4, !P0 ;  /* 0x0000000416007c0c */ /* 0x000fe2000c781270 */
[----:B------:R1:W-:Y:S01]  /*364f0*/  @P5 STG.E.U8 desc[UR42][R2.64], R19 ;  /* 0x0000001302005986 */ /* 0x0003e2000c10112a */
[----:B------:R-:W-:Y:S01]  /*36500*/  ULDC UR4, c[0x0][0x22c] ;  /* 0x00008b0000047ab9 */ /* 0x000fe20000000800 */
[----:B------:R-:W4:Y:S01]  /*36510*/  LDC R21, c[0x0][0x248] ;  /* 0x00009200ff157b82 */ /* 0x000f220000000800 */
[----:B------:R-:W-:Y:S01]  /*36520*/  ISETP.LT.AND P5, PT, R18, UR4, !P0 ;  /* 0x0000000412007c0c */ /* 0x000fe2000c7a1270 */
[----:B------:R0:W-:Y:S01]  /*36530*/  @P3 STG.E.U8 desc[UR42][R4.64], R17 ;  /* 0x0000001104003986 */ /* 0x0001e2000c10112a */
[----:B------:R-:W-:-:S03]  /*36540*/  ULDC UR4, c[0x0][0x22c] ;  /* 0x00008b0000047ab9 */ /* 0x000fc60000000800 */
[----:B------:R4:W-:Y:S04]  /*36550*/  @P2 STG.E.U8 desc[UR42][R6.64], R15 ;  /* 0x0000000f06002986 */ /* 0x0009e8000c10112a */
[----:B------:R-:W4:Y:S01]  /*36560*/  LDL.LU R22, [R1+0xf78] ;  /* 0x000f780001167983 */ /* 0x000f220000300800 */
[----:B-1----:R-:W-:Y:S01]  /*36570*/  IADD3 R2, P2, R12, R57, RZ ;  /* 0x000000390c027210 */ /* 0x002fe20007f5e0ff */
[----:B------:R-:W1:Y:S01]  /*36580*/  LDC R19, c[0x0][0x248] ;  /* 0x00009200ff137b82 */ /* 0x000e620000000800 */
[----:B--2---:R-:W-:Y:S01]  /*36590*/  ISETP.LT.AND P3, PT, R24, UR4, !P0 ;  /* 0x0000000418007c0c */ /* 0x004fe2000c761270 */
[----:B------:R-:W2:Y:S01]  /*365a0*/  LDL.LU R18, [R1+0xf74] ;  /* 0x000f740001127983 */ /* 0x000ea20000300800 */
[----:B------:R-:W-:Y:S01]  /*365b0*/  ULDC UR4, c[0x0][0x22c] ;  /* 0x00008b0000047ab9 */ /* 0x000fe20000000800 */
[----:B------:R-:W-:-:S02]  /*365c0*/  LEA.HI.X.SX32 R3, R12, R0, 0x1, P2 ;  /* 0x000000000c037211 */ /* 0x000fc400010f0eff */
[----:B------:R-:W2:Y:S01]  /*365d0*/  LDL.LU R16, [R1+0xf70] ;  /* 0x000f700001107983 */ /* 0x000ea20000300800 */
[----:B---3--:R-:W-:Y:S01]  /*365e0*/  ISETP.LT.AND P2, PT, R20, UR4, !P0 ;  /* 0x0000000414007c0c */ /* 0x008fe2000c741270 */
[----:B0-----:R-:W-:Y:S02]  /*365f0*/  IMAD R13, R23, 0x2, R12 ;  /* 0x00000002170d7824 */ /* 0x001fe400078e020c */
[----:B------:R-:W3:Y:S01]  /*36600*/  LDL.LU R20, [R1+0xf6c] ;  /* 0x000f6c0001147983 */ /* 0x000ee20000300800 */
[----:B------:R-:W-:Y:S01]  /*36610*/  PRMT R17, R54, 0x7771, RZ ;  /* 0x0000777136117816 */ /* 0x000fe200000000ff */
[----:B------:R-:W-:Y:S01]  /*36620*/  ULDC UR4, c[0x0][0x22c] ;  /* 0x00008b0000047ab9 */ /* 0x000fe20000000800 */
[-C--:B------:R-:W-:Y:S01]  /*36630*/  IADD3 R4, P6, R13, R57.reuse, RZ ;  /* 0x000000390d047210 */ /* 0x080fe20007fde0ff */
[----:B----4-:R-:W-:Y:S01]  /*36640*/  IMAD R12, R14, 0x2, R13 ;  /* 0x000000020e0c7824 */ /* 0x010fe200078e020d */
[----:B------:R-:W-:Y:S01]  /*36650*/  PRMT R15, R55, 0x7771, RZ ;  /* 0x00007771370f7816 */ /* 0x000fe200000000ff */
[----:B------:R0:W-:Y:S01]  /*36660*/  @P4 STG.E.U8 desc[UR42][R2.64], R17 ;  /* 0x0000001102004986 */ /* 0x0001e2000c10112a */
[----:B------:R-:W-:Y:S01]  /*36670*/  LEA.HI.X.SX32 R5, R13, R0, 0x1, P6 ;  /* 0x000000000d057211 */ /* 0x000fe200030f0eff */
[----:B------:R-:W4:Y:S02]  /*36680*/  LDC R14, c[0x0][0x248] ;  /* 0x00009200ff0e7b82 */ /* 0x000f240000000800 */
[----:B------:R-:W4:Y:S04]  /*36690*/  LDL.LU R24, [R1+0xf68] ;  /* 0x000f680001187983 */ /* 0x000f280000300800 */
[----:B------:R3:W-:Y:S01]  /*366a0*/  @P5 STG.E.U8 desc[UR42][R4.64], R15 ;  /* 0x0000000f04005986 */ /* 0x0007e2000c10112a */
[----:B------:R-:W-:-:S02]  /*366b0*/  IADD3 R6, P5, R12, R57, RZ ;  /* 0x000000390c067210 */ /* 0x000fc40007fbe0ff */
[----:B------:R-:W-:Y:S01]  /*366c0*/  PRMT R13, R52, 0x7772, RZ ;  /* 0x00007772340d7816 */ /* 0x000fe200000000ff */
[----:B------:R-:W4:Y:S01]  /*366d0*/  LDL.LU R23, [R1+0xf64] ;  /* 0x000f640001177983 */ /* 0x000f220000300800 */
[----:B------:R-:W-:Y:S01]  /*366e0*/  LEA.HI.X.SX32 R7, R12, R0, 0x1, P5 ;  /* 0x000000000c077211 */ /* 0x000fe200028f0eff */
[----:B-1----:R-:W-:Y:S01]  /*366f0*/  IMAD R12, R19, 0x2, R12 ;  /* 0x00000002130c7824 */ /* 0x002fe200078e020c */
[----:B0-----:R-:W0:Y:S03]  /*36700*/  LDC R17, c[0x0][0x248] ;  /* 0x00009200ff117b82 */ /* 0x001e260000000800 */
[----:B------:R-:W-:Y:S01]  /*36710*/  @P3 STG.E.U8 desc[UR42][R6.64], R13 ;  /* 0x0000000d06003986 */ /* 0x000fe2000c10112a */
[----:B------:R-:W-:Y:S02]  /*36720*/  IADD3 R2, P3, R12, R57, RZ ;  /* 0x000000390c027210 */ /* 0x000fe40007f7e0ff */
[----:B------:R-:W-:-:S02]  /*36730*/  PRMT R19, R53, 0x7772, RZ ;  /* 0x0000777235137816 */ /* 0x000fc400000000ff */
[----:B------:R-:W-:Y:S02]  /*36740*/  LEA.HI.X.SX32 R3, R12, R0, 0x1, P3 ;  /* 0x000000000c037211 */ /* 0x000fe400018f0eff */
[----:B------:R-:W-:Y:S01]  /*36750*/  ISETP.LT.AND P4, PT, R22, UR4, !P0 ;  /* 0x0000000416007c0c */ /* 0x000fe2000c781270 */
[----:B------:R-:W-:Y:S01]  /*36760*/  ULDC UR4, c[0x0][0x22c] ;  /* 0x00008b0000047ab9 */ /* 0x000fe20000000800 */
[----:B------:R-:W4:Y:S01]  /*36770*/  LDL.LU R22, [R1+0xf60] ;  /* 0x000f600001167983 */ /* 0x000f220000300800 */
[----:B--2---:R-:W-:Y:S01]  /*36780*/  ISETP.LT.AND P5, PT, R18, UR4, !P0 ;  /* 0x0000000412007c0c */ /* 0x004fe2000c7a1270 */
[----:B------:R-:W-:Y:S02]  /*36790*/  ULDC UR4, c[0x0][0x22c] ;  /* 0x00008b0000047ab9 */ /* 0x000fe40000000800 */
[----:B------:R1:W-:Y:S01]  /*367a0*/  @P2 STG.E.U8 desc[UR42][R2.64], R19 ;  /* 0x0000001302002986 */ /* 0x0003e2000c10112a */
[----:B------:R-:W2:Y:S01]  /*367b0*/  LDC R18, c[0x0][0x248] ;  /* 0x00009200ff127b82 */ /* 0x000ea20000000800 */
[----:B---3--:R-:W-:-:S02]  /*367c0*/  ISETP.LT.AND P2, PT, R20, UR4, !P0 ;  /* 0x0000000414007c0c */ /* 0x008fc4000c741270 */
[----:B------:R-:W-:Y:S01]  /*367d0*/  ISETP.LT.AND P6, PT, R16, UR5, !P0 ;  /* 0x0000000510007c0c */ /* 0x000fe2000c7c1270 */
[----:B------:R-:W3:Y:S04]  /*367e0*/  LDL.LU R20, [R1+0xf5c] ;  /* 0x000f5c0001147983 */ /* 0x000ee80000300800 */
[----:B------:R-:W2:Y:S01]  /*367f0*/  LDC R16, c[0x0][0x248] ;  /* 0x00009200ff107b82 */ /* 0x000ea20000000800 */
[----:B------:R-:W-:Y:S01]  /*36800*/  IMAD R5, R21, 0x2, R12 ;  /* 0x0000000215057824 */ /* 0x000fe200078e020c */
[----:B------:R-:W-:Y:S01]  /*36810*/  PRMT R15, R54, 0x7772, RZ ;  /* 0x00007772360f7816 */ /* 0x000fe200000000ff */
[----:B------:R-:W-:Y:S01]  /*36820*/  ULDC UR4, c[0x0][0x22c] ;  /* 0x00008b0000047ab9 */ /* 0x000fe20000000800 */
[----:B------:R-:W-:Y:S01]  /*36830*/  PRMT R53, R53, 0x7773, RZ ;  /* 0x0000777335357816 */ /* 0x000fe200000000ff */
[----:B----4-:R-:W-:Y:S01]  /*36840*/  IMAD R12, R14, 0x2, R5 ;  /* 0x000000020e0c7824 */ /* 0x010fe200078e0205 */
[CC--:B------:R-:W-:Y:S01]  /*36850*/  IADD3 R4, P3, R5.reuse, R57.reuse, RZ ;  /* 0x0000003905047210 */ /* 0x0c0fe20007f7e0ff */
[----:B-1----:R-:W4:Y:S01]  /*36860*/  LDL.LU R19, [R1+0xf58] ;  /* 0x000f580001137983 */ /* 0x002f220000300800 */
[----:B------:R-:W1:Y:S01]  /*36870*/  LDC R14, c[0x0][0x248] ;  /* 0x00009200ff0e7b82 */ /* 0x000e620000000800 */
[----:B------:R-:W-:Y:S01]  /*36880*/  ULDC UR5, c[0x0][0x22c] ;  /* 0x00008b0000057ab9 */ /* 0x000fe20000000800 */
[----:B------:R-:W-:Y:S01]  /*36890*/  LEA.HI.X.SX32 R5, R5, R0, 0x1, P3 ;  /* 0x0000000005057211 */ /* 0x000fe200018f0eff */
[----:B0-----:R-:W-:Y:S01]  /*368a0*/  IMAD R13, R17, 0x2, R12 ;  /* 0x00000002110d7824 */ /* 0x001fe200078e020c */
[----:B------:R-:W-:-:S02]  /*368b0*/  IADD3 R6, P3, R12, R57, RZ ;  /* 0x000000390c067210 */ /* 0x000fc40007f7e0ff */
[----:B------:R-:W-:Y:S02]  /*368c0*/  PRMT R17, R55, 0x7772, RZ ;  /* 0x0000777237117816 */ /* 0x000fe400000000ff */
[-C--:B------:R-:W-:Y:S01]  /*368d0*/  LEA.HI.X.SX32 R7, R12, R0.reuse, 0x1, P3 ;  /* 0x000000000c077211 */ /* 0x080fe200018f0eff */
[----:B------:R0:W-:Y:S01]  /*368e0*/  @P4 STG.E.U8 desc[UR42][R4.64], R15 ;  /* 0x0000000f04004986 */ /* 0x0001e2000c10112a */
[CC--:B------:R-:W-:Y:S01]  /*368f0*/  IADD3 R12, P4, R13.reuse, R57.reuse, RZ ;  /* 0x000000390d0c7210 */ /* 0x0c0fe20007f9e0ff */
[----:B--2---:R-:W-:Y:S02]  /*36900*/  IMAD R3, R16, 0x2, R13 ;  /* 0x0000000210037824 */ /* 0x004fe400078e020d */
[----:B------:R1:W-:Y:S01]  /*36910*/  @P5 STG.E.U8 desc[UR42][R6.64], R17 ;  /* 0x0000001106005986 */ /* 0x0003e2000c10112a */
[----:B------:R-:W-:Y:S01]  /*36920*/  LEA.HI.X.SX32 R13, R13, R0, 0x1, P4 ;  /* 0x000000000d0d7211 */ /* 0x000fe200020f0eff */
[----:B------:R-:W2:Y:S01]  /*36930*/  LDC R16, c[0x0][0x248] ;  /* 0x00009200ff107b82 */ /* 0x000ea20000000800 */
[----:B------:R-:W-:Y:S01]  /*36940*/  IADD3 R2, P5, R3, R57, RZ ;  /* 0x0000003903027210 */ /* 0x000fe20007fbe0ff */
[----:B0-----:R-:W-:Y:S01]  /*36950*/  IMAD R5, R18, 0x2, R3 ;  /* 0x0000000212057824 */ /* 0x001fe200078e0203 */
[----:B------:R-:W-:-:S02]  /*36960*/  PRMT R15, R52, 0x7773, RZ ;  /* 0x00007773340f7816 */ /* 0x000fc400000000ff */
[----:B------:R-:W-:Y:S02]  /*36970*/  LEA.HI.X.SX32 R3, R3, R0, 0x1, P5 ;  /* 0x0000000003037211 */ /* 0x000fe400028f0eff */
[----:B------:R-:W-:Y:S01]  /*36980*/  ISETP.LT.AND P3, PT, R24, UR4, !P0 ;  /* 0x0000000418007c0c */ /* 0x000fe2000c761270 */
[----:B------:R-:W-:Y:S01]  /*36990*/  ULDC UR4, c[0x0][0x22c] ;  /* 0x00008b0000047ab9 */ /* 0x000fe20000000800 */
[----:B------:R0:W-:Y:S01]  /*369a0*/  @P6 STG.E.U8 desc[UR42][R12.64], R15 ;  /* 0x0000000f0c006986 */ /* 0x0001e2000c10112a */
[----:B------:R-:W-:Y:S01]  /*369b0*/  ISETP.LT.AND P4, PT, R23, UR4, !P0 ;  /* 0x0000000417007c0c */ /* 0x000fe2000c781270 */
[----:B------:R-:W-:Y:S01]  /*369c0*/  ULDC UR4, c[0x0][0x22c] ;  /* 0x00008b0000047ab9 */ /* 0x000fe20000000800 */
[----:B------:R-:W2:Y:S01]  /*369d0*/  LDC R18, c[0x0][0x248] ;  /* 0x00009200ff127b82 */ /* 0x000ea20000000800 */
[----:B------:R2:W-:Y:S01]  /*369e0*/  @P2 STG.E.U8 desc[UR42][R2.64], R53 ;  /* 0x0000003502002986 */ /* 0x0005e2000c10112a */
[----:B------:R-:W-:-:S03]  /*369f0*/  IADD3 R4, P2, R5, R57, RZ ;  /* 0x0000003905047210 */ /* 0x000fc60007f5e0ff */
[----:B------:R-:W4:Y:S01]  /*36a00*/  LDL.LU R23, [R1+0xf54] ;  /* 0x000f540001177983 */ /* 0x000f220000300800 */
[----:B------:R-:W-:Y:S01]  /*36a10*/  ISETP.LT.AND P5, PT, R22, UR4, !P0 ;  /* 0x0000000416007c0c */ /* 0x000fe2000c7a1270 */
[----:B------:R-:W-:Y:S01]  /*36a20*/  ULDC UR4, c[0x0][0x22c] ;  /* 0x00008b0000047ab9 */ /* 0x000fe20000000800 */
[----:B-1----:R-:W-:Y:S01]  /*36a30*/  IMAD R7, R14, 0x2, R5 ;  /* 0x000000020e077824 */ /* 0x002fe200078e0205 */
[----:B------:R-:W4:Y:S01]  /*36a40*/  LDL.LU R21, [R1+0xf50] ;  /* 0x000f500001157983 */ /* 0x000f220000300800 */
[----:B------:R-:W-:Y:S01]  /*36a50*/  LEA.HI.X.SX32 R5, R5, R0, 0x1, P2 ;  /* 0x0000000005057211 */ /* 0x000fe200010f0eff */
[----:B------:R-:W1:Y:S01]  /*36a60*/  LDC R17, c[0x0][0x248] ;  /* 0x00009200ff117b82 */ /* 0x000e620000000800 */
[----:B0-----:R-:W-:Y:S02]  /*36a70*/  PRMT R13, R54, 0x7773, RZ ;  /* 0x00007773360d7816 */ /* 0x001fe400000000ff */
[----:B------:R-:W-:Y:S02]  /*36a80*/  PRMT R55, R55, 0x7773, RZ ;  /* 0x0000777337377816 */ /* 0x000fe400000000ff */
[----:B------:R-:W-:-:S03]  /*36a90*/  PRMT R15, R60, 0x7770, RZ ;  /* 0x000077703c0f7816 */ /* 0x000fc600000000ff */
[----:B------:R-:W0:Y:S01]  /*36aa0*/  LDC R14, c[0x0][0x248] ;  /* 0x00009200ff0e7b82 */ /* 0x000e220000000800 */
[----:B---3--:R-:W-:Y:S01]  /*36ab0*/  ISETP.LT.AND P2, PT, R20, UR4, !P0 ;  /* 0x0000000414007c0c */ /* 0x008fe2000c741270 */
[----:B--2---:R-:W-:Y:S01]  /*36ac0*/  IMAD R3, R16, 0x2, R7 ;  /* 0x0000000210037824 */ /* 0x004fe200078e0207 */
[----:B------:R-:W2:Y:S01]  /*36ad0*/  LDL.LU R20, [R1+0xf4c] ;  /* 0x000f4c0001147983 */ /* 0x000ea20000300800 */
[CC--:B------:R-:W-:Y:S01]  /*36ae0*/  IADD3 R6, P6, R7.reuse, R57.reuse, RZ ;  /* 0x0000003907067210 */ /* 0x0c0fe20007fde0ff */
[----:B------:R-:W-:Y:S01]  /*36af0*/  ULDC UR4, c[0x0][0x22c] ;  /* 0x00008b0000047ab9 */ /* 0x000fe20000000800 */
[----:B------:R-:W-:Y:S01]  /*36b00*/  IMAD R12, R18, 0x2, R3 ;  /* 0x00000002120c7824 */ /* 0x000fe200078e0203 */
[----:B------:R3:W-:Y:S01]  /*36b10*/  @P3 STG.E.U8 desc[UR42][R4.64], R13 ;  /* 0x0000000d04003986 */ /* 0x0007e2000c10112a */
[-C--:B------:R-:W-:Y:S01]  /*36b20*/  LEA.HI.X.SX32 R7, R7, R0.reuse, 0x1, P6 ;  /* 0x0000000007077211 */ /* 0x080fe200030f0eff */
[----:B------:R-:W2:Y:S01]  /*36b30*/  LDC R16, c[0x0][0x248] ;  /* 0x00009200ff107b82 */ /* 0x000ea20000000800 */
[-C--:B------:R-:W-:Y:S01]  /*36b40*/  IADD3 R2, P6, R3, R57.reuse, RZ ;  /* 0x0000003903027210 */ /* 0x080fe20007fde0ff */
[----:B------:R-:W2:Y:S01]  /*36b50*/  LDL.LU R22, [R1+0xf48] ;  /* 0x000f480001167983 */ /* 0x000ea20000300800 */
[----:B----4-:R-:W-:Y:S01]  /*36b60*/  ISETP.LT.AND P3, PT, R19, UR4, !P0 ;  /* 0x0000000413007c0c */ /* 0x010fe2000c761270 */
[----:B------:R-:W-:Y:S01]  /*36b70*/  ULDC UR4, c[0x0][0x22c] ;  /* 0x00008b0000047ab9 */ /* 0x000fe20000000800 */
[-C--:B------:R-:W-:Y:S01]  /*36b80*/  LEA.HI.X.SX32 R3, R3, R0.reuse, 0x1, P6 ;  /* 0x0000000003037211 */ /* 0x080fe200030f0eff */
[----:B------:R4:W-:Y:S02]  /*36b90*/  @P4 STG.E.U8 desc[UR42][R6.64], R55 ;  /* 0x0000003706004986 */ /* 0x0009e4000c10112a */
[----:B------:R-:W2:Y:S01]  /*36ba0*/  LDC R19, c[0x0][0x248] ;  /* 0x00009200ff137b82 */ /* 0x000ea20000000800 */
[C---:B---3--:R-:W-:Y:S01]  /*36bb0*/  IADD3 R4, P6, R12.reuse, R57, RZ ;  /* 0x000000390c047210 */ /* 0x048fe20007fde0ff */
[----:B-1----:R-:W-:Y:S01]  /*36bc0*/  IMAD R13, R17, 0x2, R12 ;  /* 0x00000002110d7824 */ /* 0x002fe200078e020c */
[----:B------:R-:W-:Y:S01]  /*36bd0*/  PRMT R17, R61, 0x7770, RZ ;  /* 0x000077703d117816 */ /* 0x000fe200000000ff */
[----:B------:R-:W3:Y:S01]  /*36be0*/  LDL.LU R18, [R1+0xf44] ;  /* 0x000f440001127983 */ /* 0x000ee20000300800 */
[----:B------:R-:W-:-:S03]  /*36bf0*/  LEA.HI.X.SX32 R5, R12, R0, 0x1, P6 ;  /* 0x000000000c057211 */ /* 0x000fc600030f0eff */
[----:B------:R1:W-:Y:S04]  /*36c00*/  @P5 STG.E.U8 desc[UR42][R2.64], R15 ;  /* 0x0000000f02005986 */ /* 0x0003e8000c10112a */
[----:B------:R-:W3:Y:S04]  /*36c10*/  LDL.LU R24, [R1+0xf40] ;  /* 0x000f400001187983 */ /* 0x000ee80000300800 */
[----:B------:R1:W-:Y:S01]  /*36c20*/  @P2 STG.E.U8 desc[UR42][R4.64], R17 ;  /* 0x0000001104002986 */ /* 0x0003e2000c10112a */
[----:B------:R-:W-:Y:S01]  /*36c30*/  ISETP.LT.AND P4, PT, R23, UR4, !P0 ;  /* 0x0000000417007c0c */ /* 0x000fe2000c781270 */
[----:B------:R-:W-:Y:S01]  /*36c40*/  ULDC UR4, c[0x0][0x22c] ;  /* 0x00008b0000047ab9 */ /* 0x000fe20000000800 */
[----:B----4-:R-:W-:Y:S01]  /*36c50*/  IADD3 R6, P6, R13, R57, RZ ;  /* 0x000000390d067210 */ /* 0x010fe20007fde0ff */
[----:B0-----:R-:W-:Y:S01]  /*36c60*/  IMAD R12, R14, 0x2, R13 ;  /* 0x000000020e0c7824 */ /* 0x001fe200078e020d */
[----:B------:R-:W-:Y:S01]  /*36c70*/  ISETP.LT.AND P5, PT, R21, UR4, !P0 ;  /* 0x0000000415007c0c */ /* 0x000fe2000c7a1270 */
[----:B------:R-:W-:Y:S01]  /*36c80*/  ULDC UR4, c[0x0][0x22c] ;  /* 0x00008b0000047ab9 */ /* 0x000fe20000000800 */
[----:B------:R-:W0:Y:S01]  /*36c90*/  LDC R21, c[0x0][0x248] ;  /* 0x00009200ff157b82 */ /* 0x000e220000000800 */
[----:B------:R-:W-:-:S02]  /*36ca0*/  LEA.HI.X.SX32 R7, R13, R0, 0x1, P6 ;  /* 0x000000000d077211 */ /* 0x000fc400030f0eff */
[----:B-1----:R-:W-:Y:S02]  /*36cb0*/  PRMT R15, R62, 0x7770, RZ ;  /* 0x000077703e0f7816 */ /* 0x002fe400000000ff */
[----:B------:R-:W-:-:S03]  /*36cc0*/  PRMT R17, R60, 0x7771, RZ ;  /* 0x000077713c117816 */ /* 0x000fc600000000ff */
[----:B------:R-:W1:Y:S08]  /*36cd0*/  LDC R23, c[0x0][0x248] ;  /* 0x00009200ff177b82 */ /* 0x000e700000000800 */
[----:B------:R-:W4:Y:S01]  /*36ce0*/  LDC R14, c[0x0][0x248] ;  /* 0x00009200ff0e7b82 */ /* 0x000f220000000800 */
[----:B--2---:R-:W-:Y:S01]  /*36cf0*/  ISETP.LT.AND P2, PT, R20, UR4, !P0 ;  /* 0x0000000414007c0c */ /* 0x004fe2000c741270 */
[----:B------:R-:W-:Y:S01]  /*36d00*/  IMAD R13, R19, 0x2, R12 ;  /* 0x00000002130d7824 */ /* 0x000fe200078e020c */
[----:B------:R-:W2:Y:S01]  /*36d10*/  LDL.LU R20, [R1+0xf3c] ;  /* 0x000f3c0001147983 */ /* 0x000ea20000300800 */
[----:B------:R-:W-:Y:S01]  /*36d20*/  IADD3 R2, P6, R12, R57, RZ ;  /* 0x000000390c027210 */ /* 0x000fe20007fde0ff */
[----:B------:R-:W-:-:S03]  /*36d30*/  ULDC UR4, c[0x0][0x22c] ;  /* 0x00008b0000047ab9 */ /* 0x000fc60000000800 */
[-C--:B------:R-:W-:Y:S01]  /*36d40*/  LEA.HI.X.SX32 R3, R12, R0.reuse, 0x1, P6 ;  /* 0x000000000c037211 */ /* 0x080fe200030f0eff */
[----:B------:R-:W-:Y:S01]  /*36d50*/  IMAD R12, R16, 0x2, R13 ;  /* 0x00000002100c7824 */ /* 0x000fe200078e020d */
[CC--:B------:R-:W-:Y:S01]  /*36d60*/  IADD3 R4, P6, R13.reuse, R57.reuse, RZ ;  /* 0x000000390d047210 */ /* 0x0c0fe20007fde0ff */
[----:B------:R0:W-:Y:S03]  /*36d70*/  @P3 STG.E.U8 desc[UR42][R6.64], R15 ;  /* 0x0000000f06003986 */ /* 0x0001e6000c10112a */
[----:B------:R-:W-:Y:S02]  /*36d80*/  LEA.HI.X.SX32 R5, R13, R0, 0x1, P6 ;  /* 0x000000000d057211 */ /* 0x000fe400030f0eff */
[----:B------:R-:W-:Y:S02]  /*36d90*/  PRMT R19, R63, 0x7770, RZ ;  /* 0x000077703f137816 */ /* 0x000fe400000000ff */
[----:B0-----:R-:W-:-:S02]  /*36da0*/  IADD3 R6, P6, R12, R57, RZ ;  /* 0x000000390c067210 */ /* 0x001fc40007fde0ff */
[----:B------:R-:W-:Y:S02]  /*36db0*/  PRMT R15, R61, 0x7771, RZ ;  /* 0x000077713d0f7816 */ /* 0x000fe400000000ff */
[----:B------:R-:W-:Y:S01]  /*36dc0*/  LEA.HI.X.SX32 R7, R12, R0, 0x1, P6 ;  /* 0x000000000c077211 */ /* 0x000fe200030f0eff */
[----:B------:R-:W-:Y:S01]  /*36dd0*/  IMAD R12, R21, 0x2, R12 ;  /* 0x00000002150c7824 */ /* 0x000fe200078e020c */
[----:B------:R-:W-:Y:S01]  /*36de0*/  ISETP.LT.AND P3, PT, R22, UR4, !P0 ;  /* 0x0000000416007c0c */ /* 0x000fe2000c761270 */
[----:B------:R0:W-:Y:S01]  /*36df0*/  @P4 STG.E.U8 desc[UR42][R2.64], R19 ;  /* 0x0000001302004986 */ /* 0x0001e2000c10112a */
[----:B------:R-:W-:Y:S01]  /*36e00*/  ULDC UR4, c[0x0][0x22c] ;  /* 0x00008b0000047ab9 */ /* 0x000fe20000000800 */
[----:B------:R-:W4:Y:S01]  /*36e10*/  LDC R21, c[0x0][0x248] ;  /* 0x00009200ff157b82 */ /* 0x000f220000000800 */
[----:B---3--:R-:W-:Y:S01]  /*36e20*/  ISETP.LT.AND P4, PT, R18, UR4, !P0 ;  /* 0x0000000412007c0c */ /* 0x008fe2000c781270 */
[----:B------:R3:W-:Y:S01]  /*36e30*/  @P5 STG.E.U8 desc[UR42][R4.64], R17 ;  /* 0x0000001104005986 */ /* 0x0007e2000c10112a */
[----:B------:R-:W-:-:S03]  /*36e40*/  ULDC UR4, c[0x0][0x22c] ;  /* 0x00008b0000047ab9 */ /* 0x000fc60000000800 */
[----:B------:R4:W-:Y:S01]  /*36e50*/  @P2 STG.E.U8 desc[UR42][R6.64], R15 ;  /* 0x0000000f06002986 */ /* 0x0009e2000c10112a */
[----:B------:R-:W-:Y:S01]  /*36e60*/  ISETP.LT.AND P5, PT, R24, UR4, !P0 ;  /* 0x0000000418007c0c */ /* 0x000fe2000c7a1270 */
[----:B------:R-:W-:Y:S02]  /*36e70*/  ULDC UR4, c[0x0][0x22c] ;  /* 0x00008b0000047ab9 */ /* 0x000fe40000000800 */
[----:B------:R-:W4:Y:S01]  /*36e80*/  LDL.LU R22, [R1+0xf38] ;  /* 0x000f380001167983 */ /* 0x000f220000300800 */
[C---:B0-----:R-:W-:Y:S01]  /*36e90*/  IADD3 R2, P2, R12.reuse, R57, RZ ;  /* 0x000000390c027210 */ /* 0x041fe20007f5e0ff */
[----:B------:R-:W0:Y:S02]  /*36ea0*/  LDC R19, c[0x0][0x248] ;  /* 0x00009200ff137b82 */ /* 0x000e240000000800 */
[----:B------:R-:W4:Y:S01]  /*36eb0*/  LDL.LU R18, [R1+0xf34] ;  /* 0x000f340001127983 */ /* 0x000f220000300800 */
[----:B------:R-:W-:-:S03]  /*36ec0*/  LEA.HI.X.SX32 R3, R12, R0, 0x1, P2 ;  /* 0x000000000c037211 */ /* 0x000fc600010f0eff */
[----:B------:R-:W4:Y:S01]  /*36ed0*/  LDL.LU R16, [R1+0xf30] ;  /* 0x000f300001107983 */ /* 0x000f220000300800 */
[----:B--2---:R-:W-:Y:S01]  /*36ee0*/  ISETP.LT.AND P2, PT, R20, UR4, !P0 ;  /* 0x0000000414007c0c */ /* 0x004fe2000c741270 */
[----:B-1----:R-:W-:Y:S02]  /*36ef0*/  IMAD R13, R23, 0x2, R12 ;  /* 0x00000002170d7824 */ /* 0x002fe400078e020c */
[----:B------:R-:W2:Y:S01]  /*36f00*/  LDL.LU R20, [R1+0xf2c] ;  /* 0x000f2c0001147983 */ /* 0x000ea20000300800 */
[----:B---3--:R-:W-:Y:S01]  /*36f10*/  PRMT R17, R62, 0x7771, RZ ;  /* 0x000077713e117816 */ /* 0x008fe200000000ff */
[----:B------:R-:W-:Y:S01]  /*36f20*/  ULDC UR4, c[0x0][0x22c] ;  /* 0x00008b0000047ab9 */ /* 0x000fe20000000800 */
[-C--:B------:R-:W-:Y:S01]  /*36f30*/  IADD3 R4, P6, R13, R57.reuse, RZ ;  /* 0x000000390d047210 */ /* 0x080fe20007fde0ff */
[----:B----4-:R-:W-:Y:S01]  /*36f40*/  IMAD R12, R14, 0x2, R13 ;  /* 0x000000020e0c7824 */ /* 0x010fe200078e020d */
[----:B------:R-:W-:Y:S01]  /*36f50*/  PRMT R15, R63, 0x7771, RZ ;  /* 0x000077713f0f7816 */ /* 0x000fe200000000ff */
[----:B------:R1:W-:Y:S01]  /*36f60*/  @P3 STG.E.U8 desc[UR42][R2.64], R17 ;  /* 0x0000001102003986 */ /* 0x0003e2000c10112a */
[----:B------:R-:W-:Y:S01]  /*36f70*/  LEA.HI.X.SX32 R5, R13, R0, 0x1, P6 ;  /* 0x000000000d057211 */ /* 0x000fe200030f0eff */
[----:B------:R-:W3:Y:S02]  /*36f80*/  LDC R14, c[0x0][0x248] ;  /* 0x00009200ff0e7b82 */ /* 0x000ee40000000800 */
[----:B------:R-:W4:Y:S04]  /*36f90*/  LDL.LU R24, [R1+0xf28] ;  /* 0x000f280001187983 */ /* 0x000f280000300800 */
[----:B------:R2:W-:Y:S01]  /*36fa0*/  @P4 STG.E.U8 desc[UR42][R4.64], R15 ;  /* 0x0000000f04004986 */ /* 0x0005e2000c10112a */
[----:B------:R-:W-:-:S02]  /*36fb0*/  IADD3 R6, P4, R12, R57, RZ ;  /* 0x000000390c067210 */ /* 0x000fc40007f9e0ff */
[----:B------:R-:W-:Y:S01]  /*36fc0*/  PRMT R13, R60, 0x7772, RZ ;  /* 0x000077723c0d7816 */ /* 0x000fe200000000ff */
[----:B------:R-:W4:Y:S01]  /*36fd0*/  LDL.LU R23, [R1+0xf24] ;  /* 0x000f240001177983 */ /* 0x000f220000300800 */
[----:B------:R-:W-:Y:S01]  /*36fe0*/  LEA.HI.X.SX32 R7, R12, R0, 0x1, P4 ;  /* 0x000000000c077211 */ /* 0x000fe200020f0eff */
[----:B0-----:R-:W-:Y:S01]  /*36ff0*/  IMAD R12, R19, 0x2, R12 ;  /* 0x00000002130c7824 */ /* 0x001fe200078e020c */
[----:B-1----:R-:W0:Y:S03]  /*37000*/  LDC R17, c[0x0][0x248] ;  /* 0x00009200ff117b82 */ /* 0x002e260000000800 */
[----:B------:R-:W-:Y:S01]  /*37010*/  @P5 STG.E.U8 desc[UR42][R6.64], R13 ;  /* 0x0000000d06005986 */ /* 0x000fe2000c10112a */
[----:B------:R-:W-:Y:S02]  /*37020*/  IADD3 R2, P5, R12, R57, RZ ;  /* 0x000000390c027210 */ /* 0x000fe40007fbe0ff */
[----:B------:R-:W-:-:S02]  /*37030*/  PRMT R19, R61, 0x7772, RZ ;  /* 0x000077723d137816 */ /* 0x000fc400000000ff */
[----:B------:R-:W-:Y:S02]  /*37040*/  LEA.HI.X.SX32 R3, R12, R0, 0x1, P5 ;  /* 0x000000000c037211 */ /* 0x000fe400028f0eff */
[----:B------:R-:W-:Y:S01]  /*37050*/  ISETP.LT.AND P3, PT, R22, UR4, !P0 ;  /* 0x0000000416007c0c */ /* 0x000fe2000c761270 */
[----:B------:R-:W-:Y:S01]  /*37060*/  ULDC UR4, c[0x0][0x22c] ;  /* 0x00008b0000047ab9 */ /* 0x000fe20000000800 */
[----:B------:R-:W4:Y:S01]  /*37070*/  LDL.LU R22, [R1+0xf20] ;  /* 0x000f200001167983 */ /* 0x000f220000300800 */
[----:B------:R-:W-:Y:S01]  /*37080*/  ISETP.LT.AND P6, PT, R18, UR4, !P0 ;  /* 0x0000000412007c0c */ /* 0x000fe2000c7c1270 */
[----:B------:R-:W-:Y:S02]  /*37090*/  ULDC UR4, c[0x0][0x22c] ;  /* 0x00008b0000047ab9 */ /* 0x000fe40000000800 */
[----:B------:R1:W-:Y:S01]  /*370a0*/  @P2 STG.E.U8 desc[UR42][R2.64], R19 ;  /* 0x0000001302002986 */ /* 0x0003e2000c10112a */
[----:B------:R-:W0:Y:S01]  /*370b0*/  LDC R18, c[0x0][0x248] ;  /* 0x00009200ff127b82 */ /* 0x000e220000000800 */
[----:B--2---:R-:W-:-:S02]  /*370c0*/  ISETP.LT.AND P2, PT, R20, UR4, !P0 ;  /* 0x0000000414007c0c */ /* 0x004fc4000c741270 */
[----:B------:R-:W-:Y:S01]  /*370d0*/  ISETP.LT.AND P4, PT, R16, UR5, !P0 ;  /* 0x0000000510007c0c */ /* 0x000fe2000c781270 */
[----:B------:R-:W2:Y:S04]  /*370e0*/  LDL.LU R20, [R1+0xf1c] ;  /* 0x000f1c0001147983 */ /* 0x000ea80000300800 */
[----:B------:R-:W4:Y:S01]  /*370f0*/  LDC R16, c[0x0][0x248] ;  /* 0x00009200ff107b82 */ /* 0x000f220000000800 */
[----:B------:R-:W-:Y:S01]  /*37100*/  IMAD R5, R21, 0x2, R12 ;  /* 0x0000000215057824 */ /* 0x000fe200078e020c */
[----:B------:R-:W-:Y:S01]  /*37110*/  PRMT R15, R62, 0x7772, RZ ;  /* 0x000077723e0f7816 */ /* 0x000fe200000000ff */
[----:B------:R-:W-:Y:S01]  /*37120*/  ULDC UR4, c[0x0][0x22c] ;  /* 0x00008b0000047ab9 */ /* 0x000fe20000000800 */
[----:B------:R-:W-:Y:S01]  /*37130*/  PRMT R61, R61, 0x7773, RZ ;  /* 0x000077733d3d7816 */ /* 0x000fe200000000ff */
[----:B---3--:R-:W-:Y:S01]  /*37140*/  IMAD R12, R14, 0x2, R5 ;  /* 0x000000020e0c7824 */ /* 0x008fe200078e0205 */
[CC--:B------:R-:W-:Y:S01]  /*37150*/  IADD3 R4, P5, R5.reuse, R57.reuse, RZ ;  /* 0x0000003905047210 */ /* 0x0c0fe20007fbe0ff */
[----:B-1----:R-:W3:Y:S01]  /*37160*/  LDL.LU R19, [R1+0xf18] ;  /* 0x000f180001137983 */ /* 0x002ee20000300800 */
        /* <DEDUP_REMOVED lines=9> */
[----:B----4-:R-:W-:Y:S02]  /*37200*/  IMAD R3, R16, 0x2, R13 ;  /* 0x0000000210037824 */ /* 0x010fe400078e020d */
[----:B------:R1:W-:Y:S01]  /*37210*/  @P6 STG.E.U8 desc[UR42][R6.64], R17 ;  /* 0x0000001106006986 */ /* 0x0003e2000c10112a */
[----:B------:R-:W-:Y:S01]  /*37220*/  LEA.HI.X.SX32 R13, R13, R0, 0x1, P5 ;  /* 0x000000000d0d7211 */ /* 0x000fe200028f0eff */
[----:B------:R-:W4:Y:S01]  /*37230*/  LDC R16, c[0x0][0x248] ;  /* 0x00009200ff107b82 */ /* 0x000f220000000800 */
        /* <DEDUP_REMOVED lines=9> */
[----:B------:R-:W4:Y:S01]  /*372d0*/  LDC R18, c[0x0][0x248] ;  /* 0x00009200ff127b82 */ /* 0x000f220000000800 */
[----:B------:R4:W-:Y:S01]  /*372e0*/  @P2 STG.E.U8 desc[UR42][R2.64], R61 ;  /* 0x0000003d02002986 */ /* 0x0009e2000c10112a */
[----:B------:R-:W-:-:S03]  /*372f0*/  IADD3 R4, P2, R5, R57, RZ ;  /* 0x0000003905047210 */ /* 0x000fc60007f5e0ff */
[----:B------:R-:W3:Y:S01]  /*37300*/  LDL.LU R23, [R1+0xf14] ;  /* 0x000f140001177983 */ /* 0x000ee20000300800 */
[----:B------:R-:W-:Y:S01]  /*37310*/  ISETP.LT.AND P4, PT, R22, UR4, !P0 ;  /* 0x0000000416007c0c */ /* 0x000fe2000c781270 */
[----:B------:R-:W-:Y:S01]  /*37320*/  ULDC UR4, c[0x0][0x22c] ;  /* 0x00008b0000047ab9 */ /* 0x000fe20000000800 */
[----:B-1----:R-:W-:Y:S01]  /*37330*/  IMAD R7, R14, 0x2, R5 ;  /* 0x000000020e077824 */ /* 0x002fe200078e0205 */
[----:B------:R-:W3:Y:S01]  /*37340*/  LDL.LU R21, [R1+0xf10] ;  /* 0x000f100001157983 */ /* 0x000ee20000300800 */
[----:B------:R-:W-:Y:S01]  /*37350*/  LEA.HI.X.SX32 R5, R5, R0, 0x1, P2 ;  /* 0x0000000005057211 */ /* 0x000fe200010f0eff */
[----:B------:R-:W1:Y:S01]  /*37360*/  LDC R17, c[0x0][0x248] ;  /* 0x00009200ff117b82 */ /* 0x000e620000000800 */
[----:B0-----:R-:W-:Y:S02]  /*37370*/  PRMT R13, R62, 0x7773, RZ ;  /* 0x000077733e0d7816 */ /* 0x001fe400000000ff */
[----:B------:R-:W-:Y:S02]  /*37380*/  PRMT R63, R63, 0x7773, RZ ;  /* 0x000077733f3f7816 */ /* 0x000fe400000000ff */
[----:B------:R-:W-:-:S03]  /*37390*/  PRMT R15, R64, 0x7770, RZ ;  /* 0x00007770400f7816 */ /* 0x000fc600000000ff */
[----:B------:R-:W0:Y:S01]  /*373a0*/  LDC R14, c[0x0][0x248] ;  /* 0x00009200ff0e7b82 */ /* 0x000e220000000800 */
[----:B--2---:R-:W-:Y:S01]  /*373b0*/  ISETP.LT.AND P2, PT, R20, UR4, !P0 ;  /* 0x0000000414007c0c */ /* 0x004fe2000c741270 */
[----:B----4-:R-:W-:Y:S01]  /*373c0*/  IMAD R3, R16, 0x2, R7 ;  /* 0x0000000210037824 */ /* 0x010fe200078e0207 */
        /* <DEDUP_REMOVED lines=9> */
[----:B---3--:R-:W-:Y:S01]  /*37460*/  ISETP.LT.AND P3, PT, R19, UR4, !P0 ;  /* 0x0000000413007c0c */ /* 0x008fe2000c761270 */
[----:B------:R-:W-:Y:S01]  /*37470*/  ULDC UR4, c[0x0][0x22c] ;  /* 0x00008b0000047ab9 */ /* 0x000fe20000000800 */
[-C--:B------:R-:W-:Y:S01]  /*37480*/  LEA.HI.X.SX32 R3, R3, R0.reuse, 0x1, P6 ;  /* 0x0000000003037211 */ /* 0x080fe200030f0eff */
[----:B------:R3:W-:Y:S02]  /*37490*/  @P5 STG.E.U8 desc[UR42][R6.64], R63 ;  /* 0x0000003f06005986 */ /* 0x0007e4000c10112a */
[----:B------:R-:W2:Y:S01]  /*374a0*/  LDC R19, c[0x0][0x248] ;  /* 0x00009200ff137b82 */ /* 0x000ea20000000800 */
[C---:B----4-:R-:W-:Y:S01]  /*374b0*/  IADD3 R4, P6, R12.reuse, R57, RZ ;  /* 0x000000390c047210 */ /* 0x050fe20007fde0ff */
[----:B-1----:R-:W-:Y:S01]  /*374c0*/  IMAD R13, R17, 0x2, R12 ;  /* 0x00000002110d7824 */ /* 0x002fe200078e020c */
[----:B------:R-:W-:Y:S01]  /*374d0*/  PRMT R17, R65, 0x7770, RZ ;  /* 0x0000777041117816 */ /* 0x000fe200000000ff */
[----:B------:R-:W4:Y:S01]  /*374e0*/  LDL.LU R18, [R1+0xf04] ;  /* 0x000f040001127983 */ /* 0x000f220000300800 */
[----:B------:R-:W-:-:S03]  /*374f0*/  LEA.HI.X.SX32 R5, R12, R0, 0x1, P6 ;  /* 0x000000000c057211 */ /* 0x000fc600030f0eff */
[----:B------:R1:W-:Y:S04]  /*37500*/  @P4 STG.E.U8 desc[UR42][R2.64], R15 ;  /* 0x0000000f02004986 */ /* 0x0003e8000c10112a */
[----:B------:R-:W4:Y:S04]  /*37510*/  LDL.LU R24, [R1+0xf00] ;  /* 0x000f000001187983 */ /* 0x000f280000300800 */
[----:B------:R1:W-:Y:S01]  /*37520*/  @P2 STG.E.U8 desc[UR42][R4.64], R17 ;  /* 0x0000001104002986 */ /* 0x0003e2000c10112a */
[----:B------:R-:W-:Y:S01]  /*37530*/  ISETP.LT.AND P5, PT, R23, UR4, !P0 ;  /* 0x0000000417007c0c */ /* 0x000fe2000c7a1270 */
[----:B------:R-:W-:Y:S01]  /*37540*/  ULDC UR4, c[0x0][0x22c] ;  /* 0x00008b0000047ab9 */ /* 0x000fe20000000800 */
[----:B---3--:R-:W-:Y:S01]  /*37550*/  IADD3 R6, P6, R13, R57, RZ ;  /* 0x000000390d067210 */ /* 0x008fe20007fde0ff */
        /* <DEDUP_REMOVED lines=8> */
[----:B------:R-:W3:Y:S01]  /*375e0*/  LDC R14, c[0x0][0x248] ;  /* 0x00009200ff0e7b82 */ /* 0x000ee20000000800 */
        /* <DEDUP_REMOVED lines=18> */
[----:B------:R-:W3:Y:S01]  /*37710*/  LDC R21, c[0x0][0x248] ;  /* 0x00009200ff157b82 */ /* 0x000ee20000000800 */
[----:B----4-:R-:W-:Y:S01]  /*37720*/  ISETP.LT.AND P5, PT, R18, UR4, !P0 ;  /* 0x0000000412007c0c */ /* 0x010fe2000c7a1270 */
[----:B------:R4:W-:Y:S01]  /*37730*/  @P4 STG.E.U8 desc[UR42][R4.64], R17 ;  /* 0x0000001104004986 */ /* 0x0009e2000c10112a */
[----:B------:R-:W-:-:S03]  /*37740*/  ULDC UR4, c[0x0][0x22c] ;  /* 0x00008b0000047ab9 */ /* 0x000fc60000000800 */
[----:B------:R3:W-:Y:S01]  /*37750*/  @P2 STG.E.U8 desc[UR42][R6.64], R15 ;  /* 0x0000000f06002986 */ /* 0x0007e2000c10112a */
[----:B------:R-:W-:Y:S01]  /*37760*/  ISETP.LT.AND P4, PT, R24, UR4, !P0 ;  /* 0x0000000418007c0c */ /* 0x000fe2000c781270 */
[----:B------:R-:W-:Y:S02]  /*37770*/  ULDC UR4, c[0x0][0x22c] ;  /* 0x00008b0000047ab9 */ /* 0x000fe40000000800 */
[----:B------:R-:W3:Y:S01]  /*37780*/  LDL.LU R22, [R1+0xef8] ;  /* 0x000ef80001167983 */ /* 0x000ee20000300800 */
[C---:B0-----:R-:W-:Y:S01]  /*37790*/  IADD3 R2, P2, R12.reuse, R57, RZ ;  /* 0x000000390c027210 */ /* 0x041fe20007f5e0ff */
[----:B------:R-:W0:Y:S02]  /*377a0*/  LDC R19, c[0x0][0x248] ;  /* 0x00009200ff137b82 */ /* 0x000e240000000800 */
[----:B------:R-:W3:Y:S01]  /*377b0*/  LDL.LU R18, [R1+0xef4] ;  /* 0x000ef40001127983 */ /* 0x000ee20000300800 */
[----:B------:R-:W-:-:S03]  /*377c0*/  LEA.HI.X.SX32 R3, R12, R0, 0x1, P2 ;  /* 0x000000000c037211 */ /* 0x000fc600010f0eff */
[----:B------:R-:W3:Y:S01]  /*377d0*/  LDL.LU R16, [R1+0xef0] ;  /* 0x000ef00001107983 */ /* 0x000ee20000300800 */
[----:B--2---:R-:W-:Y:S01]  /*377e0*/  ISETP.LT.AND P2, PT, R20, UR4, !P0 ;  /* 0x0000000414007c0c */ /* 0x004fe2000c741270 */
[----:B-1----:R-:W-:Y:S02]  /*377f0*/  IMAD R13, R23, 0x2, R12 ;  /* 0x00000002170d7824 */ /* 0x002fe400078e020c */
[----:B------:R-:W2:Y:S01]  /*37800*/  LDL.LU R20, [R1+0xeec] ;  /* 0x000eec0001147983 */ /* 0x000ea20000300800 */
[----:B----4-:R-:W-:Y:S01]  /*37810*/  PRMT R17, R66, 0x7771, RZ ;  /* 0x0000777142117816 */ /* 0x010fe200000000ff */
[----:B------:R-:W-:Y:S01]  /*37820*/  ULDC UR4, c[0x0][0x22c] ;  /* 0x00008b0000047ab9 */ /* 0x000fe20000000800 */
[-C--:B------:R-:W-:Y:S01]  /*37830*/  IADD3 R4, P6, R13, R57.reuse, RZ ;  /* 0x000000390d047210 */ /* 0x080fe20007fde0ff */
[----:B---3--:R-:W-:Y:S01]  /*37840*/  IMAD R12, R14, 0x2, R13 ;  /* 0x000000020e0c7824 */ /* 0x008fe200078e020d */
        /* <DEDUP_REMOVED lines=22> */
[----:B------:R-:W4:Y:S01]  /*379b0*/  LDC R18, c[0x0][0x248] ;  /* 0x00009200ff127b82 */ /* 0x000f220000000800 */
[----:B--2---:R-:W-:-:S02]  /*379c0*/  ISETP.LT.AND P2, PT, R20, UR4, !P0 ;  /* 0x0000000414007c0c */ /* 0x004fc4000c741270 */
[----:B------:R-:W-:Y:S01]  /*379d0*/  ISETP.LT.AND P6, PT, R16, UR5, !P0 ;  /* 0x0000000510007c0c */ /* 0x000fe2000c7c1270 */
[----:B------:R-:W2:Y:S04]  /*379e0*/  LDL.LU R20, [R1+0xedc] ;  /* 0x000edc0001147983 */ /* 0x000ea80000300800 */
[----:B------:R-:W4:Y:S01]  /*379f0*/  LDC R16, c[0x0][0x248] ;  /* 0x00009200ff107b82 */ /* 0x000f220000000800 */
[----:B------:R-:W-:Y:S01]  /*37a00*/  IMAD R5, R21, 0x2, R12 ;  /* 0x0000000215057824 */ /* 0x000fe200078e020c */
[----:B------:R-:W-:Y:S01]  /*37a10*/  PRMT R15, R66, 0x7772, RZ ;  /* 0x00007772420f7816 */ /* 0x000fe200000000ff */
[----:B------:R-:W-:Y:S01]  /*37a20*/  ULDC UR4, c[0x0][0x22c] ;  /* 0x00008b0000047ab9 */ /* 0x000fe20000000800 */
[----:B-1----:R-:W2:Y:S01]  /*37a30*/  LDL.LU R19, [R1+0xed8] ;  /* 0x000ed80001137983 */ /* 0x002ea20000300800 */
[----:B---3--:R-:W-:Y:S01]  /*37a40*/  IMAD R12, R14, 0x2, R5 ;  /* 0x000000020e0c7824 */ /* 0x008fe200078e0205 */
[CC--:B------:R-:W-:Y:S01]  /*37a50*/  IADD3 R4, P4, R5.reuse, R57.reuse, RZ ;  /* 0x0000003905047210 */ /* 0x0c0fe20007f9e0ff */
[----:B------:R-:W-:Y:S01]  /*37a60*/  ULDC UR5, c[0x0][0x22c] ;  /* 0x00008b0000057ab9 */ /* 0x000fe20000000800 */
[----:B------:R-:W1:Y:S02]  /*37a70*/  LDC R14, c[0x0][0x248] ;  /* 0x00009200ff0e7b82 */ /* 0x000e640000000800 */
[----:B------:R-:W-:Y:S01]  /*37a80*/  LEA.HI.X.SX32 R5, R5, R0, 0x1, P4 ;  /* 0x0000000005057211 */ /* 0x000fe200020f0eff */
[----:B0-----:R-:W-:Y:S01]  /*37a90*/  IMAD R13, R17, 0x2, R12 ;  /* 0x00000002110d7824 */ /* 0x001fe200078e020c */
[----:B------:R-:W-:-:S02]  /*37aa0*/  IADD3 R6, P4, R12, R57, RZ ;  /* 0x000000390c067210 */ /* 0x000fc40007f9e0ff */
[----:B------:R-:W-:Y:S02]  /*37ab0*/  PRMT R17, R67, 0x7772, RZ ;  /* 0x0000777243117816 */ /* 0x000fe400000000ff */
[-C--:B------:R-:W-:Y:S01]  /*37ac0*/  LEA.HI.X.SX32 R7, R12, R0.reuse, 0x1, P4 ;  /* 0x000000000c077211 */ /* 0x080fe200020f0eff */
[----:B------:R0:W-:Y:S01]  /*37ad0*/  @P3 STG.E.U8 desc[UR42][R4.64], R15 ;  /* 0x0000000f04003986 */ /* 0x0001e2000c10112a */
[-C--:B------:R-:W-:Y:S01]  /*37ae0*/  IADD3 R12, P4, R13, R57.reuse, RZ ;  /* 0x000000390d0c7210 */ /* 0x080fe20007f9e0ff */
[----:B----4-:R-:W-:Y:S02]  /*37af0*/  IMAD R3, R16, 0x2, R13 ;  /* 0x0000000210037824 */ /* 0x010fe400078e020d */
[----:B------:R3:W-:Y:S01]  /*37b00*/  @P5 STG.E.U8 desc[UR42][R6.64], R17 ;  /* 0x0000001106005986 */ /* 0x0007e2000c10112a */
[----:B------:R-:W-:Y:S01]  /*37b10*/  ISETP.LT.AND P3, PT, R24, UR4, !P0 ;  /* 0x0000000418007c0c */ /* 0x000fe2000c761270 */
[----:B------:R-:W-:Y:S01]  /*37b20*/  ULDC UR4, c[0x0][0x22c] ;  /* 0x00008b0000047ab9 */ /* 0x000fe20000000800 */
[----:B------:R-:W-:Y:S01]  /*37b30*/  PRMT R65, R65, 0x7773, RZ ;  /* 0x0000777341417816 */ /* 0x000fe200000000ff */
[----:B------:R-:W4:Y:S01]  /*37b40*/  LDC R16, c[0x0][0x248] ;  /* 0x00009200ff107b82 */ /* 0x000f220000000800 */
[----:B------:R-:W-:Y:S01]  /*37b50*/  IADD3 R2, P5, R3, R57, RZ ;  /* 0x0000003903027210 */ /* 0x000fe20007fbe0ff */
[----:B0-----:R-:W-:Y:S01]  /*37b60*/  IMAD R5, R18, 0x2, R3 ;  /* 0x0000000212057824 */ /* 0x001fe200078e0203 */
[----:B------:R-:W-:-:S02]  /*37b70*/  LEA.HI.X.SX32 R13, R13, R0, 0x1, P4 ;  /* 0x000000000d0d7211 */ /* 0x000fc400020f0eff */
[----:B------:R-:W-:Y:S02]  /*37b80*/  PRMT R15, R64, 0x7773, RZ ;  /* 0x00007773400f7816 */ /* 0x000fe400000000ff */
[----:B------:R-:W-:Y:S01]  /*37b90*/  LEA.HI.X.SX32 R3, R3, R0, 0x1, P5 ;  /* 0x0000000003037211 */ /* 0x000fe200028f0eff */
[----:B------:R-:W0:Y:S01]  /*37ba0*/  LDC R18, c[0x0][0x248] ;  /* 0x00009200ff127b82 */ /* 0x000e220000000800 */
[----:B------:R-:W-:Y:S01]  /*37bb0*/  ISETP.LT.AND P4, PT, R23, UR4, !P0 ;  /* 0x0000000417007c0c */ /* 0x000fe2000c781270 */
[----:B------:R-:W-:Y:S01]  /*37bc0*/  ULDC UR4, c[0x0][0x22c] ;  /* 0x00008b0000047ab9 */ /* 0x000fe20000000800 */
[----:B------:R-:W4:Y:S01]  /*37bd0*/  LDL.LU R23, [R1+0xed4] ;  /* 0x000ed40001177983 */ /* 0x000f220000300800 */
[----:B------:R-:W-:Y:S01]  /*37be0*/  ISETP.LT.AND P5, PT, R22, UR4, !P0 ;  /* 0x0000000416007c0c */ /* 0x000fe2000c7a1270 */
[----:B------:R-:W-:Y:S02]  /*37bf0*/  ULDC UR4, c[0x0][0x22c] ;  /* 0x00008b0000047ab9 */ /* 0x000fe40000000800 */
[----:B------:R-:W-:Y:S01]  /*37c00*/  @P6 STG.E.U8 desc[UR42][R12.64], R15 ;  /* 0x0000000f0c006986 */ /* 0x000fe2000c10112a */
[----:B---3--:R-:W3:Y:S03]  /*37c10*/  LDC R17, c[0x0][0x248] ;  /* 0x00009200ff117b82 */ /* 0x008ee60000000800 */
[----:B------:R4:W-:Y:S01]  /*37c20*/  @P2 STG.E.U8 desc[UR42][R2.64], R65 ;  /* 0x0000004102002986 */ /* 0x0009e2000c10112a */
[----:B------:R-:W-:-:S03]  /*37c30*/  IADD3 R4, P2, R5, R57, RZ ;  /* 0x0000003905047210 */ /* 0x000fc60007f5e0ff */
[----:B------:R-:W3:Y:S01]  /*37c40*/  LDL.LU R22, [R1+0xed0] ;  /* 0x000ed00001167983 */ /* 0x000ee20000300800 */
[----:B-1----:R-:W-:Y:S01]  /*37c50*/  IMAD R7, R14, 0x2, R5 ;  /* 0x000000020e077824 */ /* 0x002fe200078e0205 */
[-C--:B------:R-:W-:Y:S01]  /*37c60*/  LEA.HI.X.SX32 R5, R5, R0.reuse, 0x1, P2 ;  /* 0x0000000005057211 */ /* 0x080fe200010f0eff */
[----:B------:R-:W1:Y:S01]  /*37c70*/  LDC R14, c[0x0][0x248] ;  /* 0x00009200ff0e7b82 */ /* 0x000e620000000800 */
[----:B------:R-:W3:Y:S01]  /*37c80*/  LDL.LU R21, [R1+0xecc] ;  /* 0x000ecc0001157983 */ /* 0x000ee20000300800 */
[----:B--2---:R-:W-:Y:S01]  /*37c90*/  ISETP.LT.AND P2, PT, R20, UR4, !P0 ;  /* 0x0000000414007c0c */ /* 0x004fe2000c741270 */
[----:B----4-:R-:W-:Y:S02]  /*37ca0*/  IMAD R3, R16, 0x2, R7 ;  /* 0x0000000210037824 */ /* 0x010fe400078e0207 */
[----:B------:R-:W2:Y:S01]  /*37cb0*/  LDL.LU R20, [R1+0xec8] ;  /* 0x000ec80001147983 */ /* 0x000ea20000300800 */
[CC--:B------:R-:W-:Y:S01]  /*37cc0*/  IADD3 R6, P6, R7.reuse, R57.reuse, RZ ;  /* 0x0000003907067210 */ /* 0x0c0fe20007fde0ff */
[----:B------:R-:W-:Y:S01]  /*37cd0*/  ULDC UR4, c[0x0][0x22c] ;  /* 0x00008b0000047ab9 */ /* 0x000fe20000000800 */
[----:B0-----:R-:W-:Y:S01]  /*37ce0*/  IMAD R12, R18, 0x2, R3 ;  /* 0x00000002120c7824 */ /* 0x001fe200078e0203 */
[----:B------:R-:W-:Y:S01]  /*37cf0*/  PRMT R13, R66, 0x7773, RZ ;  /* 0x00007773420d7816 */ /* 0x000fe200000000ff */
[----:B------:R-:W4:Y:S01]  /*37d00*/  LDL.LU R18, [R1+0xec4] ;  /* 0x000ec40001127983 */ /* 0x000f220000300800 */
[----:B------:R-:W-:Y:S01]  /*37d10*/  LEA.HI.X.SX32 R7, R7, R0, 0x1, P6 ;  /* 0x0000000007077211 */ /* 0x000fe200030f0eff */
[----:B------:R-:W0:Y:S01]  /*37d20*/  LDC R16, c[0x0][0x248] ;  /* 0x00009200ff107b82 */ /* 0x000e220000000800 */
[----:B------:R-:W-:Y:S01]  /*37d30*/  IADD3 R2, P6, R3, R57, RZ ;  /* 0x0000003903027210 */ /* 0x000fe20007fde0ff */
[----:B------:R1:W-:Y:S01]  /*37d40*/  @P3 STG.E.U8 desc[UR42][R4.64], R13 ;  /* 0x0000000d04003986 */ /* 0x0003e2000c10112a */
[----:B------:R-:W-:-:S02]  /*37d50*/  PRMT R67, R67, 0x7773, RZ ;  /* 0x0000777343437816 */ /* 0x000fc400000000ff */
[-C--:B------:R-:W-:Y:S01]  /*37d60*/  LEA.HI.X.SX32 R3, R3, R0.reuse, 0x1, P6 ;  /* 0x0000000003037211 */ /* 0x080fe200030f0eff */
[----:B------:R-:W4:Y:S01]  /*37d70*/  LDL.LU R24, [R1+0xec0] ;  /* 0x000ec00001187983 */ /* 0x000f220000300800 */
[----:B------:R-:W-:Y:S01]  /*37d80*/  ISETP.LT.AND P3, PT, R19, UR4, !P0 ;  /* 0x0000000413007c0c */ /* 0x000fe2000c761270 */
[----:B------:R-:W-:Y:S01]  /*37d90*/  ULDC UR4, c[0x0][0x22c] ;  /* 0x00008b0000047ab9 */ /* 0x000fe20000000800 */
[----:B------:R-:W-:Y:S01]  /*37da0*/  PRMT R15, R8, 0x7770, RZ ;  /* 0x00007770080f7816 */ /* 0x000fe200000000ff */
[----:B------:R3:W-:Y:S01]  /*37db0*/  @P4 STG.E.U8 desc[UR42][R6.64], R67 ;  /* 0x0000004306004986 */ /* 0x0007e2000c10112a */
[----:B------:R-:W0:Y:S01]  /*37dc0*/  LDC R19, c[0x0][0x248] ;  /* 0x00009200ff137b82 */ /* 0x000e220000000800 */
[CC--:B-1----:R-:W-:Y:S01]  /*37dd0*/  IADD3 R4, P6, R12.reuse, R57.reuse, RZ ;  /* 0x000000390c047210 */ /* 0x0c2fe20007fde0ff */
[----:B---3--:R-:W-:Y:S01]  /*37de0*/  IMAD R13, R17, 0x2, R12 ;  /* 0x00000002110d7824 */ /* 0x008fe200078e020c */
[----:B------:R-:W-:Y:S02]  /*37df0*/  PRMT R17, R9, 0x7770, RZ ;  /* 0x0000777009117816 */ /* 0x000fe400000000ff */
[----:B------:R-:W-:Y:S01]  /*37e00*/  LEA.HI.X.SX32 R5, R12, R0, 0x1, P6 ;  /* 0x000000000c057211 */ /* 0x000fe200030f0eff */
[----:B------:R1:W-:Y:S01]  /*37e10*/  @P5 STG.E.U8 desc[UR42][R2.64], R15 ;  /* 0x0000000f02005986 */ /* 0x0003e2000c10112a */
[----:B------:R-:W-:-:S03]  /*37e20*/  IADD3 R6, P6, R13, R57, RZ ;  /* 0x000000390d067210 */ /* 0x000fc60007fde0ff */
[----:B------:R3:W-:Y:S01]  /*37e30*/  @P2 STG.E.U8 desc[UR42][R4.64], R17 ;  /* 0x0000001104002986 */ /* 0x0007e2000c10112a */
[----:B------:R-:W-:Y:S02]  /*37e40*/  LEA.HI.X.SX32 R7, R13, R0, 0x1, P6 ;  /* 0x000000000d077211 */ /* 0x000fe400030f0eff */
[----:B------:R-:W-:Y:S01]  /*37e50*/  ISETP.LT.AND P4, PT, R23, UR4, !P0 ;  /* 0x0000000417007c0c */ /* 0x000fe2000c781270 */
[----:B------:R-:W-:Y:S01]  /*37e60*/  ULDC UR4, c[0x0][0x22c] ;  /* 0x00008b0000047ab9 */ /* 0x000fe20000000800 */
[----:B-1----:R-:W-:Y:S01]  /*37e70*/  PRMT R15, R10, 0x7770, RZ ;  /* 0x000077700a0f7816 */ /* 0x002fe200000000ff */
[----:B------:R-:W-:Y:S01]  /*37e80*/  IMAD R12, R14, 0x2, R13 ;  /* 0x000000020e0c7824 */ /* 0x000fe200078e020d */
[----:B---3--:R-:W-:Y:S01]  /*37e90*/  PRMT R17, R8, 0x7771, RZ ;  /* 0x0000777108117816 */ /* 0x008fe200000000ff */
[----:B------:R-:W1:Y:S02]  /*37ea0*/  LDC R23, c[0x0][0x248] ;  /* 0x00009200ff177b82 */ /* 0x000e640000000800 */
[----:B------:R3:W-:Y:S01]  /*37eb0*/  @P3 STG.E.U8 desc[UR42][R6.64], R15 ;  /* 0x0000000f06003986 */ /* 0x0007e2000c10112a */
[----:B------:R-:W-:Y:S01]  /*37ec0*/  ISETP.LT.AND P5, PT, R22, UR4, !P0 ;  /* 0x0000000416007c0c */ /* 0x000fe2000c7a1270 */
[----:B------:R-:W-:-:S02]  /*37ed0*/  ULDC UR4, c[0x0][0x22c] ;  /* 0x00008b0000047ab9 */ /* 0x000fc40000000800 */
[----:B------:R-:W3:Y:S02]  /*37ee0*/  LDL.LU R22, [R1+0xebc] ;  /* 0x000ebc0001167983 */ /* 0x000ee40000300800 */
[----:B------:R-:W1:Y:S01]  /*37ef0*/  LDC R14, c[0x0][0x248] ;  /* 0x00009200ff0e7b82 */ /* 0x000e620000000800 */
[----:B------:R-:W-:Y:S01]  /*37f00*/  ISETP.LT.AND P2, PT, R21, UR4, !P0 ;  /* 0x0000000415007c0c */ /* 0x000fe2000c741270 */
[----:B------:R-:W-:Y:S01]  /*37f10*/  ULDC UR4, c[0x0][0x22c] ;  /* 0x00008b0000047ab9 */ /* 0x000fe20000000800 */
[----:B------:R-:W-:Y:S01]  /*37f20*/  IADD3 R2, P6, R12, R57, RZ ;  /* 0x000000390c027210 */ /* 0x000fe20007fde0ff */
[----:B0-----:R-:W-:-:S04]  /*37f30*/  IMAD R13, R19, 0x2, R12 ;  /* 0x00000002130d7824 */ /* 0x001fc800078e020c */
[----:B------:R-:W0:Y:S01]  /*37f40*/  LDC R21, c[0x0][0x248] ;  /* 0x00009200ff157b82 */ /* 0x000e220000000800 */
[----:B--2---:R-:W-:Y:S01]  /*37f50*/  ISETP.LT.AND P3, PT, R20, UR4, !P0 ;  /* 0x0000000414007c0c */ /* 0x004fe2000c761270 */
[----:B------:R-:W-:Y:S01]  /*37f60*/  ULDC UR4, c[0x0][0x22c] ;  /* 0x00008b0000047ab9 */ /* 0x000fe20000000800 */
[----:B------:R-:W2:Y:S01]  /*37f70*/  LDL.LU R20, [R1+0xeb8] ;  /* 0x000eb80001147983 */ /* 0x000ea20000300800 */
[----:B------:R-:W-:Y:S02]  /*37f80*/  LEA.HI.X.SX32 R3, R12, R0, 0x1, P6 ;  /* 0x000000000c037211 */ /* 0x000fe400030f0eff */
[----:B------:R-:W-:Y:S01]  /*37f90*/  PRMT R19, R11, 0x7770, RZ ;  /* 0x000077700b137816 */ /* 0x000fe200000000ff */
[----:B------:R-:W-:-:S04]  /*37fa0*/  IMAD R12, R16, 0x2, R13 ;  /* 0x00000002100c7824 */ /* 0x000fc800078e020d */
[----:B------:R1:W-:Y:S01]  /*37fb0*/  @P4 STG.E.U8 desc[UR42][R2.64], R19 ;  /* 0x0000001302004986 */ /* 0x0003e2000c10112a */
[----:B----4-:R-:W-:Y:S01]  /*37fc0*/  ISETP.LT.AND P4, PT, R18, UR4, !P0 ;  /* 0x0000000412007c0c */ /* 0x010fe2000c781270 */
[----:B------:R-:W-:Y:S02]  /*37fd0*/  ULDC UR4, c[0x0][0x22c] ;  /* 0x00008b0000047ab9 */ /* 0x000fe40000000800 */
[----:B------:R-:W4:Y:S04]  /*37fe0*/  LDL.LU R18, [R1+0xeb4] ;  /* 0x000eb40001127983 */ /* 0x000f280000300800 */
[----:B------:R-:W4:Y:S01]  /*37ff0*/  LDL.LU R16, [R1+0xeb0] ;  /* 0x000eb00001107983 */ /* 0x000f220000300800 */
[----:B------:R-:W-:Y:S02]  /*38000*/  IADD3 R4, P6, R13, R57, RZ ;  /* 0x000000390d047210 */ /* 0x000fe40007fde0ff */
[----:B---3--:R-:W-:Y:S01]  /*38010*/  PRMT R15, R9, 0x7771, RZ ;  /* 0x00007771090f7816 */ /* 0x008fe200000000ff */
[----:B-1----:R-:W1:Y:S01]  /*38020*/  LDC R19, c[0x0][0x248] ;  /* 0x00009200ff137b82 */ /* 0x002e620000000800 */
[----:B------:R-:W-:-:S02]  /*38030*/  LEA.HI.X.SX32 R5, R13, R0, 0x1, P6 ;  /* 0x000000000d057211 */ /* 0x000fc400030f0eff */
[----:B------:R-:W-:-:S04]  /*38040*/  IADD3 R6, P6, R12, R57, RZ ;  /* 0x000000390c067210 */ /* 0x000fc80007fde0ff */
[----:B------:R-:W-:Y:S01]  /*38050*/  LEA.HI.X.SX32 R7, R12, R0, 0x1, P6 ;  /* 0x000000000c077211 */ /* 0x000fe200030f0eff */
[----:B0-----:R-:W-:Y:S01]  /*38060*/  IMAD R12, R21, 0x2, R12 ;  /* 0x00000002150c7824 */ /* 0x001fe200078e020c */
[----:B------:R0:W-:Y:S01]  /*38070*/  @P5 STG.E.U8 desc[UR42][R4.64], R17 ;  /* 0x0000001104005986 */ /* 0x0001e2000c10112a */
[----:B------:R-:W-:Y:S01]  /*38080*/  ISETP.LT.AND P5, PT, R24, UR4, !P0 ;  /* 0x0000000418007c0c */ /* 0x000fe2000c7a1270 */
[----:B------:R-:W-:Y:S01]  /*38090*/  ULDC UR4, c[0x0][0x22c] ;  /* 0x00008b0000047ab9 */ /* 0x000fe20000000800 */
[----:B------:R-:W3:Y:S01]  /*380a0*/  LDC R21, c[0x0][0x248] ;  /* 0x00009200ff157b82 */ /* 0x000ee20000000800 */
[----:B------:R2:W-:Y:S01]  /*380b0*/  @P2 STG.E.U8 desc[UR42][R6.64], R15 ;  /* 0x0000000f06002986 */ /* 0x0005e2000c10112a */
[----:B------:R-:W-:-:S03]  /*380c0*/  IADD3 R2, P2, R12, R57, RZ ;  /* 0x000000390c027210 */ /* 0x000fc60007f5e0ff */
[----:B------:R-:W3:Y:S01]  /*380d0*/  LDL.LU R24, [R1+0xeac] ;  /* 0x000eac0001187983 */ /* 0x000ee20000300800 */
[----:B------:R-:W-:Y:S02]  /*380e0*/  LEA.HI.X.SX32 R3, R12, R0, 0x1, P2 ;  /* 0x000000000c037211 */ /* 0x000fe400010f0eff */
[----:B0-----:R-:W-:-:S05]  /*380f0*/  PRMT R17, R10, 0x7771, RZ ;  /* 0x000077710a117816 */ /* 0x001fca00000000ff */
[----:B------:R0:W-:Y:S01]  /*38100*/  @P3 STG.E.U8 desc[UR42][R2.64], R17 ;  /* 0x0000001102003986 */ /* 0x0001e2000c10112a */
[----:B------:R-:W-:Y:S01]  /*38110*/  ISETP.LT.AND P2, PT, R22, UR4, !P0 ;  /* 0x0000000416007c0c */ /* 0x000fe2000c741270 */
[----:B------:R-:W-:Y:S02]  /*38120*/  ULDC UR4, c[0x0][0x22c] ;  /* 0x00008b0000047ab9 */ /* 0x000fe40000000800 */
[----:B------:R-:W3:Y:S04]  /*38130*/  LDL.LU R22, [R1+0xea8] ;  /* 0x000ea80001167983 */ /* 0x000ee80000300800 */
[----:B------:R-:W3:Y:S01]  /*38140*/  LDL.LU R25, [R1+0xea4] ;  /* 0x000ea40001197983 */ /* 0x000ee20000300800 */
[----:B--2---:R-:W-:Y:S01]  /*38150*/  ISETP.LT.AND P3, PT, R20, UR4, !P0 ;  /* 0x0000000414007c0c */ /* 0x004fe2000c761270 */
[----:B------:R-:W-:-:S02]  /*38160*/  IMAD R13, R23, 0x2, R12 ;  /* 0x00000002170d7824 */ /* 0x000fc400078e020c */
[----:B------:R-:W2:Y:S01]  /*38170*/  LDL.LU R20, [R1+0xea0] ;  /* 0x000ea00001147983 */ /* 0x000ea20000300800 */
[----:B------:R-:W-:Y:S01]  /*38180*/  PRMT R15, R11, 0x7771, RZ ;  /* 0x000077710b0f7816 */ /* 0x000fe200000000ff */
[----:B------:R-:W3:Y:S01]  /*38190*/  LDC R23, c[0x0][0x248] ;  /* 0x00009200ff177b82 */ /* 0x000ee20000000800 */
[----:B------:R-:W-:Y:S01]  /*381a0*/  IMAD R12, R14, 0x2, R13 ;  /* 0x000000020e0c7824 */ /* 0x000fe200078e020d */
[----:B------:R-:W-:Y:S01]  /*381b0*/  IADD3 R4, P6, R13, R57, RZ ;  /* 0x000000390d047210 */ /* 0x000fe20007fde0ff */
[----:B------:R-:W-:-:S05]  /*381c0*/  ULDC UR4, c[0x0][0x22c] ;  /* 0x00008b0000047ab9 */ /* 0x000fca0000000800 */
[----:B------:R-:W3:Y:S01]  /*381d0*/  LDC R14, c[0x0][0x248] ;  /* 0x00009200ff0e7b82 */ /* 0x000ee20000000800 */
[----:B------:R-:W-:-:S05]  /*381e0*/  LEA.HI.X.SX32 R5, R13, R0, 0x1, P6 ;  /* 0x000000000d057211 */ /* 0x000fca00030f0eff */
[----:B------:R3:W-:Y:S01]  /*381f0*/  @P4 STG.E.U8 desc[UR42][R4.64], R15 ;  /* 0x0000000f04004986 */ /* 0x0007e2000c10112a */
[-C--:B------:R-:W-:Y:S02]  /*38200*/  IADD3 R6, P4, R12, R57.reuse, RZ ;  /* 0x000000390c067210 */ /* 0x080fe40007f9e0ff */
[----:B------:R-:W-:Y:S02]  /*38210*/  PRMT R13, R8, 0x7772, RZ ;  /* 0x00007772080d7816 */ /* 0x000fe400000000ff */
[-C--:B------:R-:W-:Y:S01]  /*38220*/  LEA.HI.X.SX32 R7, R12, R0.reuse, 0x1, P4 ;  /* 0x000000000c077211 */ /* 0x080fe200020f0eff */
[----:B-1----:R-:W-:Y:S01]  /*38230*/  IMAD R12, R19, 0x2, R12 ;  /* 0x00000002130c7824 */ /* 0x002fe200078e020c */
[----:B----4-:R-:W-:Y:S01]  /*38240*/  ISETP.LT.AND P4, PT, R16, UR5, !P0 ;  /* 0x0000000510007c0c */ /* 0x010fe2000c781270 */
[----:B------:R-:W-:Y:S01]  /*38250*/  ULDC UR5, c[0x0][0x22c] ;  /* 0x00008b0000057ab9 */ /* 0x000fe20000000800 */
[----:B------:R-:W1:Y:S01]  /*38260*/  LDC R16, c[0x0][0x248] ;  /* 0x00009200ff107b82 */ /* 0x000e620000000800 */
[----:B------:R4:W-:Y:S01]  /*38270*/  @P5 STG.E.U8 desc[UR42][R6.64], R13 ;  /* 0x0000000d06005986 */ /* 0x0009e2000c10112a */
[----:B0-----:R-:W-:Y:S01]  /*38280*/  IADD3 R2, P5, R12, R57, RZ ;  /* 0x000000390c027210 */ /* 0x001fe20007fbe0ff */
[----:B---3--:R-:W-:Y:S01]  /*38290*/  IMAD R5, R21, 0x2, R12 ;  /* 0x0000000215057824 */ /* 0x008fe200078e020c */
[----:B------:R-:W-:Y:S01]  /*382a0*/  ISETP.LT.AND P6, PT, R18, UR4, !P0 ;  /* 0x0000000412007c0c */ /* 0x000fe2000c7c1270 */
[----:B------:R-:W-:Y:S01]  /*382b0*/  ULDC UR4, c[0x0][0x22c] ;  /* 0x00008b0000047ab9 */ /* 0x000fe20000000800 */
[----:B------:R-:W-:-:S02]  /*382c0*/  LEA.HI.X.SX32 R3, R12, R0, 0x1, P5 ;  /* 0x000000000c037211 */ /* 0x000fc400028f0eff */
[----:B------:R-:W0:Y:S01]  /*382d0*/  LDC R18, c[0x0][0x248] ;  /* 0x00009200ff127b82 */ /* 0x000e220000000800 */
[----:B------:R-:W-:Y:S01]  /*382e0*/  IMAD R12, R14, 0x2, R5 ;  /* 0x000000020e0c7824 */ /* 0x000fe200078e0205 */
[----:B------:R-:W-:Y:S02]  /*382f0*/  IADD3 R4, P5, R5, R57, RZ ;  /* 0x0000003905047210 */ /* 0x000fe40007fbe0ff */
[----:B------:R-:W-:-:S04]  /*38300*/  PRMT R19, R9, 0x7772, RZ ;  /* 0x0000777209137816 */ /* 0x000fc800000000ff */
[----:B------:R-:W3:Y:S01]  /*38310*/  LDC R14, c[0x0][0x248] ;  /* 0x00009200ff0e7b82 */ /* 0x000ee20000000800 */
[-C--:B------:R-:W-:Y:S01]  /*38320*/  LEA.HI.X.SX32 R5, R5, R0.reuse, 0x1, P5 ;  /* 0x0000000005057211 */ /* 0x080fe200028f0eff */
[----:B----4-:R-:W-:Y:S01]  /*38330*/  IMAD R13, R23, 0x2, R12 ;  /* 0x00000002170d7824 */ /* 0x010fe200078e020c */
[-C--:B------:R-:W-:Y:S01]  /*38340*/  IADD3 R6, P5, R12, R57.reuse, RZ ;  /* 0x000000390c067210 */ /* 0x080fe20007fbe0ff */
[----:B------:R1:W-:Y:S01]  /*38350*/  @P2 STG.E.U8 desc[UR42][R2.64], R19 ;  /* 0x0000001302002986 */ /* 0x0003e2000c10112a */
[----:B------:R-:W-:Y:S02]  /*38360*/  PRMT R17, R10, 0x7772, RZ ;  /* 0x000077720a117816 */ /* 0x000fe400000000ff */
[----:B------:R-:W-:Y:S01]  /*38370*/  ISETP.LT.AND P2, PT, R24, UR4, !P0 ;  /* 0x0000000418007c0c */ /* 0x000fe2000c741270 */
[----:B------:R-:W-:Y:S01]  /*38380*/  ULDC UR4, c[0x0][0x22c] ;  /* 0x00008b0000047ab9 */ /* 0x000fe20000000800 */
[----:B------:R-:W-:Y:S01]  /*38390*/  LEA.HI.X.SX32 R7, R12, R0, 0x1, P5 ;  /* 0x000000000c077211 */ /* 0x000fe200028f0eff */
[----:B------:R-:W4:Y:S01]  /*383a0*/  LDL.LU R24, [R1+0xe9c] ;  /* 0x000e9c0001187983 */ /* 0x000f220000300800 */
[----:B------:R-:W-:-:S02]  /*383b0*/  IADD3 R12, P5, R13, R57, RZ ;  /* 0x000000390d0c7210 */ /* 0x000fc40007fbe0ff */
[----:B------:R-:W-:Y:S01]  /*383c0*/  PRMT R15, R11, 0x7772, RZ ;  /* 0x000077720b0f7816 */ /* 0x000fe200000000ff */
[----:B------:R0:W-:Y:S01]  /*383d0*/  @P3 STG.E.U8 desc[UR42][R4.64], R17 ;  /* 0x0000001104003986 */ /* 0x0001e2000c10112a */
[----:B------:R-:W-:Y:S01]  /*383e0*/  ISETP.LT.AND P3, PT, R22, UR4, !P0 ;  /* 0x0000000416007c0c */ /* 0x000fe2000c761270 */
[----:B-1----:R-:W-:Y:S01]  /*383f0*/  IMAD R3, R16, 0x2, R13 ;  /* 0x0000000210037824 */ /* 0x002fe200078e020d */
[----:B------:R-:W-:Y:S01]  /*38400*/  LEA.HI.X.SX32 R13, R13, R0, 0x1, P5 ;  /* 0x000000000d0d7211 */ /* 0x000fe200028f0eff */
[----:B------:R-:W4:Y:S01]  /*38410*/  LDL.LU R22, [R1+0xe98] ;  /* 0x000e980001167983 */ /* 0x000f220000300800 */
[----:B------:R-:W-:Y:S01]  /*38420*/  ULDC UR4, c[0x0][0x22c] ;  /* 0x00008b0000047ab9 */ /* 0x000fe20000000800 */
[----:B------:R-:W1:Y:S01]  /*38430*/  LDC R16, c[0x0][0x248] ;  /* 0x00009200ff107b82 */ /* 0x000e620000000800 */
[----:B------:R-:W-:Y:S01]  /*38440*/  ISETP.LT.AND P5, PT, R25, UR4, !P0 ;  /* 0x0000000419007c0c */ /* 0x000fe2000c7a1270 */
[----:B------:R3:W-:Y:S01]  /*38450*/  @P6 STG.E.U8 desc[UR42][R6.64], R15 ;  /* 0x0000000f06006986 */ /* 0x0007e2000c10112a */
[----:B------:R-:W-:Y:S01]  /*38460*/  ULDC UR4, c[0x0][0x22c] ;  /* 0x00008b0000047ab9 */ /* 0x000fe20000000800 */
[----:B0-----:R-:W-:-:S02]  /*38470*/  PRMT R17, R8, 0x7773, RZ ;  /* 0x0000777308117816 */ /* 0x001fc400000000ff */
[----:B------:R-:W4:Y:S01]  /*38480*/  LDL.LU R21, [R1+0xe94] ;  /* 0x000e940001157983 */ /* 0x000f220000300800 */
[----:B------:R-:W-:Y:S01]  /*38490*/  IMAD R5, R18, 0x2, R3 ;  /* 0x0000000212057824 */ /* 0x000fe200078e0203 */
[----:B------:R-:W0:Y:S02]  /*384a0*/  LDC R8, c[0x0][0x248] ;  /* 0x00009200ff087b82 */ /* 0x000e240000000800 */
[----:B------:R3:W-:Y:S02]  /*384b0*/  @P4 STG.E.U8 desc[UR42][R12.64], R17 ;  /* 0x000000110c004986 */ /* 0x0007e4000c10112a */
[----:B---3--:R-:W-:Y:S01]  /*384c0*/  IMAD R7, R14, 0x2, R5 ;  /* 0x000000020e077824 */ /* 0x008fe200078e0205 */
[----:B------:R-:W-:-:S03]  /*384d0*/  IADD3 R2, P6, R3, R57, RZ ;  /* 0x0000003903027210 */ /* 0x000fc60007fde0ff */
[----:B------:R-:W3:Y:S01]  /*384e0*/  LDC R19, c[0x0][0x248] ;  /* 0x00009200ff137b82 */ /* 0x000ee20000000800 */
[----:B------:R-:W-:Y:S02]  /*384f0*/  PRMT R15, R9, 0x7773, RZ ;  /* 0x00007773090f7816 */ /* 0x000fe400000000ff */
[----:B------:R-:W-:Y:S02]  /*38500*/  PRMT R11, R11, 0x7773, RZ ;  /* 0x000077730b0b7816 */ /* 0x000fe400000000ff */
[----:B------:R-:W-:-:S03]  /*38510*/  PRMT R13, R73, 0x7770, RZ ;  /* 0x00007770490d7816 */ /* 0x000fc600000000ff */
[----:B------:R-:W3:Y:S08]  /*38520*/  LDC R17, c[0x0][0x248] ;  /* 0x00009200ff117b82 */ /* 0x000ef00000000800 */
[----:B------:R-:W3:Y:S01]  /*38530*/  LDC R12, c[0x0][0x248] ;  /* 0x00009200ff0c7b82 */ /* 0x000ee20000000800 */
[----:B--2---:R-:W-:Y:S01]  /*38540*/  ISETP.LT.AND P4, PT, R20, UR4, !P0 ;  /* 0x0000000414007c0c */ /* 0x004fe2000c781270 */
[----:B------:R-:W-:Y:S01]  /*38550*/  ULDC UR4, c[0x0][0x22c] ;  /* 0x00008b0000047ab9 */ /* 0x000fe20000000800 */
[----:B------:R-:W2:Y:S04]  /*38560*/  LDL.LU R20, [R1+0xe90] ;  /* 0x000e900001147983 */ /* 0x000ea80000300800 */
[----:B------:R-:W2:Y:S01]  /*38570*/  LDL.LU R14, [R1+0xe8c] ;  /* 0x000e8c00010e7983 */ /* 0x000ea20000300800 */
[----:B------:R-:W-:-:S02]  /*38580*/  LEA.HI.X.SX32 R3, R3, R0, 0x1, P6 ;  /* 0x0000000003037211 */ /* 0x000fc400030f0eff */
[-C--:B------:R-:W-:Y:S01]  /*38590*/  IADD3 R6, P6, R7, R57.reuse, RZ ;  /* 0x0000003907067210 */ /* 0x080fe20007fde0ff */
[----:B------:R-:W2:Y:S04]  /*385a0*/  LDL.LU R18, [R1+0xe88] ;  /* 0x000e880001127983 */ /* 0x000ea80000300800 */
[----:B------:R0:W-:Y:S01]  /*385b0*/  @P2 STG.E.U8 desc[UR42][R2.64], R15 ;  /* 0x0000000f02002986 */ /* 0x0001e2000c10112a */
[C---:B------:R-:W-:Y:S02]  /*385c0*/  IADD3 R4, P2, R5.reuse, R57, RZ ;  /* 0x0000003905047210 */ /* 0x040fe40007f5e0ff */
[----:B------:R-:W-:Y:S02]  /*385d0*/  PRMT R9, R10, 0x7773, RZ ;  /* 0x000077730a097816 */ /* 0x000fe400000000ff */
[-C--:B------:R-:W-:Y:S01]  /*385e0*/  LEA.HI.X.SX32 R5, R5, R0.reuse, 0x1, P2 ;  /* 0x0000000005057211 */ /* 0x080fe200010f0eff */
[----:B------:R-:W2:Y:S01]  /*385f0*/  LDC R10, c[0x0][0x248] ;  /* 0x00009200ff0a7b82 */ /* 0x000ea20000000800 */
[----:B0-----:R-:W-:Y:S01]  /*38600*/  IMAD R3, R8, 0x2, R7 ;  /* 0x0000000208037824 */ /* 0x001fe200078e0207 */
[----:B------:R-:W-:-:S03]  /*38610*/  LEA.HI.X.SX32 R7, R7, R0, 0x1, P6 ;  /* 0x0000000007077211 */ /* 0x000fc600030f0eff */
[----:B-1----:R-:W-:Y:S01]  /*38620*/  IMAD R8, R16, 0x2, R3 ;  /* 0x0000000210087824 */ /* 0x002fe200078e0203 */
[CC--:B------:R-:W-:Y:S01]  /*38630*/  IADD3 R2, P6, R3.reuse, R57.reuse, RZ ;  /* 0x0000003903027210 */ /* 0x0c0fe20007fde0ff */
[----:B------:R0:W-:Y:S01]  /*38640*/  @P3 STG.E.U8 desc[UR42][R4.64], R9 ;  /* 0x0000000904003986 */ /* 0x0001e2000c10112a */
[----:B------:R-:W-:Y:S02]  /*38650*/  PRMT R15, R72, 0x7770, RZ ;  /* 0x00007770480f7816 */ /* 0x000fe400000000ff */
[----:B------:R-:W-:Y:S01]  /*38660*/  LEA.HI.X.SX32 R3, R3, R0, 0x1, P6 ;  /* 0x0000000003037211 */ /* 0x000fe200030f0eff */
[----:B------:R1:W-:Y:S04]  /*38670*/  @P5 STG.E.U8 desc[UR42][R6.64], R11 ;  /* 0x0000000b06005986 */ /* 0x0003e8000c10112a */
[----:B------:R-:W2:Y:S01]  /*38680*/  LDL.LU R16, [R1+0xe84] ;  /* 0x000e840001107983 */ /* 0x000ea20000300800 */
[----:B0-----:R-:W-:-:S02]  /*38690*/  IADD3 R4, P6, R8, R57, RZ ;  /* 0x0000003908047210 */ /* 0x001fc40007fde0ff */
[----:B----4-:R-:W-:Y:S01]  /*386a0*/  ISETP.LT.AND P2, PT, R24, UR4, !P0 ;  /* 0x0000000418007c0c */ /* 0x010fe2000c741270 */
[----:B------:R-:W-:Y:S01]  /*386b0*/  ULDC UR4, c[0x0][0x22c] ;  /* 0x00008b0000047ab9 */ /* 0x000fe20000000800 */
[----:B------:R-:W-:Y:S01]  /*386c0*/  LEA.HI.X.SX32 R5, R8, R0, 0x1, P6 ;  /* 0x0000000008057211 */ /* 0x000fe200030f0eff */
[----:B------:R0:W-:Y:S01]  /*386d0*/  @P4 STG.E.U8 desc[UR42][R2.64], R15 ;  /* 0x0000000f02004986 */ /* 0x0001e2000c10112a */
[----:B------:R-:W-:Y:S01]  /*386e0*/  ISETP.LT.AND P3, PT, R22, UR4, !P0 ;  /* 0x0000000416007c0c */ /* 0x000fe2000c761270 */
[----:B------:R-:W-:Y:S01]  /*386f0*/  ULDC UR4, c[0x0][0x22c] ;  /* 0x00008b0000047ab9 */ /* 0x000fe20000000800 */
[----:B---3--:R-:W-:Y:S02]  /*38700*/  IMAD R9, R19, 0x2, R8 ;  /* 0x0000000213097824 */ /* 0x008fe400078e0208 */
[----:B------:R-:W3:Y:S01]  /*38710*/  LDL.LU R19, [R1+0xe80] ;  /* 0x000e800001137983 */ /* 0x000ee20000300800 */
[----:B-1----:R-:W-:Y:S01]  /*38720*/  PRMT R11, R74, 0x7770, RZ ;  /* 0x000077704a0b7816 */ /* 0x002fe200000000ff */
[----:B0-----:R-:W0:Y:S01]  /*38730*/  LDC R15, c[0x0][0x248] ;  /* 0x00009200ff0f7b82 */ /* 0x001e220000000800 */
[----:B------:R-:W-:Y:S01]  /*38740*/  ISETP.LT.AND P5, PT, R21, UR4, !P0 ;  /* 0x0000000415007c0c */ /* 0x000fe2000c7a1270 */
[----:B------:R-:W-:Y:S01]  /*38750*/  ULDC UR4, c[0x0][0x22c] ;  /* 0x00008b0000047ab9 */ /* 0x000fe20000000800 */
[----:B------:R1:W-:Y:S01]  /*38760*/  @P2 STG.E.U8 desc[UR42][R4.64], R13 ;  /* 0x0000000d04002986 */ /* 0x0003e2000c10112a */
[----:B--2---:R-:W-:Y:S01]  /*38770*/  ISETP.LT.AND P4, PT, R20, UR4, !P0 ;  /* 0x0000000414007c0c */ /* 0x004fe2000c781270 */
[----:B------:R-:W-:-:S02]  /*38780*/  ULDC UR4, c[0x0][0x22c] ;  /* 0x00008b0000047ab9 */ /* 0x000fc40000000800 */
[----:B------:R-:W-:Y:S01]  /*38790*/  ISETP.LT.AND P2, PT, R14, UR4, !P0 ;  /* 0x000000040e007c0c */ /* 0x000fe2000c741270 */
[----:B------:R-:W-:Y:S01]  /*387a0*/  IMAD R8, R10, 0x2, R9 ;  /* 0x000000020a087824 */ /* 0x000fe200078e0209 */
[----:B------:R-:W2:Y:S01]  /*387b0*/  LDL.LU R14, [R1+0xe7c] ;  /* 0x000e7c00010e7983 */ /* 0x000ea20000300800 */
[-C--:B------:R-:W-:Y:S01]  /*387c0*/  IADD3 R6, P6, R9, R57.reuse, RZ ;  /* 0x0000003909067210 */ /* 0x080fe20007fde0ff */
[----:B------:R-:W-:Y:S01]  /*387d0*/  ULDC UR4, c[0x0][0x22c] ;  /* 0x00008b0000047ab9 */ /* 0x000fe20000000800 */
[----:B-1----:R-:W-:Y:S01]  /*387e0*/  PRMT R13, R75, 0x7770, RZ ;  /* 0x000077704b0d7816 */ /* 0x002fe200000000ff */
[----:B------:R-:W1:Y:S01]  /*387f0*/  LDC R10, c[0x0][0x248] ;  /* 0x00009200ff0a7b82 */ /* 0x000e620000000800 */
[----:B------:R-:W-:Y:S01]  /*38800*/  LEA.HI.X.SX32 R7, R9, R0, 0x1, P6 ;  /* 0x0000000009077211 */ /* 0x000fe200030f0eff */
[----:B------:R-:W-:Y:S01]  /*38810*/  IMAD R9, R17, 0x2, R8 ;  /* 0x0000000211097824 */ /* 0x000fe200078e0208 */
[----:B------:R-:W-:-:S04]  /*38820*/  IADD3 R2, P6, R8, R57, RZ ;  /* 0x0000003908027210 */ /* 0x000fc80007fde0ff */
[-C--:B------:R-:W-:Y:S01]  /*38830*/  LEA.HI.X.SX32 R3, R8, R0.reuse, 0x1, P6 ;  /* 0x0000000008037211 */ /* 0x080fe200030f0eff */
[----:B------:R-:W-:Y:S01]  /*38840*/  IMAD R8, R12, 0x2, R9 ;  /* 0x000000020c087824 */ /* 0x000fe200078e0209 */
[CC--:B------:R-:W-:Y:S01]  /*38850*/  IADD3 R4, P6, R9.reuse, R57.reuse, RZ ;  /* 0x0000003909047210 */ /* 0x0c0fe20007fde0ff */
[----:B------:R4:W-:Y:S01]  /*38860*/  @P3 STG.E.U8 desc[UR42][R6.64], R11 ;  /* 0x0000000b06003986 */ /* 0x0009e2000c10112a */
[----:B------:R-:W-:Y:S01]  /*38870*/  ISETP.LT.AND P3, PT, R18, UR4, !P0 ;  /* 0x0000000412007c0c */ /* 0x000fe2000c761270 */
[----:B------:R-:W-:Y:S01]  /*38880*/  ULDC UR4, c[0x0][0x22c] ;  /* 0x00008b0000047ab9 */ /* 0x000fe20000000800 */
[----:B------:R-:W-:Y:S01]  /*38890*/  LEA.HI.X.SX32 R5, R9, R0, 0x1, P6 ;  /* 0x0000000009057211 */ /* 0x000fe200030f0eff */
[----:B------:R-:W2:Y:S01]  /*388a0*/  LDL.LU R18, [R1+0xe78] ;  /* 0x000e780001127983 */ /* 0x000ea20000300800 */
[----:B------:R-:W1:Y:S03]  /*388b0*/  LDC R17, c[0x0][0x248] ;  /* 0x00009200ff117b82 */ /* 0x000e660000000800 */
[----:B------:R0:W-:Y:S01]  /*388c0*/  @P5 STG.E.U8 desc[UR42][R2.64], R13 ;  /* 0x0000000d02005986 */ /* 0x0001e2000c10112a */
[----:B----4-:R-:W-:-:S04]  /*388d0*/  IADD3 R6, P6, R8, R57, RZ ;  /* 0x0000003908067210 */ /* 0x010fc80007fde0ff */
[----:B------:R-:W4:Y:S01]  /*388e0*/  LDC R12, c[0x0][0x248] ;  /* 0x00009200ff0c7b82 */ /* 0x000f220000000800 */
[----:B------:R-:W-:Y:S02]  /*388f0*/  PRMT R11, R72, 0x7771, RZ ;  /* 0x00007771480b7816 */ /* 0x000fe400000000ff */
[----:B------:R-:W-:Y:S02]  /*38900*/  LEA.HI.X.SX32 R7, R8, R0, 0x1, P6 ;  /* 0x0000000008077211 */ /* 0x000fe400030f0eff */
[----:B------:R-:W-:Y:S01]  /*38910*/  ISETP.LT.AND P5, PT, R16, UR4, !P0 ;  /* 0x0000000410007c0c */ /* 0x000fe2000c7a1270 */
[----:B------:R-:W-:Y:S01]  /*38920*/  ULDC UR4, c[0x0][0x22c] ;  /* 0x00008b0000047ab9 */ /* 0x000fe20000000800 */
[----:B0-----:R-:W-:Y:S01]  /*38930*/  PRMT R13, R73, 0x7771, RZ ;  /* 0x00007771490d7816 */ /* 0x001fe200000000ff */
[----:B------:R-:W4:Y:S04]  /*38940*/  LDL.LU R16, [R1+0xe74] ;  /* 0x000e740001107983 */ /* 0x000f280000300800 */
[----:B------:R0:W-:Y:S04]  /*38950*/  @P4 STG.E.U8 desc[UR42][R4.64], R11 ;  /* 0x0000000b04004986 */ /* 0x0001e8000c10112a */
[----:B------:R-:W4:Y:S04]  /*38960*/  LDL.LU R20, [R1+0xe70] ;  /* 0x000e700001147983 */ /* 0x000f280000300800 */
[----:B------:R1:W-:Y:S01]  /*38970*/  @P2 STG.E.U8 desc[UR42][R6.64], R13 ;  /* 0x0000000d06002986 */ /* 0x0003e2000c10112a */
[----:B---3--:R-:W-:Y:S01]  /*38980*/  ISETP.LT.AND P4, PT, R19, UR4, !P0 ;  /* 0x0000000413007c0c */ /* 0x008fe2000c781270 */
[----:B------:R-:W-:Y:S01]  /*38990*/  ULDC UR4, c[0x0][0x22c] ;  /* 0x00008b0000047ab9 */ /* 0x000fe20000000800 */
[----:B------:R-:W-:Y:S01]  /*389a0*/  IMAD R9, R15, 0x2, R8 ;  /* 0x000000020f097824 */ /* 0x000fe200078e0208 */
[----:B0-----:R-:W-:Y:S01]  /*389b0*/  PRMT R11, R74, 0x7771, RZ ;  /* 0x000077714a0b7816 */ /* 0x001fe200000000ff */
[----:B------:R-:W0:Y:S01]  /*389c0*/  LDC R19, c[0x0][0x248] ;  /* 0x00009200ff137b82 */ /* 0x000e220000000800 */
[----:B--2---:R-:W-:Y:S01]  /*389d0*/  ISETP.LT.AND P2, PT, R14, UR4, !P0 ;  /* 0x000000040e007c0c */ /* 0x004fe2000c741270 */
[----:B-1----:R-:W-:Y:S01]  /*389e0*/  IMAD R8, R10, 0x2, R9 ;  /* 0x000000020a087824 */ /* 0x002fe200078e0209 */
[----:B------:R-:W2:Y:S01]  /*389f0*/  LDL.LU R14, [R1+0xe6c] ;  /* 0x000e6c00010e7983 */ /* 0x000ea20000300800 */
[----:B------:R-:W-:Y:S01]  /*38a00*/  IADD3 R2, P6, R9, R57, RZ ;  /* 0x0000003909027210 */ /* 0x000fe20007fde0ff */
[----:B------:R-:W-:Y:S01]  /*38a10*/  ULDC UR4, c[0x0][0x22c] ;  /* 0x00008b0000047ab9 */ /* 0x000fe20000000800 */
[----:B------:R-:W-:-:S02]  /*38a20*/  PRMT R13, R75, 0x7771, RZ ;  /* 0x000077714b0d7816 */ /* 0x000fc400000000ff */
[----:B------:R-:W1:Y:S01]  /*38a30*/  LDC R10, c[0x0][0x248] ;  /* 0x00009200ff0a7b82 */ /* 0x000e620000000800 */
[----:B------:R-:W-:Y:S01]  /*38a40*/  LEA.HI.X.SX32 R3, R9, R0, 0x1, P6 ;  /* 0x0000000009037211 */ /* 0x000fe200030f0eff */
[----:B------:R-:W-:Y:S01]  /*38a50*/  IMAD R9, R17, 0x2, R8 ;  /* 0x0000000211097824 */ /* 0x000fe200078e0208 */
[----:B------:R-:W-:-:S04]  /*38a60*/  IADD3 R4, P6, R8, R57, RZ ;  /* 0x0000003908047210 */ /* 0x000fc80007fde0ff */
[-C--:B------:R-:W-:Y:S01]  /*38a70*/  LEA.HI.X.SX32 R5, R8, R0.reuse, 0x1, P6 ;  /* 0x0000000008057211 */ /* 0x080fe200030f0eff */
[----:B----4-:R-:W-:Y:S01]  /*38a80*/  IMAD R8, R12, 0x2, R9 ;  /* 0x000000020c087824 */ /* 0x010fe200078e0209 */
[-C--:B------:R-:W-:Y:S01]  /*38a90*/  IADD3 R6, P6, R9, R57.reuse, RZ ;  /* 0x0000003909067210 */ /* 0x080fe20007fde0ff */
[----:B------:R3:W-:Y:S01]  /*38aa0*/  @P3 STG.E.U8 desc[UR42][R2.64], R11 ;  /* 0x0000000b02003986 */ /* 0x0007e2000c10112a */
[----:B------:R-:W-:Y:S01]  /*38ab0*/  PRMT R15, R73, 0x7772, RZ ;  /* 0x00007772490f7816 */ /* 0x000fe200000000ff */
[----:B------:R-:W4:Y:S01]  /*38ac0*/  LDC R17, c[0x0][0x248] ;  /* 0x00009200ff117b82 */ /* 0x000f220000000800 */
[----:B------:R-:W-:Y:S02]  /*38ad0*/  LEA.HI.X.SX32 R7, R9, R0, 0x1, P6 ;  /* 0x0000000009077211 */ /* 0x000fe400030f0eff */
[----:B------:R-:W-:Y:S01]  /*38ae0*/  ISETP.LT.AND P3, PT, R18, UR4, !P0 ;  /* 0x0000000412007c0c */ /* 0x000fe2000c761270 */
[----:B------:R-:W-:Y:S01]  /*38af0*/  ULDC UR4, c[0x0][0x22c] ;  /* 0x00008b0000047ab9 */ /* 0x000fe20000000800 */
[----:B------:R-:W4:Y:S03]  /*38b00*/  LDL.LU R18, [R1+0xe68] ;  /* 0x000e680001127983 */ /* 0x000f260000300800 */
[----:B------:R-:W1:Y:S01]  /*38b10*/  LDC R12, c[0x0][0x248] ;  /* 0x00009200ff0c7b82 */ /* 0x000e620000000800 */
[----:B---3--:R-:W-:-:S02]  /*38b20*/  IADD3 R2, P6, R8, R57, RZ ;  /* 0x0000003908027210 */ /* 0x008fc40007fde0ff */
[----:B------:R-:W-:Y:S01]  /*38b30*/  PRMT R11, R72, 0x7772, RZ ;  /* 0x00007772480b7816 */ /* 0x000fe200000000ff */
[----:B------:R3:W-:Y:S01]  /*38b40*/  @P5 STG.E.U8 desc[UR42][R4.64], R13 ;  /* 0x0000000d04005986 */ /* 0x0007e2000c10112a */
[----:B------:R-:W-:Y:S02]  /*38b50*/  LEA.HI.X.SX32 R3, R8, R0, 0x1, P6 ;  /* 0x0000000008037211 */ /* 0x000fe400030f0eff */
[----:B------:R-:W-:Y:S01]  /*38b60*/  ISETP.LT.AND P5, PT, R16, UR4, !P0 ;  /* 0x0000000410007c0c */ /* 0x000fe2000c7a1270 */
[----:B------:R-:W-:Y:S01]  /*38b70*/  ULDC UR4, c[0x0][0x22c] ;  /* 0x00008b0000047ab9 */ /* 0x000fe20000000800 */
[----:B------:R-:W4:Y:S04]  /*38b80*/  LDL.LU R16, [R1+0xe64] ;  /* 0x000e640001107983 */ /* 0x000f280000300800 */
[----:B------:R3:W-:Y:S01]  /*38b90*/  @P4 STG.E.U8 desc[UR42][R6.64], R11 ;  /* 0x0000000b06004986 */ /* 0x0007e2000c10112a */
[----:B------:R-:W-:Y:S01]  /*38ba0*/  ISETP.LT.AND P4, PT, R20, UR4, !P0 ;  /* 0x0000000414007c0c */ /* 0x000fe2000c781270 */
[----:B------:R-:W-:-:S02]  /*38bb0*/  ULDC UR4, c[0x0][0x22c] ;  /* 0x00008b0000047ab9 */ /* 0x000fc40000000800 */
[----:B------:R-:W4:Y:S04]  /*38bc0*/  LDL.LU R20, [R1+0xe60] ;  /* 0x000e600001147983 */ /* 0x000f280000300800 */
[----:B------:R1:W-:Y:S01]  /*38bd0*/  @P2 STG.E.U8 desc[UR42][R2.64], R15 ;  /* 0x0000000f02002986 */ /* 0x0003e2000c10112a */
[----:B0-----:R-:W-:Y:S01]  /*38be0*/  IMAD R8, R19, 0x2, R8 ;  /* 0x0000000213087824 */ /* 0x001fe200078e0208 */
[----:B---3--:R-:W-:Y:S02]  /*38bf0*/  PRMT R13, R74, 0x7772, RZ ;  /* 0x000077724a0d7816 */ /* 0x008fe400000000ff */
[----:B------:R-:W-:Y:S01]  /*38c00*/  PRMT R11, R75, 0x7772, RZ ;  /* 0x000077724b0b7816 */ /* 0x000fe200000000ff */
[----:B-1----:R-:W0:Y:S01]  /*38c10*/  LDC R15, c[0x0][0x248] ;  /* 0x00009200ff0f7b82 */ /* 0x002e220000000800 */
[----:B--2---:R-:W-:Y:S01]  /*38c20*/  ISETP.LT.AND P2, PT, R14, UR4, !P0 ;  /* 0x000000040e007c0c */ /* 0x004fe2000c741270 */
[----:B----4-:R-:W-:Y:S01]  /*38c30*/  IMAD R9, R17, 0x2, R8 ;  /* 0x0000000211097824 */ /* 0x010fe200078e0208 */
[----:B------:R-:W2:Y:S01]  /*38c40*/  LDL.LU R14, [R1+0xe5c] ;  /* 0x000e5c00010e7983 */ /* 0x000ea20000300800 */
[----:B------:R-:W-:Y:S01]  /*38c50*/  IADD3 R4, P6, R8, R57, RZ ;  /* 0x0000003908047210 */ /* 0x000fe20007fde0ff */
[----:B------:R-:W-:-:S03]  /*38c60*/  ULDC UR4, c[0x0][0x22c] ;  /* 0x00008b0000047ab9 */ /* 0x000fc60000000800 */
[----:B------:R-:W1:Y:S01]  /*38c70*/  LDC R17, c[0x0][0x248] ;  /* 0x00009200ff117b82 */ /* 0x000e620000000800 */
[----:B------:R-:W-:Y:S02]  /*38c80*/  LEA.HI.X.SX32 R5, R8, R0, 0x1, P6 ;  /* 0x0000000008057211 */ /* 0x000fe400030f0eff */
[----:B------:R-:W-:-:S04]  /*38c90*/  IADD3 R6, P6, R9, R57, RZ ;  /* 0x0000003909067210 */ /* 0x000fc80007fde0ff */
[-C--:B------:R-:W-:Y:S01]  /*38ca0*/  LEA.HI.X.SX32 R7, R9, R0.reuse, 0x1, P6 ;  /* 0x0000000009077211 */ /* 0x080fe200030f0eff */
[----:B------:R-:W-:Y:S01]  /*38cb0*/  IMAD R9, R10, 0x2, R9 ;  /* 0x000000020a097824 */ /* 0x000fe200078e0209 */
[----:B------:R3:W-:Y:S01]  /*38cc0*/  @P3 STG.E.U8 desc[UR42][R4.64], R13 ;  /* 0x0000000d04003986 */ /* 0x0007e2000c10112a */
[----:B------:R-:W4:Y:S03]  /*38cd0*/  LDC R10, c[0x0][0x248] ;  /* 0x00009200ff0a7b82 */ /* 0x000f260000000800 */
[----:B------:R-:W-:Y:S01]  /*38ce0*/  @P5 STG.E.U8 desc[UR42][R6.64], R11 ;  /* 0x0000000b06005986 */ /* 0x000fe2000c10112a */
[CC--:B------:R-:W-:Y:S01]  /*38cf0*/  IADD3 R2, P5, R9.reuse, R57.reuse, RZ ;  /* 0x0000003909027210 */ /* 0x0c0fe20007fbe0ff */
[----:B------:R-:W-:Y:S01]  /*38d00*/  IMAD R8, R12, 0x2, R9 ;  /* 0x000000020c087824 */ /* 0x000fe200078e0209 */
[----:B------:R-:W-:Y:S01]  /*38d10*/  ISETP.LT.AND P3, PT, R18, UR4, !P0 ;  /* 0x0000000412007c0c */ /* 0x000fe2000c761270 */
[----:B------:R-:W-:Y:S01]  /*38d20*/  ULDC UR4, c[0x0][0x22c] ;  /* 0x00008b0000047ab9 */ /* 0x000fe20000000800 */
[----:B------:R-:W-:Y:S01]  /*38d30*/  LEA.HI.X.SX32 R3, R9, R0, 0x1, P5 ;  /* 0x0000000009037211 */ /* 0x000fe200028f0eff */
[----:B------:R-:W4:Y:S01]  /*38d40*/  LDL.LU R18, [R1+0xe58] ;  /* 0x000e580001127983 */ /* 0x000f220000300800 */
[----:B------:R-:W-:Y:S01]  /*38d50*/  PRMT R9, R72, 0x7773, RZ ;  /* 0x0000777348097816 */ /* 0x000fe200000000ff */
[----:B---3--:R-:W3:Y:S01]  /*38d60*/  LDC R13, c[0x0][0x248] ;  /* 0x00009200ff0d7b82 */ /* 0x008ee20000000800 */
[----:B------:R-:W-:-:S03]  /*38d70*/  IADD3 R4, P6, R8, R57, RZ ;  /* 0x0000003908047210 */ /* 0x000fc60007fde0ff */
[----:B------:R0:W-:Y:S01]  /*38d80*/  @P4 STG.E.U8 desc[UR42][R2.64], R9 ;  /* 0x0000000902004986 */ /* 0x0001e2000c10112a */
[----:B------:R-:W-:Y:S01]  /*38d90*/  ISETP.LT.AND P5, PT, R16, UR4, !P0 ;  /* 0x0000000410007c0c */ /* 0x000fe2000c7a1270 */
[----:B------:R-:W-:Y:S02]  /*38da0*/  ULDC UR4, c[0x0][0x22c] ;  /* 0x00008b0000047ab9 */ /* 0x000fe40000000800 */
[----:B------:R-:W3:Y:S01]  /*38db0*/  LDL.LU R16, [R1+0xe54] ;  /* 0x000e540001107983 */ /* 0x000ee20000300800 */
[----:B------:R-:W-:Y:S01]  /*38dc0*/  LEA.HI.X.SX32 R5, R8, R0, 0x1, P6 ;  /* 0x0000000008057211 */ /* 0x000fe200030f0eff */
[----:B------:R-:W3:Y:S02]  /*38dd0*/  LDC R12, c[0x0][0x248] ;  /* 0x00009200ff0c7b82 */ /* 0x000ee40000000800 */
[----:B------:R-:W3:Y:S01]  /*38de0*/  LDL.LU R19, [R1+0xe50] ;  /* 0x000e500001137983 */ /* 0x000ee20000300800 */
[----:B------:R-:W-:Y:S01]  /*38df0*/  ISETP.LT.AND P4, PT, R20, UR4, !P0 ;  /* 0x0000000414007c0c */ /* 0x000fe2000c781270 */
[----:B------:R-:W-:-:S02]  /*38e00*/  ULDC UR4, c[0x0][0x22c] ;  /* 0x00008b0000047ab9 */ /* 0x000fc40000000800 */
[----:B--2---:R-:W-:Y:S01]  /*38e10*/  ISETP.LT.AND P6, PT, R14, UR4, !P0 ;  /* 0x000000040e007c0c */ /* 0x004fe2000c7c1270 */
[----:B-1----:R-:W-:Y:S01]  /*38e20*/  IMAD R8, R17, 0x2, R8 ;  /* 0x0000000211087824 */ /* 0x002fe200078e0208 */
[----:B------:R-:W2:Y:S01]  /*38e30*/  LDL.LU R14, [R1+0xe4c] ;  /* 0x000e4c00010e7983 */ /* 0x000ea20000300800 */
[----:B------:R-:W-:Y:S01]  /*38e40*/  PRMT R73, R73, 0x7773, RZ ;  /* 0x0000777349497816 */ /* 0x000fe200000000ff */
[----:B------:R-:W-:Y:S01]  /*38e50*/  ULDC UR4, c[0x0][0x22c] ;  /* 0x00008b0000047ab9 */ /* 0x000fe20000000800 */
[----:B0-----:R-:W-:Y:S01]  /*38e60*/  IMAD R3, R15, 0x2, R8 ;  /* 0x000000020f037824 */ /* 0x001fe200078e0208 */
[----:B------:R-:W-:Y:S01]  /*38e70*/  PRMT R11, R74, 0x7773, RZ ;  /* 0x000077734a0b7816 */ /* 0x000fe200000000ff */
[----:B------:R-:W2:Y:S01]  /*38e80*/  LDL.LU R20, [R1+0xe48] ;  /* 0x000e480001147983 */ /* 0x000ea20000300800 */
[----:B------:R-:W-:Y:S01]  /*38e90*/  PRMT R75, R75, 0x7773, RZ ;  /* 0x000077734b4b7816 */ /* 0x000fe200000000ff */
[----:B------:R-:W0:Y:S02]  /*38ea0*/  LDC R15, c[0x0][0x248] ;  /* 0x00009200ff0f7b82 */ /* 0x000e240000000800 */
[----:B------:R1:W-:Y:S01]  /*38eb0*/  @P2 STG.E.U8 desc[UR42][R4.64], R73 ;  /* 0x0000004904002986 */ /* 0x0003e2000c10112a */
[----:B------:R-:W-:-:S04]  /*38ec0*/  IADD3 R6, P2, R8, R57, RZ ;  /* 0x0000003908067210 */ /* 0x000fc80007f5e0ff */
[-C--:B------:R-:W-:Y:S01]  /*38ed0*/  LEA.HI.X.SX32 R7, R8, R0.reuse, 0x1, P2 ;  /* 0x0000000008077211 */ /* 0x080fe200010f0eff */
[----:B----4-:R-:W-:Y:S01]  /*38ee0*/  IMAD R8, R10, 0x2, R3 ;  /* 0x000000020a087824 */ /* 0x010fe200078e0203 */
[CC--:B------:R-:W-:Y:S01]  /*38ef0*/  IADD3 R2, P2, R3.reuse, R57.reuse, RZ ;  /* 0x0000003903027210 */ /* 0x0c0fe20007f5e0ff */
[----:B------:R-:W4:Y:S02]  /*38f00*/  LDC R17, c[0x0][0x248] ;  /* 0x00009200ff117b82 */ /* 0x000f240000000800 */
[----:B------:R1:W-:Y:S01]  /*38f10*/  @P3 STG.E.U8 desc[UR42][R6.64], R11 ;  /* 0x0000000b06003986 */ /* 0x0003e2000c10112a */
[----:B------:R-:W-:Y:S01]  /*38f20*/  LEA.HI.X.SX32 R3, R3, R0, 0x1, P2 ;  /* 0x0000000003037211 */ /* 0x000fe200010f0eff */
[----:B---3--:R-:W-:Y:S01]  /*38f30*/  IMAD R9, R13, 0x2, R8 ;  /* 0x000000020d097824 */ /* 0x008fe200078e0208 */
[----:B-1----:R-:W-:-:S03]  /*38f40*/  IADD3 R4, P3, R8, R57, RZ ;  /* 0x0000003908047210 */ /* 0x002fc60007f7e0ff */
[----:B------:R1:W-:Y:S01]  /*38f50*/  @P5 STG.E.U8 desc[UR42][R2.64], R75 ;  /* 0x0000004b02005986 */ /* 0x0003e2000c10112a */
[-C--:B------:R-:W-:Y:S01]  /*38f60*/  LEA.HI.X.SX32 R5, R8, R0.reuse, 0x1, P3 ;  /* 0x0000000008057211 */ /* 0x080fe200018f0eff */
[----:B------:R-:W-:Y:S01]  /*38f70*/  IMAD R8, R12, 0x2, R9 ;  /* 0x000000020c087824 */ /* 0x000fe200078e0209 */
[----:B------:R-:W-:Y:S01]  /*38f80*/  ISETP.LT.AND P2, PT, R18, UR4, !P0 ;  /* 0x0000000412007c0c */ /* 0x000fe2000c741270 */
[----:B------:R-:W-:Y:S01]  /*38f90*/  ULDC UR4, c[0x0][0x22c] ;  /* 0x00008b0000047ab9 */ /* 0x000fe20000000800 */
[----:B------:R-:W-:Y:S01]  /*38fa0*/  PRMT R13, R76, 0x7770, RZ ;  /* 0x000077704c0d7816 */ /* 0x000fe200000000ff */
[----:B------:R-:W3:Y:S01]  /*38fb0*/  LDL.LU R18, [R1+0xe44] ;  /* 0x000e440001127983 */ /* 0x000ee20000300800 */
[CC--:B------:R-:W-:Y:S01]  /*38fc0*/  IADD3 R6, P5, R9.reuse, R57.reuse, RZ ;  /* 0x0000003909067210 */ /* 0x0c0fe20007fbe0ff */
[----:B------:R-:W4:Y:S01]  /*38fd0*/  LDC R10, c[0x0][0x248] ;  /* 0x00009200ff0a7b82 */ /* 0x000f220000000800 */
[----:B------:R-:W-:Y:S01]  /*38fe0*/  ISETP.LT.AND P3, PT, R16, UR4, !P0 ;  /* 0x0000000410007c0c */ /* 0x000fe2000c761270 */
[----:B------:R-:W-:Y:S01]  /*38ff0*/  ULDC UR4, c[0x0][0x22c] ;  /* 0x00008b0000047ab9 */ /* 0x000fe20000000800 */
[----:B------:R-:W-:Y:S01]  /*39000*/  LEA.HI.X.SX32 R7, R9, R0, 0x1, P5 ;  /* 0x0000000009077211 */ /* 0x000fe200028f0eff */
[----:B------:R0:W-:Y:S01]  /*39010*/  @P4 STG.E.U8 desc[UR42][R4.64], R13 ;  /* 0x0000000d04004986 */ /* 0x0001e2000c10112a */
[----:B-1----:R-:W-:-:S02]  /*39020*/  IADD3 R2, P5, R8, R57, RZ ;  /* 0x0000003908027210 */ /* 0x002fc40007fbe0ff */
[----:B------:R-:W-:Y:S01]  /*39030*/  ISETP.LT.AND P4, PT, R19, UR4, !P0 ;  /* 0x0000000413007c0c */ /* 0x000fe2000c781270 */
[----:B------:R-:W3:Y:S01]  /*39040*/  LDL.LU R16, [R1+0xe40] ;  /* 0x000e400001107983 */ /* 0x000ee20000300800 */
[----:B------:R-:W-:Y:S01]  /*39050*/  ULDC UR4, c[0x0][0x22c] ;  /* 0x00008b0000047ab9 */ /* 0x000fe20000000800 */
[----:B------:R-:W-:Y:S01]  /*39060*/  LEA.HI.X.SX32 R3, R8, R0, 0x1, P5 ;  /* 0x0000000008037211 */ /* 0x000fe200028f0eff */
[----:B------:R-:W1:Y:S01]  /*39070*/  LDC R12, c[0x0][0x248] ;  /* 0x00009200ff0c7b82 */ /* 0x000e620000000800 */
[----:B------:R-:W-:Y:S02]  /*39080*/  PRMT R9, R77, 0x7770, RZ ;  /* 0x000077704d097816 */ /* 0x000fe400000000ff */
[----:B------:R-:W-:Y:S02]  /*39090*/  PRMT R11, R78, 0x7770, RZ ;  /* 0x000077704e0b7816 */ /* 0x000fe400000000ff */
[----:B0-----:R-:W-:-:S03]  /*390a0*/  PRMT R13, R76, 0x7771, RZ ;  /* 0x000077714c0d7816 */ /* 0x001fc600000000ff */
[----:B------:R-:W0:Y:S01]  /*390b0*/  LDC R19, c[0x0][0x248] ;  /* 0x00009200ff137b82 */ /* 0x000e220000000800 */
[----:B--2---:R-:W-:Y:S01]  /*390c0*/  ISETP.LT.AND P5, PT, R14, UR4, !P0 ;  /* 0x000000040e007c0c */ /* 0x004fe2000c7a1270 */
[----:B------:R-:W-:Y:S01]  /*390d0*/  IMAD R8, R15, 0x2, R8 ;  /* 0x000000020f087824 */ /* 0x000fe200078e0208 */
[----:B------:R-:W2:Y:S01]  /*390e0*/  LDL.LU R14, [R1+0xe3c] ;  /* 0x000e3c00010e7983 */ /* 0x000ea20000300800 */
[----:B------:R-:W-:-:S03]  /*390f0*/  ULDC UR4, c[0x0][0x22c] ;  /* 0x00008b0000047ab9 */ /* 0x000fc60000000800 */
[----:B------:R4:W-:Y:S04]  /*39100*/  @P6 STG.E.U8 desc[UR42][R6.64], R9 ;  /* 0x0000000906006986 */ /* 0x0009e8000c10112a */
[----:B------:R1:W-:Y:S01]  /*39110*/  @P2 STG.E.U8 desc[UR42][R2.64], R11 ;  /* 0x0000000b02002986 */ /* 0x0003e2000c10112a */
[----:B------:R-:W-:-:S03]  /*39120*/  IADD3 R4, P2, R8, R57, RZ ;  /* 0x0000003908047210 */ /* 0x000fc60007f5e0ff */
[----:B------:R-:W2:Y:S01]  /*39130*/  LDL.LU R21, [R1+0xe38] ;  /* 0x000e380001157983 */ /* 0x000ea20000300800 */
[----:B----4-:R-:W-:Y:S01]  /*39140*/  IMAD R7, R17, 0x2, R8 ;  /* 0x0000000211077824 */ /* 0x010fe200078e0208 */
[-C--:B------:R-:W-:Y:S01]  /*39150*/  LEA.HI.X.SX32 R5, R8, R0.reuse, 0x1, P2 ;  /* 0x0000000008057211 */ /* 0x080fe200010f0eff */
[----:B------:R-:W4:Y:S03]  /*39160*/  LDC R17, c[0x0][0x248] ;  /* 0x00009200ff117b82 */ /* 0x000f260000000800 */
[-C--:B------:R-:W-:Y:S01]  /*39170*/  IADD3 R6, P6, R7, R57.reuse, RZ ;  /* 0x0000003907067210 */ /* 0x080fe20007fde0ff */
[----:B-1----:R-:W-:Y:S01]  /*39180*/  IMAD R3, R10, 0x2, R7 ;  /* 0x000000020a037824 */ /* 0x002fe200078e0207 */
[----:B------:R-:W-:Y:S02]  /*39190*/  PRMT R9, R79, 0x7770, RZ ;  /* 0x000077704f097816 */ /* 0x000fe400000000ff */
[----:B------:R-:W-:Y:S01]  /*391a0*/  LEA.HI.X.SX32 R7, R7, R0, 0x1, P6 ;  /* 0x0000000007077211 */ /* 0x000fe200030f0eff */
[----:B------:R-:W-:Y:S01]  /*391b0*/  IMAD R8, R12, 0x2, R3 ;  /* 0x000000020c087824 */ /* 0x000fe200078e0203 */
[----:B------:R-:W-:Y:S01]  /*391c0*/  ISETP.LT.AND P2, PT, R20, UR4, !P0 ;  /* 0x0000000414007c0c */ /* 0x000fe2000c741270 */
[----:B------:R1:W-:Y:S01]  /*391d0*/  @P3 STG.E.U8 desc[UR42][R4.64], R9 ;  /* 0x0000000904003986 */ /* 0x0003e2000c10112a */
[----:B------:R-:W-:Y:S01]  /*391e0*/  ULDC UR4, c[0x0][0x22c] ;  /* 0x00008b0000047ab9 */ /* 0x000fe20000000800 */
[----:B------:R-:W4:Y:S02]  /*391f0*/  LDC R10, c[0x0][0x248] ;  /* 0x00009200ff0a7b82 */ /* 0x000f240000000800 */
[----:B------:R0:W-:Y:S01]  /*39200*/  @P4 STG.E.U8 desc[UR42][R6.64], R13 ;  /* 0x0000000d06004986 */ /* 0x0001e2000c10112a */
[----:B------:R-:W-:-:S03]  /*39210*/  IADD3 R2, P4, R3, R57, RZ ;  /* 0x0000003903027210 */ /* 0x000fc60007f9e0ff */
[----:B------:R-:W4:Y:S01]  /*39220*/  LDL.LU R20, [R1+0xe34] ;  /* 0x000e340001147983 */ /* 0x000f220000300800 */
[----:B---3--:R-:W-:Y:S01]  /*39230*/  ISETP.LT.AND P3, PT, R18, UR4, !P0 ;  /* 0x0000000412007c0c */ /* 0x008fe2000c761270 */
[----:B------:R-:W-:Y:S01]  /*39240*/  ULDC UR4, c[0x0][0x22c] ;  /* 0x00008b0000047ab9 */ /* 0x000fe20000000800 */
[-C--:B------:R-:W-:Y:S01]  /*39250*/  LEA.HI.X.SX32 R3, R3, R0.reuse, 0x1, P4 ;  /* 0x0000000003037211 */ /* 0x080fe200020f0eff */
[----:B------:R-:W3:Y:S01]  /*39260*/  LDL.LU R18, [R1+0xe30] ;  /* 0x000e300001127983 */ /* 0x000ee20000300800 */
[----:B-1----:R-:W-:Y:S01]  /*39270*/  IADD3 R4, P4, R8, R57, RZ ;  /* 0x0000003908047210 */ /* 0x002fe20007f9e0ff */
[----:B------:R-:W1:Y:S01]  /*39280*/  LDC R12, c[0x0][0x248] ;  /* 0x00009200ff0c7b82 */ /* 0x000e620000000800 */
[----:B------:R-:W-:Y:S01]  /*39290*/  ISETP.LT.AND P6, PT, R16, UR4, !P0 ;  /* 0x0000000410007c0c */ /* 0x000fe2000c7c1270 */
[----:B------:R-:W-:Y:S01]  /*392a0*/  ULDC UR4, c[0x0][0x22c] ;  /* 0x00008b0000047ab9 */ /* 0x000fe20000000800 */
[----:B------:R-:W-:Y:S01]  /*392b0*/  LEA.HI.X.SX32 R5, R8, R0, 0x1, P4 ;  /* 0x0000000008057211 */ /* 0x000fe200020f0eff */
[----:B------:R-:W3:Y:S01]  /*392c0*/  LDL.LU R16, [R1+0xe2c] ;  /* 0x000e2c0001107983 */ /* 0x000ee20000300800 */
[----:B------:R-:W-:-:S02]  /*392d0*/  PRMT R15, R77, 0x7771, RZ ;  /* 0x000077714d0f7816 */ /* 0x000fc400000000ff */
[----:B--2---:R-:W-:Y:S01]  /*392e0*/  ISETP.LT.AND P4, PT, R14, UR4, !P0 ;  /* 0x000000040e007c0c */ /* 0x004fe2000c781270 */
[----:B0-----:R-:W-:Y:S01]  /*392f0*/  IMAD R9, R19, 0x2, R8 ;  /* 0x0000000213097824 */ /* 0x001fe200078e0208 */
[----:B------:R-:W2:Y:S01]  /*39300*/  LDL.LU R14, [R1+0xe28] ;  /* 0x000e2800010e7983 */ /* 0x000ea20000300800 */
[----:B------:R-:W-:Y:S01]  /*39310*/  PRMT R11, R78, 0x7771, RZ ;  /* 0x000077714e0b7816 */ /* 0x000fe200000000ff */
[----:B------:R-:W0:Y:S01]  /*39320*/  LDC R19, c[0x0][0x248] ;  /* 0x00009200ff137b82 */ /* 0x000e220000000800 */
[----:B------:R-:W-:Y:S01]  /*39330*/  PRMT R13, R79, 0x7771, RZ ;  /* 0x000077714f0d7816 */ /* 0x000fe200000000ff */
[----:B------:R1:W-:Y:S01]  /*39340*/  @P5 STG.E.U8 desc[UR42][R2.64], R15 ;  /* 0x0000000f02005986 */ /* 0x0003e2000c10112a */
[----:B------:R-:W-:Y:S01]  /*39350*/  IADD3 R6, P5, R9, R57, RZ ;  /* 0x0000003909067210 */ /* 0x000fe20007fbe0ff */
[----:B------:R-:W-:-:S03]  /*39360*/  ULDC UR4, c[0x0][0x22c] ;  /* 0x00008b0000047ab9 */ /* 0x000fc60000000800 */
[-C--:B------:R-:W-:Y:S01]  /*39370*/  LEA.HI.X.SX32 R7, R9, R0.reuse, 0x1, P5 ;  /* 0x0000000009077211 */ /* 0x080fe200028f0eff */
[----:B----4-:R-:W-:Y:S01]  /*39380*/  IMAD R9, R10, 0x2, R9 ;  /* 0x000000020a097824 */ /* 0x010fe200078e0209 */
[----:B-1----:R-:W1:Y:S03]  /*39390*/  LDC R15, c[0x0][0x248] ;  /* 0x00009200ff0f7b82 */ /* 0x002e660000000800 */
[----:B------:R-:W-:Y:S01]  /*393a0*/  IMAD R8, R12, 0x2, R9 ;  /* 0x000000020c087824 */ /* 0x000fe200078e0209 */
[----:B------:R4:W-:Y:S04]  /*393b0*/  @P2 STG.E.U8 desc[UR42][R4.64], R11 ;  /* 0x0000000b04002986 */ /* 0x0009e8000c10112a */
[----:B------:R3:W-:Y:S01]  /*393c0*/  @P3 STG.E.U8 desc[UR42][R6.64], R13 ;  /* 0x0000000d06003986 */ /* 0x0007e2000c10112a */
[C---:B------:R-:W-:Y:S01]  /*393d0*/  IADD3 R2, P3, R9.reuse, R57, RZ ;  /* 0x0000003909027210 */ /* 0x040fe20007f7e0ff */
[----:B------:R-:W0:Y:S03]  /*393e0*/  LDC R10, c[0x0][0x248] ;  /* 0x00009200ff0a7b82 */ /* 0x000e260000000800 */
[----:B------:R-:W-:-:S02]  /*393f0*/  LEA.HI.X.SX32 R3, R9, R0, 0x1, P3 ;  /* 0x0000000009037211 */ /* 0x000fc400018f0eff */
[-C--:B----4-:R-:W-:Y:S02]  /*39400*/  IADD3 R4, P5, R8, R57.reuse, RZ ;  /* 0x0000003908047210 */ /* 0x090fe40007fbe0ff */
[----:B------:R-:W-:Y:S01]  /*39410*/  PRMT R11, R76, 0x7772, RZ ;  /* 0x000077724c0b7816 */ /* 0x000fe200000000ff */
[----:B------:R-:W4:Y:S01]  /*39420*/  LDC R12, c[0x0][0x248] ;  /* 0x00009200ff0c7b82 */ /* 0x000f220000000800 */
[-C--:B------:R-:W-:Y:S01]  /*39430*/  LEA.HI.X.SX32 R5, R8, R0.reuse, 0x1, P5 ;  /* 0x0000000008057211 */ /* 0x080fe200028f0eff */
[----:B------:R-:W-:Y:S01]  /*39440*/  IMAD R8, R17, 0x2, R8 ;  /* 0x0000000211087824 */ /* 0x000fe200078e0208 */
[----:B------:R-:W-:Y:S01]  /*39450*/  PRMT R9, R77, 0x7772, RZ ;  /* 0x000077724d097816 */ /* 0x000fe200000000ff */
[----:B------:R1:W-:Y:S01]  /*39460*/  @P6 STG.E.U8 desc[UR42][R2.64], R11 ;  /* 0x0000000b02006986 */ /* 0x0003e2000c10112a */
[----:B------:R-:W-:Y:S01]  /*39470*/  ISETP.LT.AND P2, PT, R21, UR4, !P0 ;  /* 0x0000000415007c0c */ /* 0x000fe2000c741270 */
[----:B------:R-:W-:Y:S02]  /*39480*/  ULDC UR4, c[0x0][0x22c] ;  /* 0x00008b0000047ab9 */ /* 0x000fe40000000800 */
[----:B------:R0:W-:Y:S01]  /*39490*/  @P4 STG.E.U8 desc[UR42][R4.64], R9 ;  /* 0x0000000904004986 */ /* 0x0001e2000c10112a */
[C---:B---3--:R-:W-:Y:S01]  /*394a0*/  IADD3 R6, P4, R8.reuse, R57, RZ ;  /* 0x0000003908067210 */ /* 0x048fe20007f9e0ff */
[----:B------:R-:W3:Y:S03]  /*394b0*/  LDC R21, c[0x0][0x248] ;  /* 0x00009200ff157b82 */ /* 0x000ee60000000800 */
[----:B------:R-:W-:Y:S01]  /*394c0*/  LEA.HI.X.SX32 R7, R8, R0, 0x1, P4 ;  /* 0x0000000008077211 */ /* 0x000fe200020f0eff */
[----:B-1----:R-:W-:Y:S01]  /*394d0*/  IMAD R8, R15, 0x2, R8 ;  /* 0x000000020f087824 */ /* 0x002fe200078e0208 */
[----:B------:R-:W-:-:S02]  /*394e0*/  PRMT R11, R78, 0x7772, RZ ;  /* 0x000077724e0b7816 */ /* 0x000fc400000000ff */
[----:B------:R-:W-:Y:S01]  /*394f0*/  ISETP.LT.AND P3, PT, R20, UR4, !P0 ;  /* 0x0000000414007c0c */ /* 0x000fe2000c761270 */
[----:B------:R-:W-:Y:S01]  /*39500*/  ULDC UR4, c[0x0][0x22c] ;  /* 0x00008b0000047ab9 */ /* 0x000fe20000000800 */
[----:B0-----:R-:W-:Y:S01]  /*39510*/  IMAD R5, R19, 0x2, R8 ;  /* 0x0000000213057824 */ /* 0x001fe200078e0208 */
[----:B------:R0:W-:Y:S01]  /*39520*/  @P2 STG.E.U8 desc[UR42][R6.64], R11 ;  /* 0x0000000b06002986 */ /* 0x0001e2000c10112a */
[----:B------:R-:W-:Y:S02]  /*39530*/  IADD3 R2, P2, R8, R57, RZ ;  /* 0x0000003908027210 */ /* 0x000fe40007f5e0ff */
[----:B------:R-:W-:Y:S01]  /*39540*/  IMAD R9, R10, 0x2, R5 ;  /* 0x000000020a097824 */ /* 0x000fe200078e0205 */
[----:B------:R-:W-:Y:S01]  /*39550*/  ISETP.LT.AND P5, PT, R18, UR4, !P0 ;  /* 0x0000000412007c0c */ /* 0x000fe2000c7a1270 */
[----:B------:R-:W-:Y:S01]  /*39560*/  ULDC UR4, c[0x0][0x22c] ;  /* 0x00008b0000047ab9 */ /* 0x000fe20000000800 */
[----:B------:R-:W-:Y:S01]  /*39570*/  PRMT R13, R79, 0x7773, RZ ;  /* 0x000077734f0d7816 */ /* 0x000fe200000000ff */
[----:B----4-:R-:W-:Y:S01]  /*39580*/  IMAD R10, R12, 0x2, R9 ;  /* 0x000000020c0a7824 */ /* 0x010fe200078e0209 */
[----:B------:R-:W-:-:S02]  /*39590*/  LEA.HI.X.SX32 R3, R8, R0, 0x1, P2 ;  /* 0x0000000008037211 */ /* 0x000fc400010f0eff */
[----:B------:R-:W-:Y:S02]  /*395a0*/  PRMT R79, R79, 0x7772, RZ ;  /* 0x000077724f4f7816 */ /* 0x000fe400000000ff */
[----:B------:R-:W-:Y:S02]  /*395b0*/  ISETP.LT.AND P4, PT, R16, UR4, !P0 ;  /* 0x0000000410007c0c */ /* 0x000fe4000c781270 */
[-C--:B------:R-:W-:Y:S01]  /*395c0*/  IADD3 R4, P6, R5, R57.reuse, RZ ;  /* 0x0000003905047210 */ /* 0x080fe20007fde0ff */
[----:B------:R1:W-:Y:S01]  /*395d0*/  @P3 STG.E.U8 desc[UR42][R2.64], R79 ;  /* 0x0000004f02003986 */ /* 0x0003e2000c10112a */
[-C--:B0-----:R-:W-:Y:S02]  /*395e0*/  IADD3 R6, P2, R9, R57.reuse, RZ ;  /* 0x0000003909067210 */ /* 0x081fe40007f5e0ff */
[----:B------:R-:W-:Y:S01]  /*395f0*/  IADD3 R8, P3, R10, R57, RZ ;  /* 0x000000390a087210 */ /* 0x000fe20007f7e0ff */
[----:B---3--:R-:W-:Y:S01]  /*39600*/  IMAD R11, R21, 0x2, R10 ;  /* 0x00000002150b7824 */ /* 0x008fe200078e020a */
[----:B------:R-:W-:-:S02]  /*39610*/  PRMT R17, R76, 0x7773, RZ ;  /* 0x000077734c117816 */ /* 0x000fc400000000ff */
[-C--:B------:R-:W-:Y:S02]  /*39620*/  LEA.HI.X.SX32 R5, R5, R0.reuse, 0x1, P6 ;  /* 0x0000000005057211 */ /* 0x080fe400030f0eff */
[----:B------:R-:W-:Y:S02]  /*39630*/  PRMT R77, R77, 0x7773, RZ ;  /* 0x000077734d4d7816 */ /* 0x000fe400000000ff */
[-C--:B------:R-:W-:Y:S02]  /*39640*/  LEA.HI.X.SX32 R7, R9, R0.reuse, 0x1, P2 ;  /* 0x0000000009077211 */ /* 0x080fe400010f0eff */
[----:B------:R-:W-:Y:S02]  /*39650*/  PRMT R15, R78, 0x7773, RZ ;  /* 0x000077734e0f7816 */ /* 0x000fe400000000ff */
[----:B------:R-:W-:Y:S01]  /*39660*/  LEA.HI.X.SX32 R9, R10, R0, 0x1, P3 ;  /* 0x000000000a097211 */ /* 0x000fe200018f0eff */
[----:B------:R1:W-:Y:S01]  /*39670*/  @P5 STG.E.U8 desc[UR42][R4.64], R17 ;  /* 0x0000001104005986 */ /* 0x0003e2000c10112a */
[----:B------:R-:W-:-:S03]  /*39680*/  IADD3 R10, P2, R11, R57, RZ ;  /* 0x000000390b0a7210 */ /* 0x000fc60007f5e0ff */
[----:B------:R1:W-:Y:S01]  /*39690*/  @P4 STG.E.U8 desc[UR42][R6.64], R77 ;  /* 0x0000004d06004986 */ /* 0x0003e2000c10112a */
[----:B------:R-:W-:Y:S02]  /*396a0*/  LEA.HI.X.SX32 R11, R11, R0, 0x1, P2 ;  /* 0x000000000b0b7211 */ /* 0x000fe400010f0eff */
[----:B--2---:R-:W-:-:S13]  /*396b0*/  ISETP.LT.AND P0, PT, R14, UR5, !P0 ;  /* 0x000000050e007c0c */ /* 0x004fda000c701270 */
[----:B------:R1:W-:Y:S01]  /*396c0*/  @P0 STG.E.U8 desc[UR42][R8.64], R15 ;  /* 0x0000000f08000986 */ /* 0x0003e2000c10112a */
[----:B------:R-:W-:Y:S05]  /*396d0*/  @!P1 EXIT ;  /* 0x000000000000994d */ /* 0x000fea0003800000 */
[----:B------:R-:W-:Y:S01]  /*396e0*/  STG.E.U8 desc[UR42][R10.64], R13 ;  /* 0x0000000d0a007986 */ /* 0x000fe2000c10112a */
[----:B------:R-:W-:Y:S05]  /*396f0*/  EXIT ;  /* 0x000000000000794d */ /* 0x000fea0003800000 */
.L_x_3:
[----:B------:R-:W-:-:S00]  /*39700*/  BRA `(.L_x_3) ;  /* 0xfffffffc00fc7947 */ /* 0x000fc0000383ffff */
[----:B------:R-:W-:-:S00]  /*39710*/  NOP ;  /* 0x0000000000007918 */ /* 0x000fc00000000000 */
        /* <DEDUP_REMOVED lines=14> */
.L_x_4:


//--------------------- .nv.shared.matmul_kernel  --------------------------
	.section	.nv.shared.matmul_kernel,"aw",@nobits
	.sectionflags	@""
	.align	16
	.zero		1024


//--------------------- .nv.shared.reserved.0     --------------------------
	.section	.nv.shared.reserved.0,"aw",@nobits
	.weak		__nv_reservedSMEM_offset_0_alias
	.size		__nv_reservedSMEM_offset_0_alias, 0, 0
	.other		__nv_reservedSMEM_offset_0_alias,@"STO_CUDA_RESERVED_SHARED STV_DEFAULT"
__nv_reservedSMEM_offset_0_alias:
	.zero		0


//--------------------- .nv.constant0.matmul_kernel --------------------------
	.section	.nv.constant0.matmul_kernel,"a",@progbits
	.sectionflags	@""
	.align	4
.nv.constant0.matmul_kernel:
	.zero		608


//--------------------- SYMBOLS --------------------------

	.type		.nv.reservedSmem.offset0,@object
	.size		.nv.reservedSmem.offset0,0x4
